	.target	sm_100a

	.elftype	@"ET_EXEC"


//--------------------- .note.nv.tkinfo           --------------------------
	.section	.note.nv.tkinfo,"",@"SHT_NOTE"
	.sectionflags	@"SHF_NOTE_NV_TKINFO"
	.tkinfo
        /*0018*/ 	.word	0x00000002
        /*0030*/ 	.string	""
        /*0030*/ 	.string	"ptxas"
        /*0030*/ 	.string	"Cuda compilation tools, release 13.0, V13.0.88"
        /*0030*/ 	.string	"Build cuda_13.0.r13.0/compiler.36424714_0"
        /*0030*/ 	.string	"-arch sm_100a -m 64 "



//--------------------- .note.nv.cuinfo           --------------------------
	.section	.note.nv.cuinfo,"",@"SHT_NOTE"
	.sectionflags	@"SHF_NOTE_NV_CUINFO"
        /*0018*/ 	.short	0x0002
        /*001a*/ 	.short	0x0064
        /*001c*/ 	.short	0x0082
	.zero		2


//--------------------- .nv.info                  --------------------------
	.section	.nv.info,"",@"SHT_CUDA_INFO"
	.align	4


	//----- nvinfo : EIATTR_REGCOUNT
	.align		4
        /*0000*/ 	.byte	0x04, 0x2f
        /*0002*/ 	.short	(.L_19 - .L_18)
	.align		4
.L_18:
        /*0004*/ 	.word	index@(_ZN7cutlass13device_kernelINS_4conv6kernel13ConvUniversalINS1_16ConvProblemShapeILNS1_8OperatorE2ELi3EEENS1_10collective14CollectiveConvINS1_47MainloopSm100TmaUmmaWarpSpecializedImplicitGemmILS5_2ELi9ELi3ELi1ELi2EN4cute5tupleIJNSA_1CILi2EEENSC_ILi1EEESE_EEEEENSB_IJNSC_ILi256EEENSB_IJNSC_ILi64EEEEEENSB_IJNSC_ILi32EEEEEEEEENS_10tfloat32_tESN_NSA_8TiledMMAINSA_8MMA_AtomIJNSA_23SM100_MMA_TF32_2x1SM_SSISN_SN_fLi256ELi64ELNSA_4UMMA5MajorE1ELSS_1ELNSR_7ScaleInE0ELST_0EEEEEENSA_6LayoutINSB_IJSE_SE_SE_EEENSB_IJNSC_ILi0EEESY_SY_EEEEENSB_IJNSA_10UnderscoreES11_S11_EEEEENS7_6detail27Sm100ImplicitGemmTileTraitsINSA_18SM100_TMA_2SM_LOADENSA_14ComposedLayoutINSA_7SwizzleILi2ELi5ELi2EEENSA_18smem_ptr_flag_bitsILi32EEENSW_INSB_IJSK_NSC_ILi4EEEEEENSB_IJSE_SK_EEEEEEEvEENS15_INSA_25SM100_TMA_2SM_LOAD_IM2COLES1G_vEEEENS_8epilogue10collective18CollectiveEpilogueINS1L_23Sm100TmaWarpSpecializedILi4ELi2ELi16ELb1ELb0EEEJNSB_IJNSC_ILi128EEESJ_SL_EEENSB_IJNSW_IS1Q_SE_EENSW_INSC_ILi16EEESE_EEEEESN_NSB_IJlNSB_IJSE_lllEEESY_EEESN_S1X_NS1L_6fusion15FusionCallbacksIS1P_NS1Y_17LinearCombinationISN_fSN_fLNS_15FloatRoundStyleE2EEES1R_S1V_JEEENSA_5SM1004TMEM4LOAD26SM100_TMEM_LOAD_32dp32b16xENSA_13SM90_TMA_LOADENS17_INS18_ILi2ELi4ELi3EEES1B_NSW_INSB_IJNSC_ILi8EEES1T_EEENSB_IJS1T_SE_EEEEEEENSA_39AutoVectorizingCopyWithAssumedAlignmentILi128EEENSA_14SM90_TMA_STOREES2E_S2G_S2G_EEEvvEEEEvNT_6ParamsE)
        /*0008*/ 	.word	0x00000050


	//----- nvinfo : EIATTR_FRAME_SIZE
	.align		4
.L_19:
        /*000c*/ 	.byte	0x04, 0x11
        /*000e*/ 	.short	(.L_21 - .L_20)
	.align		4
.L_20:
        /*0010*/ 	.word	index@($__internal_2_$__cuda_sm10x_tcgen05_guardrail_trap_unallocated_columns_being_dealloced)
        /*0014*/ 	.word	0x00000008


	//----- nvinfo : EIATTR_FRAME_SIZE
	.align		4
.L_21:
        /*0018*/ 	.byte	0x04, 0x11
        /*001a*/ 	.short	(.L_23 - .L_22)
	.align		4
.L_22:
        /*001c*/ 	.word	index@($__internal_1_$__cuda_sm10x_tcgen05_guardrail_trap_phase_invalid_during_alloc)
        /*0020*/ 	.word	0x00000008


	//----- nvinfo : EIATTR_FRAME_SIZE
	.align		4
.L_23:
        /*0024*/ 	.byte	0x04, 0x11
        /*0026*/ 	.short	(.L_25 - .L_24)
	.align		4
.L_24:
        /*0028*/ 	.word	index@($__internal_0_$__cuda_sm10x_tcgen05_guardrail_trap_col_being_dealloced_not_returned_by_alloc)
        /*002c*/ 	.word	0x00000008


	//----- nvinfo : EIATTR_FRAME_SIZE
	.align		4
.L_25:
        /*0030*/ 	.byte	0x04, 0x11
        /*0032*/ 	.short	(.L_27 - .L_26)
	.align		4
.L_26:
        /*0034*/ 	.word	index@(_ZN7cutlass13device_kernelINS_4conv6kernel13ConvUniversalINS1_16ConvProblemShapeILNS1_8OperatorE2ELi3EEENS1_10collective14CollectiveConvINS1_47MainloopSm100TmaUmmaWarpSpecializedImplicitGemmILS5_2ELi9ELi3ELi1ELi2EN4cute5tupleIJNSA_1CILi2EEENSC_ILi1EEESE_EEEEENSB_IJNSC_ILi256EEENSB_IJNSC_ILi64EEEEEENSB_IJNSC_ILi32EEEEEEEEENS_10tfloat32_tESN_NSA_8TiledMMAINSA_8MMA_AtomIJNSA_23SM100_MMA_TF32_2x1SM_SSISN_SN_fLi256ELi64ELNSA_4UMMA5MajorE1ELSS_1ELNSR_7ScaleInE0ELST_0EEEEEENSA_6LayoutINSB_IJSE_SE_SE_EEENSB_IJNSC_ILi0EEESY_SY_EEEEENSB_IJNSA_10UnderscoreES11_S11_EEEEENS7_6detail27Sm100ImplicitGemmTileTraitsINSA_18SM100_TMA_2SM_LOADENSA_14ComposedLayoutINSA_7SwizzleILi2ELi5ELi2EEENSA_18smem_ptr_flag_bitsILi32EEENSW_INSB_IJSK_NSC_ILi4EEEEEENSB_IJSE_SK_EEEEEEEvEENS15_INSA_25SM100_TMA_2SM_LOAD_IM2COLES1G_vEEEENS_8epilogue10collective18CollectiveEpilogueINS1L_23Sm100TmaWarpSpecializedILi4ELi2ELi16ELb1ELb0EEEJNSB_IJNSC_ILi128EEESJ_SL_EEENSB_IJNSW_IS1Q_SE_EENSW_INSC_ILi16EEESE_EEEEESN_NSB_IJlNSB_IJSE_lllEEESY_EEESN_S1X_NS1L_6fusion15FusionCallbacksIS1P_NS1Y_17LinearCombinationISN_fSN_fLNS_15FloatRoundStyleE2EEES1R_S1V_JEEENSA_5SM1004TMEM4LOAD26SM100_TMEM_LOAD_32dp32b16xENSA_13SM90_TMA_LOADENS17_INS18_ILi2ELi4ELi3EEES1B_NSW_INSB_IJNSC_ILi8EEES1T_EEENSB_IJS1T_SE_EEEEEEENSA_39AutoVectorizingCopyWithAssumedAlignmentILi128EEENSA_14SM90_TMA_STOREES2E_S2G_S2G_EEEvvEEEEvNT_6ParamsE)
        /*0038*/ 	.word	0x00000008


	//----- nvinfo : EIATTR_MIN_STACK_SIZE
	.align		4
.L_27:
        /*003c*/ 	.byte	0x04, 0x12
        /*003e*/ 	.short	(.L_29 - .L_28)
	.align		4
.L_28:
        /*0040*/ 	.word	index@(_ZN7cutlass13device_kernelINS_4conv6kernel13ConvUniversalINS1_16ConvProblemShapeILNS1_8OperatorE2ELi3EEENS1_10collective14CollectiveConvINS1_47MainloopSm100TmaUmmaWarpSpecializedImplicitGemmILS5_2ELi9ELi3ELi1ELi2EN4cute5tupleIJNSA_1CILi2EEENSC_ILi1EEESE_EEEEENSB_IJNSC_ILi256EEENSB_IJNSC_ILi64EEEEEENSB_IJNSC_ILi32EEEEEEEEENS_10tfloat32_tESN_NSA_8TiledMMAINSA_8MMA_AtomIJNSA_23SM100_MMA_TF32_2x1SM_SSISN_SN_fLi256ELi64ELNSA_4UMMA5MajorE1ELSS_1ELNSR_7ScaleInE0ELST_0EEEEEENSA_6LayoutINSB_IJSE_SE_SE_EEENSB_IJNSC_ILi0EEESY_SY_EEEEENSB_IJNSA_10UnderscoreES11_S11_EEEEENS7_6detail27Sm100ImplicitGemmTileTraitsINSA_18SM100_TMA_2SM_LOADENSA_14ComposedLayoutINSA_7SwizzleILi2ELi5ELi2EEENSA_18smem_ptr_flag_bitsILi32EEENSW_INSB_IJSK_NSC_ILi4EEEEEENSB_IJSE_SK_EEEEEEEvEENS15_INSA_25SM100_TMA_2SM_LOAD_IM2COLES1G_vEEEENS_8epilogue10collective18CollectiveEpilogueINS1L_23Sm100TmaWarpSpecializedILi4ELi2ELi16ELb1ELb0EEEJNSB_IJNSC_ILi128EEESJ_SL_EEENSB_IJNSW_IS1Q_SE_EENSW_INSC_ILi16EEESE_EEEEESN_NSB_IJlNSB_IJSE_lllEEESY_EEESN_S1X_NS1L_6fusion15FusionCallbacksIS1P_NS1Y_17LinearCombinationISN_fSN_fLNS_15FloatRoundStyleE2EEES1R_S1V_JEEENSA_5SM1004TMEM4LOAD26SM100_TMEM_LOAD_32dp32b16xENSA_13SM90_TMA_LOADENS17_INS18_ILi2ELi4ELi3EEES1B_NSW_INSB_IJNSC_ILi8EEES1T_EEENSB_IJS1T_SE_EEEEEEENSA_39AutoVectorizingCopyWithAssumedAlignmentILi128EEENSA_14SM90_TMA_STOREES2E_S2G_S2G_EEEvvEEEEvNT_6ParamsE)
        /*0044*/ 	.word	0x00000008
.L_29:


//--------------------- .nv.compat                --------------------------
	.section	.nv.compat,"",@"SHT_CUDA_COMPAT_INFO"
	.align	4
        /*0000*/ 	.byte	0x02, 0x09, 0x01, 0x00, 0x02, 0x02, 0x02, 0x00, 0x02, 0x05, 0x05, 0x00, 0x03, 0x07, 0x01, 0x01
        /*0010*/ 	.byte	0x02, 0x03, 0x01, 0x00, 0x02, 0x06, 0x01, 0x00, 0x04, 0x0b, 0x08, 0x00, 0x09, 0x00, 0x00, 0x00
        /*0020*/ 	.byte	0x00, 0x00, 0x00, 0x00


//--------------------- .nv.info._ZN7cutlass13device_kernelINS_4conv6kernel13ConvUniversalINS1_16ConvProblemShapeILNS1_8OperatorE2ELi3EEENS1_10collective14CollectiveConvINS1_47MainloopSm100TmaUmmaWarpSpecializedImplicitGemmILS5_2ELi9ELi3ELi1ELi2EN4cute5tupleIJNSA_1CILi2EEENSC_ILi1EEESE_EEEEENSB_IJNSC_ILi256EEENSB_IJNSC_ILi64EEEEEENSB_IJNSC_ILi32EEEEEEEEENS_10tfloat32_tESN_NSA_8TiledMMAINSA_8MMA_AtomIJNSA_23SM100_MMA_TF32_2x1SM_SSISN_SN_fLi256ELi64ELNSA_4UMMA5MajorE1ELSS_1ELNSR_7ScaleInE0ELST_0EEEEEENSA_6LayoutINSB_IJSE_SE_SE_EEENSB_IJNSC_ILi0EEESY_SY_EEEEENSB_IJNSA_10UnderscoreES11_S11_EEEEENS7_6detail27Sm100ImplicitGemmTileTraitsINSA_18SM100_TMA_2SM_LOADENSA_14ComposedLayoutINSA_7SwizzleILi2ELi5ELi2EEENSA_18smem_ptr_flag_bitsILi32EEENSW_INSB_IJSK_NSC_ILi4EEEEEENSB_IJSE_SK_EEEEEEEvEENS15_INSA_25SM100_TMA_2SM_LOAD_IM2COLES1G_vEEEENS_8epilogue10collective18CollectiveEpilogueINS1L_23Sm100TmaWarpSpecializedILi4ELi2ELi16ELb1ELb0EEEJNSB_IJNSC_ILi128EEESJ_SL_EEENSB_IJNSW_IS1Q_SE_EENSW_INSC_ILi16EEESE_EEEEESN_NSB_IJlNSB_IJSE_lllEEESY_EEESN_S1X_NS1L_6fusion15FusionCallbacksIS1P_NS1Y_17LinearCombinationISN_fSN_fLNS_15FloatRoundStyleE2EEES1R_S1V_JEEENSA_5SM1004TMEM4LOAD26SM100_TMEM_LOAD_32dp32b16xENSA_13SM90_TMA_LOADENS17_INS18_ILi2ELi4ELi3EEES1B_NSW_INSB_IJNSC_ILi8EEES1T_EEENSB_IJS1T_SE_EEEEEEENSA_39AutoVectorizingCopyWithAssumedAlignmentILi128EEENSA_14SM90_TMA_STOREES2E_S2G_S2G_EEEvvEEEEvNT_6ParamsE --------------------------
	.section	.nv.info._ZN7cutlass13device_kernelINS_4conv6kernel13ConvUniversalINS1_16ConvProblemShapeILNS1_8OperatorE2ELi3EEENS1_10collective14CollectiveConvINS1_47MainloopSm100TmaUmmaWarpSpecializedImplicitGemmILS5_2ELi9ELi3ELi1ELi2EN4cute5tupleIJNSA_1CILi2EEENSC_ILi1EEESE_EEEEENSB_IJNSC_ILi256EEENSB_IJNSC_ILi64EEEEEENSB_IJNSC_ILi32EEEEEEEEENS_10tfloat32_tESN_NSA_8TiledMMAINSA_8MMA_AtomIJNSA_23SM100_MMA_TF32_2x1SM_SSISN_SN_fLi256ELi64ELNSA_4UMMA5MajorE1ELSS_1ELNSR_7ScaleInE0ELST_0EEEEEENSA_6LayoutINSB_IJSE_SE_SE_EEENSB_IJNSC_ILi0EEESY_SY_EEEEENSB_IJNSA_10UnderscoreES11_S11_EEEEENS7_6detail27Sm100ImplicitGemmTileTraitsINSA_18SM100_TMA_2SM_LOADENSA_14ComposedLayoutINSA_7SwizzleILi2ELi5ELi2EEENSA_18smem_ptr_flag_bitsILi32EEENSW_INSB_IJSK_NSC_ILi4EEEEEENSB_IJSE_SK_EEEEEEEvEENS15_INSA_25SM100_TMA_2SM_LOAD_IM2COLES1G_vEEEENS_8epilogue10collective18CollectiveEpilogueINS1L_23Sm100TmaWarpSpecializedILi4ELi2ELi16ELb1ELb0EEEJNSB_IJNSC_ILi128EEESJ_SL_EEENSB_IJNSW_IS1Q_SE_EENSW_INSC_ILi16EEESE_EEEEESN_NSB_IJlNSB_IJSE_lllEEESY_EEESN_S1X_NS1L_6fusion15FusionCallbacksIS1P_NS1Y_17LinearCombinationISN_fSN_fLNS_15FloatRoundStyleE2EEES1R_S1V_JEEENSA_5SM1004TMEM4LOAD26SM100_TMEM_LOAD_32dp32b16xENSA_13SM90_TMA_LOADENS17_INS18_ILi2ELi4ELi3EEES1B_NSW_INSB_IJNSC_ILi8EEES1T_EEENSB_IJS1T_SE_EEEEEEENSA_39AutoVectorizingCopyWithAssumedAlignmentILi128EEENSA_14SM90_TMA_STOREES2E_S2G_S2G_EEEvvEEEEvNT_6ParamsE,"",@"SHT_CUDA_INFO"
	.sectionflags	@""
	.align	4


	//----- nvinfo : EIATTR_CUDA_API_VERSION
	.align		4
        /*0000*/ 	.byte	0x04, 0x37
        /*0002*/ 	.short	(.L_31 - .L_30)
.L_30:
        /*0004*/ 	.word	0x00000082


	//----- nvinfo : EIATTR_KPARAM_INFO
	.align		4
.L_31:
        /*0008*/ 	.byte	0x04, 0x17
        /*000a*/ 	.short	(.L_33 - .L_32)
.L_32:
        /*000c*/ 	.word	0x00000000
        /*0010*/ 	.short	0x0000
        /*0012*/ 	.short	0x0000
        /*0014*/ 	.byte	0x00, 0xf0, 0x01, 0x24


	//----- nvinfo : EIATTR_AT_ENTRY_FRAGMENTS
	.align		4
.L_33:
        /*0018*/ 	.byte	0x04, 0x4f
        /*001a*/ 	.short	(.L_35 - .L_34)


	//   ....[0]....
.L_34:
        /*001c*/ 	.word	0x00000007


	//----- nvinfo : EIATTR_RESERVED_SMEM_USED
	.align		4
.L_35:
        /*0020*/ 	.byte	0x01, 0x41
	.zero		2


	//----- nvinfo : EIATTR_SPARSE_MMA_MASK
	.align		4
        /*0024*/ 	.byte	0x03, 0x50
        /*0026*/ 	.short	0x0000


	//----- nvinfo : EIATTR_TCGEN05_2CTA_USED
	.align		4
        /*0028*/ 	.byte	0x01, 0x52
	.zero		2


	//----- nvinfo : EIATTR_MAXREG_COUNT
	.align		4
        /*002c*/ 	.byte	0x03, 0x1b
        /*002e*/ 	.short	0x00ff


	//----- nvinfo : EIATTR_NUM_BARRIERS
	.align		4
        /*0030*/ 	.byte	0x02, 0x4c
        /*0032*/ 	.byte	0x07
	.zero		1


	//----- nvinfo : EIATTR_EXTERNS
	.align		4
        /*0034*/ 	.byte	0x04, 0x0f
        /*0036*/ 	.short	(.L_37 - .L_36)


	//   ....[0]....
	.align		4
.L_36:
        /*0038*/ 	.word	index@(__assertfail)


	//----- nvinfo : EIATTR_MERCURY_ISA_VERSION
	.align		4
.L_37:
        /*003c*/ 	.byte	0x03, 0x5f
        /*003e*/ 	.short	0x0101


	//----- nvinfo : EIATTR_INT_WARP_WIDE_INSTR_OFFSETS
	.align		4
        /*0040*/ 	.byte	0x04, 0x31
        /*0042*/ 	.short	(.L_39 - .L_38)


	//   ....[0]....
.L_38:
        /*0044*/ 	.word	0x00000d20


	//   ....[1]....
        /*0048*/ 	.word	0x00000dd0


	//   ....[2]....
        /*004c*/ 	.word	0x00004e40


	//   ....[3]....
        /*0050*/ 	.word	0x00004e60


	//   ....[4]....
        /*0054*/ 	.word	0x00004e90


	//   ....[5]....
        /*0058*/ 	.word	0x000060f0


	//   ....[6]....
        /*005c*/ 	.word	0x00006150


	//   ....[7]....
        /*0060*/ 	.word	0x00006250


	//   ....[8]....
        /*0064*/ 	.word	0x000062d0


	//   ....[9]....
        /*0068*/ 	.word	0x000063b0


	//   ....[10]....
        /*006c*/ 	.word	0x00006440


	//   ....[11]....
        /*0070*/ 	.word	0x00006530


	//   ....[12]....
        /*0074*/ 	.word	0x000065e0


	//----- nvinfo : EIATTR_COOP_GROUP_MASK_REGIDS
	.align		4
.L_39:
        /*0078*/ 	.byte	0x04, 0x29
        /*007a*/ 	.short	(.L_41 - .L_40)


	//   ....[0]....
.L_40:
        /*007c*/ 	.word	0xffffffff


	//   ....[1]....
        /*0080*/ 	.word	0xffffffff


	//   ....[2]....
        /*0084*/ 	.word	0xffffffff


	//   ....[3]....
        /*0088*/ 	.word	0xffffffff


	//   ....[4]....
        /*008c*/ 	.word	0xffffffff


	//   ....[5]....
        /*0090*/ 	.word	0xffffffff


	//   ....[6]....
        /*0094*/ 	.word	0xffffffff


	//   ....[7]....
        /*0098*/ 	.word	0xffffffff


	//   ....[8]....
        /*009c*/ 	.word	0xffffffff


	//   ....[9]....
        /*00a0*/ 	.word	0xffffffff


	//   ....[10]....
        /*00a4*/ 	.word	0xffffffff


	//   ....[11]....
        /*00a8*/ 	.word	0xffffffff


	//   ....[12]....
        /*00ac*/ 	.word	0xffffffff


	//----- nvinfo : EIATTR_COOP_GROUP_INSTR_OFFSETS
	.align		4
.L_41:
        /*00b0*/ 	.byte	0x04, 0x28
        /*00b2*/ 	.short	(.L_43 - .L_42)


	//   ....[0]....
.L_42:
        /*00b4*/ 	.word	0x000000d0


	//   ....[1]....
        /*00b8*/ 	.word	0x00000540


	//   ....[2]....
        /*00bc*/ 	.word	0x000007b0


	//   ....[3]....
        /*00c0*/ 	.word	0x00000950


	//   ....[4]....
        /*00c4*/ 	.word	0x00000a50


	//   ....[5]....
        /*00c8*/ 	.word	0x00000ba0


	//   ....[6]....
        /*00cc*/ 	.word	0x00000e40


	//   ....[7]....
        /*00d0*/ 	.word	0x00002dc0


	//   ....[8]....
        /*00d4*/ 	.word	0x00003d20


	//   ....[9]....
        /*00d8*/ 	.word	0x000041f0


	//   ....[10]....
        /*00dc*/ 	.word	0x00004220


	//   ....[11]....
        /*00e0*/ 	.word	0x00004d50


	//   ....[12]....
        /*00e4*/ 	.word	0x00004f60


	//----- nvinfo : EIATTR_VRC_CTA_INIT_COUNT
	.align		4
.L_43:
        /*00e8*/ 	.byte	0x02, 0x4a
        /*00ea*/ 	.byte	0x80
	.zero		1


	//----- nvinfo : EIATTR_SYSCALL_OFFSETS
	.align		4
        /*00ec*/ 	.byte	0x04, 0x46
        /*00ee*/ 	.short	(.L_45 - .L_44)


	//   ....[0]....
.L_44:
        /*00f0*/ 	.word	0x00007850


	//   ....[1]....
        /*00f4*/ 	.word	0x00007940


	//   ....[2]....
        /*00f8*/ 	.word	0x00008110


	//   ....[3]....
        /*00fc*/ 	.word	0x00008a90


	//   ....[4]....
        /*0100*/ 	.word	0x000093d0


	//   ....[5]....
        /*0104*/ 	.word	0x00009d00


	//----- nvinfo : EIATTR_MBARRIER_INSTR_OFFSETS
	.align		4
.L_45:
        /*0108*/ 	.byte	0x04, 0x39
        /*010a*/ 	.short	(.L_47 - .L_46)


	//   ....[0]....
.L_46:
        /*010c*/ 	.word	0x00000670
        /*0110*/ 	.word	0x000000ff
        /*0114*/ 	.word	0x00000000
        /*0118*/ 	.short	0x0100
        /*011a*/ 	.byte	0x04
	.zero		1


	//   ....[1]....
        /*011c*/ 	.word	0x00000680
        /*0120*/ 	.word	0x000000ff
        /*0124*/ 	.word	0x00000048
        /*0128*/ 	.short	0x0100
        /*012a*/ 	.byte	0x04
	.zero		1


	//   ....[2]....
        /*012c*/ 	.word	0x00000690
        /*0130*/ 	.word	0x000000ff
        /*0134*/ 	.word	0x00000008
        /*0138*/ 	.short	0x0100
        /*013a*/ 	.byte	0x04
	.zero		1


	//   ....[3]....
        /*013c*/ 	.word	0x000006a0
        /*0140*/ 	.word	0x000000ff
        /*0144*/ 	.word	0x00000050
        /*0148*/ 	.short	0x0100
        /*014a*/ 	.byte	0x04
	.zero		1


	//   ....[4]....
        /*014c*/ 	.word	0x000006b0
        /*0150*/ 	.word	0x000000ff
        /*0154*/ 	.word	0x00000010
        /*0158*/ 	.short	0x0100
        /*015a*/ 	.byte	0x04
	.zero		1


	//   ....[5]....
        /*015c*/ 	.word	0x000006c0
        /*0160*/ 	.word	0x000000ff
        /*0164*/ 	.word	0x00000058
        /*0168*/ 	.short	0x0100
        /*016a*/ 	.byte	0x04
	.zero		1


	//   ....[6]....
        /*016c*/ 	.word	0x000006d0
        /*0170*/ 	.word	0x000000ff
        /*0174*/ 	.word	0x00000018
        /*0178*/ 	.short	0x0100
        /*017a*/ 	.byte	0x04
	.zero		1


	//   ....[7]....
        /*017c*/ 	.word	0x000006e0
        /*0180*/ 	.word	0x000000ff
        /*0184*/ 	.word	0x00000060
        /*0188*/ 	.short	0x0100
        /*018a*/ 	.byte	0x04
	.zero		1


	//   ....[8]....
        /*018c*/ 	.word	0x000006f0
        /*0190*/ 	.word	0x000000ff
        /*0194*/ 	.word	0x00000020
        /*0198*/ 	.short	0x0100
        /*019a*/ 	.byte	0x04
	.zero		1


	//   ....[9]....
        /*019c*/ 	.word	0x00000700
        /*01a0*/ 	.word	0x000000ff
        /*01a4*/ 	.word	0x00000068
        /*01a8*/ 	.short	0x0100
        /*01aa*/ 	.byte	0x04
	.zero		1


	//   ....[10]....
        /*01ac*/ 	.word	0x00000710
        /*01b0*/ 	.word	0x000000ff
        /*01b4*/ 	.word	0x00000028
        /*01b8*/ 	.short	0x0100
        /*01ba*/ 	.byte	0x04
	.zero		1


	//   ....[11]....
        /*01bc*/ 	.word	0x00000720
        /*01c0*/ 	.word	0x000000ff
        /*01c4*/ 	.word	0x00000070
        /*01c8*/ 	.short	0x0100
        /*01ca*/ 	.byte	0x04
	.zero		1


	//   ....[12]....
        /*01cc*/ 	.word	0x00000730
        /*01d0*/ 	.word	0x000000ff
        /*01d4*/ 	.word	0x00000030
        /*01d8*/ 	.short	0x0100
        /*01da*/ 	.byte	0x04
	.zero		1


	//   ....[13]....
        /*01dc*/ 	.word	0x00000740
        /*01e0*/ 	.word	0x000000ff
        /*01e4*/ 	.word	0x00000078
        /*01e8*/ 	.short	0x0100
        /*01ea*/ 	.byte	0x04
	.zero		1


	//   ....[14]....
        /*01ec*/ 	.word	0x00000750
        /*01f0*/ 	.word	0x000000ff
        /*01f4*/ 	.word	0x00000038
        /*01f8*/ 	.short	0x0100
        /*01fa*/ 	.byte	0x04
	.zero		1


	//   ....[15]....
        /*01fc*/ 	.word	0x00000760
        /*0200*/ 	.word	0x000000ff
        /*0204*/ 	.word	0x00000080
        /*0208*/ 	.short	0x0100
        /*020a*/ 	.byte	0x04
	.zero		1


	//   ....[16]....
        /*020c*/ 	.word	0x00000770
        /*0210*/ 	.word	0x000000ff
        /*0214*/ 	.word	0x00000040
        /*0218*/ 	.short	0x0100
        /*021a*/ 	.byte	0x04
	.zero		1


	//   ....[17]....
        /*021c*/ 	.word	0x00000780
        /*0220*/ 	.word	0x000000ff
        /*0224*/ 	.word	0x00000088
        /*0228*/ 	.short	0x0100
        /*022a*/ 	.byte	0x04
	.zero		1


	//   ....[18]....
        /*022c*/ 	.word	0x000008c0
        /*0230*/ 	.word	0x000000ff
        /*0234*/ 	.word	0x00000090
        /*0238*/ 	.short	0x0100
        /*023a*/ 	.byte	0x04
	.zero		1


	//   ....[19]....
        /*023c*/ 	.word	0x000008d0
        /*0240*/ 	.word	0x000000ff
        /*0244*/ 	.word	0x000000b0
        /*0248*/ 	.short	0x0100
        /*024a*/ 	.byte	0x04
	.zero		1


	//   ....[20]....
        /*024c*/ 	.word	0x000008e0
        /*0250*/ 	.word	0x000000ff
        /*0254*/ 	.word	0x00000098
        /*0258*/ 	.short	0x0100
        /*025a*/ 	.byte	0x04
	.zero		1


	//   ....[21]....
        /*025c*/ 	.word	0x000008f0
        /*0260*/ 	.word	0x000000ff
        /*0264*/ 	.word	0x000000b8
        /*0268*/ 	.short	0x0100
        /*026a*/ 	.byte	0x04
	.zero		1


	//   ....[22]....
        /*026c*/ 	.word	0x00000900
        /*0270*/ 	.word	0x000000ff
        /*0274*/ 	.word	0x000000a0
        /*0278*/ 	.short	0x0100
        /*027a*/ 	.byte	0x04
	.zero		1


	//   ....[23]....
        /*027c*/ 	.word	0x00000910
        /*0280*/ 	.word	0x000000ff
        /*0284*/ 	.word	0x000000c0
        /*0288*/ 	.short	0x0100
        /*028a*/ 	.byte	0x04
	.zero		1


	//   ....[24]....
        /*028c*/ 	.word	0x00000920
        /*0290*/ 	.word	0x000000ff
        /*0294*/ 	.word	0x000000a8
        /*0298*/ 	.short	0x0100
        /*029a*/ 	.byte	0x04
	.zero		1


	//   ....[25]....
        /*029c*/ 	.word	0x00000930
        /*02a0*/ 	.word	0x000000ff
        /*02a4*/ 	.word	0x000000c8
        /*02a8*/ 	.short	0x0100
        /*02aa*/ 	.byte	0x04
	.zero		1


	//   ....[26]....
        /*02ac*/ 	.word	0x00000a20
        /*02b0*/ 	.word	0x000000ff
        /*02b4*/ 	.word	0x000000d0
        /*02b8*/ 	.short	0x0100
        /*02ba*/ 	.byte	0x04
	.zero		1


	//   ....[27]....
        /*02bc*/ 	.word	0x00000a30
        /*02c0*/ 	.word	0x000000ff
        /*02c4*/ 	.word	0x000000d8
        /*02c8*/ 	.short	0x0100
        /*02ca*/ 	.byte	0x04
	.zero		1


	//   ....[28]....
        /*02cc*/ 	.word	0x00000b70
        /*02d0*/ 	.word	0x000000ff
        /*02d4*/ 	.word	0x000000e0
        /*02d8*/ 	.short	0x0100
        /*02da*/ 	.byte	0x06
	.zero		1


	//   ....[29]....
        /*02dc*/ 	.word	0x00000b80
        /*02e0*/ 	.word	0x000000ff
        /*02e4*/ 	.word	0x000000e8
        /*02e8*/ 	.short	0x0100
        /*02ea*/ 	.byte	0x06
	.zero		1


	//   ....[30]....
        /*02ec*/ 	.word	0x00000cc0
        /*02f0*/ 	.word	0x000000ff
        /*02f4*/ 	.word	0x000000f0
        /*02f8*/ 	.short	0x0100
        /*02fa*/ 	.byte	0x04
	.zero		1


	//   ....[31]....
        /*02fc*/ 	.word	0x00000cd0
        /*0300*/ 	.word	0x000000ff
        /*0304*/ 	.word	0x00000100
        /*0308*/ 	.short	0x0100
        /*030a*/ 	.byte	0x04
	.zero		1


	//   ....[32]....
        /*030c*/ 	.word	0x00000ce0
        /*0310*/ 	.word	0x000000ff
        /*0314*/ 	.word	0x000000f8
        /*0318*/ 	.short	0x0100
        /*031a*/ 	.byte	0x04
	.zero		1


	//   ....[33]....
        /*031c*/ 	.word	0x00000cf0
        /*0320*/ 	.word	0x000000ff
        /*0324*/ 	.word	0x00000108
        /*0328*/ 	.short	0x0100
        /*032a*/ 	.byte	0x04
	.zero		1


	//   ....[34]....
        /*032c*/ 	.word	0x00000df0
        /*0330*/ 	.word	0x000000ff
        /*0334*/ 	.word	0x00000110
        /*0338*/ 	.short	0x0100
        /*033a*/ 	.byte	0x06
	.zero		1


	//   ....[35]....
        /*033c*/ 	.word	0x00001dc0
        /*0340*/ 	.word	0x000000ff
        /*0344*/ 	.word	0x00000048
        /*0348*/ 	.short	0x010a
        /*034a*/ 	.byte	0x07
	.zero		1


	//   ....[36]....
        /*034c*/ 	.word	0x000021c0
        /*0350*/ 	.word	0x000000ff
        /*0354*/ 	.word	0x00000048
        /*0358*/ 	.short	0x010a
        /*035a*/ 	.byte	0x0b
	.zero		1


	//   ....[37]....
        /*035c*/ 	.word	0x00002370
        /*0360*/ 	.word	0x000000ff
        /*0364*/ 	.word	0x00000048
        /*0368*/ 	.short	0x010a
        /*036a*/ 	.byte	0x08
	.zero		1


	//   ....[38]....
        /*036c*/ 	.word	0x000026c0
        /*0370*/ 	.word	0x000000ff
        /*0374*/ 	.word	0x000000d8
        /*0378*/ 	.short	0x0101
        /*037a*/ 	.byte	0x20
	.zero		1


	//   ....[39]....
        /*037c*/ 	.word	0x000026f0
        /*0380*/ 	.word	0x000000ff
        /*0384*/ 	.word	0x00000048
        /*0388*/ 	.short	0x010a
        /*038a*/ 	.byte	0x04
	.zero		1


	//   ....[40]....
        /*038c*/ 	.word	0x000028e0
        /*0390*/ 	.word	0x000000ff
        /*0394*/ 	.word	0x00000048
        /*0398*/ 	.short	0x010a
        /*039a*/ 	.byte	0x0b
	.zero		1


	//   ....[41]....
        /*039c*/ 	.word	0x00002a90
        /*03a0*/ 	.word	0x000000ff
        /*03a4*/ 	.word	0x00000048
        /*03a8*/ 	.short	0x010a
        /*03aa*/ 	.byte	0x08
	.zero		1


	//   ....[42]....
        /*03ac*/ 	.word	0x00002dd0
        /*03b0*/ 	.word	0x000000ff
        /*03b4*/ 	.word	0x000000e0
        /*03b8*/ 	.short	0x010a
        /*03ba*/ 	.byte	0x20
	.zero		1


	//   ....[43]....
        /*03bc*/ 	.word	0x00002e90
        /*03c0*/ 	.word	0x000000ff
        /*03c4*/ 	.word	0x00000000
        /*03c8*/ 	.short	0x0101
        /*03ca*/ 	.byte	0x04
	.zero		1


	//   ....[44]....
        /*03cc*/ 	.word	0x00003480
        /*03d0*/ 	.word	0x000000ff
        /*03d4*/ 	.word	0x00000000
        /*03d8*/ 	.short	0x010a
        /*03da*/ 	.byte	0x04
	.zero		1


	//   ....[45]....
        /*03dc*/ 	.word	0x00003520
        /*03e0*/ 	.word	0x000000ff
        /*03e4*/ 	.word	0x00000000
        /*03e8*/ 	.short	0x010a
        /*03ea*/ 	.byte	0x05
	.zero		1


	//   ....[46]....
        /*03ec*/ 	.word	0x000035c0
        /*03f0*/ 	.word	0x000000ff
        /*03f4*/ 	.word	0x00000000
        /*03f8*/ 	.short	0x010a
        /*03fa*/ 	.byte	0x05
	.zero		1


	//   ....[47]....
        /*03fc*/ 	.word	0x00003660
        /*0400*/ 	.word	0x000000ff
        /*0404*/ 	.word	0x00000000
        /*0408*/ 	.short	0x010a
        /*040a*/ 	.byte	0x05
	.zero		1


	//   ....[48]....
        /*040c*/ 	.word	0x00003700
        /*0410*/ 	.word	0x000000ff
        /*0414*/ 	.word	0x00000000
        /*0418*/ 	.short	0x010a
        /*041a*/ 	.byte	0x05
	.zero		1


	//   ....[49]....
        /*041c*/ 	.word	0x000037a0
        /*0420*/ 	.word	0x000000ff
        /*0424*/ 	.word	0x00000000
        /*0428*/ 	.short	0x010a
        /*042a*/ 	.byte	0x05
	.zero		1


	//   ....[50]....
        /*042c*/ 	.word	0x00003840
        /*0430*/ 	.word	0x000000ff
        /*0434*/ 	.word	0x00000000
        /*0438*/ 	.short	0x010a
        /*043a*/ 	.byte	0x05
	.zero		1


	//   ....[51]....
        /*043c*/ 	.word	0x000038e0
        /*0440*/ 	.word	0x000000ff
        /*0444*/ 	.word	0x00000000
        /*0448*/ 	.short	0x010a
        /*044a*/ 	.byte	0x05
	.zero		1


	//   ....[52]....
        /*044c*/ 	.word	0x00003990
        /*0450*/ 	.word	0x00000000
        /*0454*/ 	.word	0x00000000
        /*0458*/ 	.short	0x010a
        /*045a*/ 	.byte	0xff
	.zero		1


	//   ....[53]....
        /*045c*/ 	.word	0x00003ae0
        /*0460*/ 	.word	0x000000ff
        /*0464*/ 	.word	0x000000e8
        /*0468*/ 	.short	0x010a
        /*046a*/ 	.byte	0x04
	.zero		1


	//   ....[54]....
        /*046c*/ 	.word	0x00003b80
        /*0470*/ 	.word	0x000000ff
        /*0474*/ 	.word	0x000000e0
        /*0478*/ 	.short	0x010a
        /*047a*/ 	.byte	0x04
	.zero		1


	//   ....[55]....
        /*047c*/ 	.word	0x00003c20
        /*0480*/ 	.word	0x000000ff
        /*0484*/ 	.word	0x00000000
        /*0488*/ 	.short	0x0101
        /*048a*/ 	.byte	0x05
	.zero		1


	//   ....[56]....
        /*048c*/ 	.word	0x00003c60
        /*0490*/ 	.word	0x000000ff
        /*0494*/ 	.word	0x000000e8
        /*0498*/ 	.short	0x0106
        /*049a*/ 	.byte	0x04
	.zero		1


	//   ....[57]....
        /*049c*/ 	.word	0x00003ca0
        /*04a0*/ 	.word	0x00000000
        /*04a4*/ 	.word	0x000000e8
        /*04a8*/ 	.short	0x010a
        /*04aa*/ 	.byte	0xff
	.zero		1


	//   ....[58]....
        /*04ac*/ 	.word	0x00003ef0
        /*04b0*/ 	.word	0x000000ff
        /*04b4*/ 	.word	0x00000008
        /*04b8*/ 	.short	0x010a
        /*04ba*/ 	.byte	0x05
	.zero		1


	//   ....[59]....
        /*04bc*/ 	.word	0x00003f10
        /*04c0*/ 	.word	0x000000ff
        /*04c4*/ 	.word	0x00000008
        /*04c8*/ 	.short	0x010a
        /*04ca*/ 	.byte	0x05
	.zero		1


	//   ....[60]....
        /*04cc*/ 	.word	0x000040a0
        /*04d0*/ 	.word	0x000000ff
        /*04d4*/ 	.word	0x00000008
        /*04d8*/ 	.short	0x010a
        /*04da*/ 	.byte	0x05
	.zero		1


	//   ....[61]....
        /*04dc*/ 	.word	0x000040c0
        /*04e0*/ 	.word	0x000000ff
        /*04e4*/ 	.word	0x00000008
        /*04e8*/ 	.short	0x010a
        /*04ea*/ 	.byte	0x05
	.zero		1


	//   ....[62]....
        /*04ec*/ 	.word	0x00004180
        /*04f0*/ 	.word	0x000000ff
        /*04f4*/ 	.word	0x00000000
        /*04f8*/ 	.short	0x0101
        /*04fa*/ 	.byte	0x04
	.zero		1


	//   ....[63]....
        /*04fc*/ 	.word	0x000044e0
        /*0500*/ 	.word	0x000000ff
        /*0504*/ 	.word	0x000000e0
        /*0508*/ 	.short	0x010a
        /*050a*/ 	.byte	0x15
	.zero		1


	//   ....[64]....
        /*050c*/ 	.word	0x00004580
        /*0510*/ 	.word	0x000000ff
        /*0514*/ 	.word	0x00000000
        /*0518*/ 	.short	0x0101
        /*051a*/ 	.byte	0x24
	.zero		1


	//   ....[65]....
        /*051c*/ 	.word	0x000045c0
        /*0520*/ 	.word	0x000000ff
        /*0524*/ 	.word	0x00000100
        /*0528*/ 	.short	0x010a
        /*052a*/ 	.byte	0x1a
	.zero		1


	//   ....[66]....
        /*052c*/ 	.word	0x00004690
        /*0530*/ 	.word	0x000000ff
        /*0534*/ 	.word	0x00000000
        /*0538*/ 	.short	0x010a
        /*053a*/ 	.byte	0x04
	.zero		1


	//   ....[67]....
        /*053c*/ 	.word	0x00004700
        /*0540*/ 	.word	0x000000ff
        /*0544*/ 	.word	0x00000000
        /*0548*/ 	.short	0x010a
        /*054a*/ 	.byte	0x11
	.zero		1


	//   ....[68]....
        /*054c*/ 	.word	0x00004850
        /*0550*/ 	.word	0x000000ff
        /*0554*/ 	.word	0x00000000
        /*0558*/ 	.short	0x010a
        /*055a*/ 	.byte	0x05
	.zero		1


	//   ....[69]....
        /*055c*/ 	.word	0x00004b50
        /*0560*/ 	.word	0x000000ff
        /*0564*/ 	.word	0x00000000
        /*0568*/ 	.short	0x010a
        /*056a*/ 	.byte	0x04
	.zero		1


	//   ....[70]....
        /*056c*/ 	.word	0x00004bf0
        /*0570*/ 	.word	0x00000000
        /*0574*/ 	.word	0x00000000
        /*0578*/ 	.short	0x010a
        /*057a*/ 	.byte	0xff
	.zero		1


	//   ....[71]....
        /*057c*/ 	.word	0x00004c30
        /*0580*/ 	.word	0x00000000
        /*0584*/ 	.word	0x00000000
        /*0588*/ 	.short	0x010a
        /*058a*/ 	.byte	0xff
	.zero		1


	//   ....[72]....
        /*058c*/ 	.word	0x00004ca0
        /*0590*/ 	.word	0x000000ff
        /*0594*/ 	.word	0x00000000
        /*0598*/ 	.short	0x0101
        /*059a*/ 	.byte	0x04
	.zero		1


	//   ....[73]....
        /*059c*/ 	.word	0x00004ce0
        /*05a0*/ 	.word	0x000000ff
        /*05a4*/ 	.word	0x00000110
        /*05a8*/ 	.short	0x010a
        /*05aa*/ 	.byte	0x15
	.zero		1


	//   ....[74]....
        /*05ac*/ 	.word	0x00004d40
        /*05b0*/ 	.word	0x000000ff
        /*05b4*/ 	.word	0x00000000
        /*05b8*/ 	.short	0x0101
        /*05ba*/ 	.byte	0x04
	.zero		1


	//   ....[75]....
        /*05bc*/ 	.word	0x000054d0
        /*05c0*/ 	.word	0x000000ff
        /*05c4*/ 	.word	0x000000e0
        /*05c8*/ 	.short	0x010a
        /*05ca*/ 	.byte	0x14
	.zero		1


	//   ....[76]....
        /*05cc*/ 	.word	0x00005570
        /*05d0*/ 	.word	0x000000ff
        /*05d4*/ 	.word	0x00000000
        /*05d8*/ 	.short	0x0101
        /*05da*/ 	.byte	0x2e
	.zero		1


	//   ....[77]....
        /*05dc*/ 	.word	0x00005aa0
        /*05e0*/ 	.word	0x000000ff
        /*05e4*/ 	.word	0x000000d8
        /*05e8*/ 	.short	0x010a
        /*05ea*/ 	.byte	0x14
	.zero		1


	//   ....[78]....
        /*05ec*/ 	.word	0x00006090
        /*05f0*/ 	.word	0x000000ff
        /*05f4*/ 	.word	0x000000b0
        /*05f8*/ 	.short	0x010a
        /*05fa*/ 	.byte	0x14
	.zero		1


	//   ....[79]....
        /*05fc*/ 	.word	0x00006200
        /*0600*/ 	.word	0x000000ff
        /*0604*/ 	.word	0x00000090
        /*0608*/ 	.short	0x010b
        /*060a*/ 	.byte	0x14
	.zero		1


	//   ....[80]....
        /*060c*/ 	.word	0x00006210
        /*0610*/ 	.word	0x000000ff
        /*0614*/ 	.word	0x00000000
        /*0618*/ 	.short	0x0101
        /*061a*/ 	.byte	0x34
	.zero		1


	//   ....[81]....
        /*061c*/ 	.word	0x00006220
        /*0620*/ 	.word	0x000000ff
        /*0624*/ 	.word	0x000000b8
        /*0628*/ 	.short	0x010a
        /*062a*/ 	.byte	0x14
	.zero		1


	//   ....[82]....
        /*062c*/ 	.word	0x00006360
        /*0630*/ 	.word	0x000000ff
        /*0634*/ 	.word	0x00000098
        /*0638*/ 	.short	0x010b
        /*063a*/ 	.byte	0x14
	.zero		1


	//   ....[83]....
        /*063c*/ 	.word	0x00006370
        /*0640*/ 	.word	0x000000ff
        /*0644*/ 	.word	0x00000000
        /*0648*/ 	.short	0x0101
        /*064a*/ 	.byte	0x33
	.zero		1


	//   ....[84]....
        /*064c*/ 	.word	0x00006380
        /*0650*/ 	.word	0x000000ff
        /*0654*/ 	.word	0x000000c0
        /*0658*/ 	.short	0x010a
        /*065a*/ 	.byte	0x14
	.zero		1


	//   ....[85]....
        /*065c*/ 	.word	0x000064e0
        /*0660*/ 	.word	0x000000ff
        /*0664*/ 	.word	0x000000a0
        /*0668*/ 	.short	0x010b
        /*066a*/ 	.byte	0x14
	.zero		1


	//   ....[86]....
        /*066c*/ 	.word	0x000064f0
        /*0670*/ 	.word	0x000000ff
        /*0674*/ 	.word	0x00000000
        /*0678*/ 	.short	0x0101
        /*067a*/ 	.byte	0x31
	.zero		1


	//   ....[87]....
        /*067c*/ 	.word	0x00006500
        /*0680*/ 	.word	0x000000ff
        /*0684*/ 	.word	0x000000c8
        /*0688*/ 	.short	0x010a
        /*068a*/ 	.byte	0x14
	.zero		1


	//   ....[88]....
        /*068c*/ 	.word	0x000066a0
        /*0690*/ 	.word	0x000000ff
        /*0694*/ 	.word	0x000000a8
        /*0698*/ 	.short	0x010b
        /*069a*/ 	.byte	0x14
	.zero		1


	//   ....[89]....
        /*069c*/ 	.word	0x000066b0
        /*06a0*/ 	.word	0x000000ff
        /*06a4*/ 	.word	0x00000000
        /*06a8*/ 	.short	0x0101
        /*06aa*/ 	.byte	0x30
	.zero		1


	//   ....[90]....
        /*06ac*/ 	.word	0x000066e0
        /*06b0*/ 	.word	0x000000ff
        /*06b4*/ 	.word	0x000000b0
        /*06b8*/ 	.short	0x010a
        /*06ba*/ 	.byte	0x14
	.zero		1


	//   ....[91]....
        /*06bc*/ 	.word	0x00006700
        /*06c0*/ 	.word	0x000000ff
        /*06c4*/ 	.word	0x000000b8
        /*06c8*/ 	.short	0x010a
        /*06ca*/ 	.byte	0x14
	.zero		1


	//   ....[92]....
        /*06cc*/ 	.word	0x00006720
        /*06d0*/ 	.word	0x000000ff
        /*06d4*/ 	.word	0x000000c0
        /*06d8*/ 	.short	0x010a
        /*06da*/ 	.byte	0x14
	.zero		1


	//   ....[93]....
        /*06dc*/ 	.word	0x00006760
        /*06e0*/ 	.word	0x00000000
        /*06e4*/ 	.word	0x000000c8
        /*06e8*/ 	.short	0x010a
        /*06ea*/ 	.byte	0xff
	.zero		1


	//   ....[94]....
        /*06ec*/ 	.word	0x00006ac0
        /*06f0*/ 	.word	0x000000ff
        /*06f4*/ 	.word	0x000000e0
        /*06f8*/ 	.short	0x010a
        /*06fa*/ 	.byte	0x33
	.zero		1


	//   ....[95]....
        /*06fc*/ 	.word	0x00006c30
        /*0700*/ 	.word	0x000000ff
        /*0704*/ 	.word	0x00000000
        /*0708*/ 	.short	0x0101
        /*070a*/ 	.byte	0x04
	.zero		1


	//   ....[96]....
        /*070c*/ 	.word	0x00007dd0
        /*0710*/ 	.word	0x000000ff
        /*0714*/ 	.word	0x00000090
        /*0718*/ 	.short	0x010a
        /*071a*/ 	.byte	0x33
	.zero		1


	//   ....[97]....
        /*071c*/ 	.word	0x00007e10
        /*0720*/ 	.word	0x00000049
        /*0724*/ 	.word	0x000000f0
        /*0728*/ 	.short	0x010a
        /*072a*/ 	.byte	0xff
	.zero		1


	//   ....[98]....
        /*072c*/ 	.word	0x00007f00
        /*0730*/ 	.word	0x000000ff
        /*0734*/ 	.word	0x00000090
        /*0738*/ 	.short	0x010a
        /*073a*/ 	.byte	0x33
	.zero		1


	//   ....[99]....
        /*073c*/ 	.word	0x00007ff0
        /*0740*/ 	.word	0x00000049
        /*0744*/ 	.word	0x000000f0
        /*0748*/ 	.short	0x010a
        /*074a*/ 	.byte	0xff
	.zero		1


	//   ....[100]....
        /*074c*/ 	.word	0x000087c0
        /*0750*/ 	.word	0x00000000
        /*0754*/ 	.word	0x00000000
        /*0758*/ 	.short	0x0101
        /*075a*/ 	.byte	0xff
	.zero		1


	//   ....[101]....
        /*075c*/ 	.word	0x000087d0
        /*0760*/ 	.word	0x00000002
        /*0764*/ 	.word	0x00000090
        /*0768*/ 	.short	0x010a
        /*076a*/ 	.byte	0xff
	.zero		1


	//   ....[102]....
        /*076c*/ 	.word	0x000088b0
        /*0770*/ 	.word	0x00000002
        /*0774*/ 	.word	0x00000090
        /*0778*/ 	.short	0x010a
        /*077a*/ 	.byte	0xff
	.zero		1


	//   ....[103]....
        /*077c*/ 	.word	0x00009100
        /*0780*/ 	.word	0x00000000
        /*0784*/ 	.word	0x00000000
        /*0788*/ 	.short	0x0101
        /*078a*/ 	.byte	0xff
	.zero		1


	//   ....[104]....
        /*078c*/ 	.word	0x00009120
        /*0790*/ 	.word	0x00000006
        /*0794*/ 	.word	0x00000090
        /*0798*/ 	.short	0x010a
        /*079a*/ 	.byte	0xff
	.zero		1


	//   ....[105]....
        /*079c*/ 	.word	0x000091f0
        /*07a0*/ 	.word	0x00000006
        /*07a4*/ 	.word	0x00000090
        /*07a8*/ 	.short	0x010a
        /*07aa*/ 	.byte	0xff
	.zero		1


	//   ....[106]....
        /*07ac*/ 	.word	0x00009a30
        /*07b0*/ 	.word	0x0000000e
        /*07b4*/ 	.word	0x00000000
        /*07b8*/ 	.short	0x0101
        /*07ba*/ 	.byte	0xff
	.zero		1


	//   ....[107]....
        /*07bc*/ 	.word	0x00009a50
        /*07c0*/ 	.word	0x00000000
        /*07c4*/ 	.word	0x00000090
        /*07c8*/ 	.short	0x010a
        /*07ca*/ 	.byte	0xff
	.zero		1


	//   ....[108]....
        /*07cc*/ 	.word	0x00009b20
        /*07d0*/ 	.word	0x00000000
        /*07d4*/ 	.word	0x00000090
        /*07d8*/ 	.short	0x010a
        /*07da*/ 	.byte	0xff
	.zero		1


	//   ....[109]....
        /*07dc*/ 	.word	0x00009e30
        /*07e0*/ 	.word	0x00000049
        /*07e4*/ 	.word	0x00000000
        /*07e8*/ 	.short	0x0101
        /*07ea*/ 	.byte	0xff
	.zero		1


	//   ....[110]....
        /*07ec*/ 	.word	0x0000a3b0
        /*07f0*/ 	.word	0x00000000
        /*07f4*/ 	.word	0x00000000
        /*07f8*/ 	.short	0x0101
        /*07fa*/ 	.byte	0xff
	.zero		1


	//   ....[111]....
        /*07fc*/ 	.word	0x0000a640
        /*0800*/ 	.word	0x000000ff
        /*0804*/ 	.word	0x00000000
        /*0808*/ 	.short	0x0101
        /*080a*/ 	.byte	0x04
	.zero		1


	//   ....[112]....
        /*080c*/ 	.word	0x0000a670
        /*0810*/ 	.word	0x00000000
        /*0814*/ 	.word	0x00000048
        /*0818*/ 	.short	0x010a
        /*081a*/ 	.byte	0xff
	.zero		1


	//   ....[113]....
        /*081c*/ 	.word	0x0000a6d0
        /*0820*/ 	.word	0x00000000
        /*0824*/ 	.word	0x00000048
        /*0828*/ 	.short	0x010a
        /*082a*/ 	.byte	0xff
	.zero		1


	//   ....[114]....
        /*082c*/ 	.word	0x0000a730
        /*0830*/ 	.word	0x00000000
        /*0834*/ 	.word	0x000000e0
        /*0838*/ 	.short	0x010a
        /*083a*/ 	.byte	0xff
	.zero		1


	//   ....[115]....
        /*083c*/ 	.word	0x0000a790
        /*0840*/ 	.word	0x00000000
        /*0844*/ 	.word	0x00000000
        /*0848*/ 	.short	0x010a
        /*084a*/ 	.byte	0xff
	.zero		1


	//   ....[116]....
        /*084c*/ 	.word	0x0000a7f0
        /*0850*/ 	.word	0x00000000
        /*0854*/ 	.word	0x00000000
        /*0858*/ 	.short	0x010a
        /*085a*/ 	.byte	0xff
	.zero		1


	//   ....[117]....
        /*085c*/ 	.word	0x0000a850
        /*0860*/ 	.word	0x00000000
        /*0864*/ 	.word	0x00000000
        /*0868*/ 	.short	0x010a
        /*086a*/ 	.byte	0xff
	.zero		1


	//   ....[118]....
        /*086c*/ 	.word	0x0000a8b0
        /*0870*/ 	.word	0x00000000
        /*0874*/ 	.word	0x00000000
        /*0878*/ 	.short	0x010a
        /*087a*/ 	.byte	0xff
	.zero		1


	//   ....[119]....
        /*087c*/ 	.word	0x0000a910
        /*0880*/ 	.word	0x00000000
        /*0884*/ 	.word	0x00000000
        /*0888*/ 	.short	0x010a
        /*088a*/ 	.byte	0xff
	.zero		1


	//   ....[120]....
        /*088c*/ 	.word	0x0000a970
        /*0890*/ 	.word	0x00000000
        /*0894*/ 	.word	0x00000000
        /*0898*/ 	.short	0x010a
        /*089a*/ 	.byte	0xff
	.zero		1


	//   ....[121]....
        /*089c*/ 	.word	0x0000a9d0
        /*08a0*/ 	.word	0x00000000
        /*08a4*/ 	.word	0x00000000
        /*08a8*/ 	.short	0x010a
        /*08aa*/ 	.byte	0xff
	.zero		1


	//   ....[122]....
        /*08ac*/ 	.word	0x0000aa30
        /*08b0*/ 	.word	0x00000000
        /*08b4*/ 	.word	0x00000000
        /*08b8*/ 	.short	0x010a
        /*08ba*/ 	.byte	0xff
	.zero		1


	//   ....[123]....
        /*08bc*/ 	.word	0x0000aa90
        /*08c0*/ 	.word	0x00000004
        /*08c4*/ 	.word	0x000000e8
        /*08c8*/ 	.short	0x010a
        /*08ca*/ 	.byte	0xff
	.zero		1


	//   ....[124]....
        /*08cc*/ 	.word	0x0000aaf0
        /*08d0*/ 	.word	0x00000004
        /*08d4*/ 	.word	0x000000e0
        /*08d8*/ 	.short	0x010a
        /*08da*/ 	.byte	0xff
	.zero		1


	//   ....[125]....
        /*08dc*/ 	.word	0x0000ab50
        /*08e0*/ 	.word	0x00000005
        /*08e4*/ 	.word	0x00000008
        /*08e8*/ 	.short	0x010a
        /*08ea*/ 	.byte	0xff
	.zero		1


	//   ....[126]....
        /*08ec*/ 	.word	0x0000ac40
        /*08f0*/ 	.word	0x00000003
        /*08f4*/ 	.word	0x00000008
        /*08f8*/ 	.short	0x010a
        /*08fa*/ 	.byte	0xff
	.zero		1


	//   ....[127]....
        /*08fc*/ 	.word	0x0000aca0
        /*0900*/ 	.word	0x00000004
        /*0904*/ 	.word	0x000000e0
        /*0908*/ 	.short	0x010a
        /*090a*/ 	.byte	0xff
	.zero		1


	//   ....[128]....
        /*090c*/ 	.word	0x0000ad00
        /*0910*/ 	.word	0x00000004
        /*0914*/ 	.word	0x00000100
        /*0918*/ 	.short	0x010a
        /*091a*/ 	.byte	0xff
	.zero		1


	//   ....[129]....
        /*091c*/ 	.word	0x0000ad60
        /*0920*/ 	.word	0x00000004
        /*0924*/ 	.word	0x00000000
        /*0928*/ 	.short	0x010a
        /*092a*/ 	.byte	0xff
	.zero		1


	//   ....[130]....
        /*092c*/ 	.word	0x0000adc0
        /*0930*/ 	.word	0x00000000
        /*0934*/ 	.word	0x00000000
        /*0938*/ 	.short	0x010a
        /*093a*/ 	.byte	0xff
	.zero		1


	//   ....[131]....
        /*093c*/ 	.word	0x0000ae20
        /*0940*/ 	.word	0x00000000
        /*0944*/ 	.word	0x00000110
        /*0948*/ 	.short	0x010a
        /*094a*/ 	.byte	0xff
	.zero		1


	//   ....[132]....
        /*094c*/ 	.word	0x0000ae80
        /*0950*/ 	.word	0x00000000
        /*0954*/ 	.word	0x000000e0
        /*0958*/ 	.short	0x010a
        /*095a*/ 	.byte	0xff
	.zero		1


	//   ....[133]....
        /*095c*/ 	.word	0x0000aee0
        /*0960*/ 	.word	0x00000003
        /*0964*/ 	.word	0x000000d8
        /*0968*/ 	.short	0x010a
        /*096a*/ 	.byte	0xff
	.zero		1


	//   ....[134]....
        /*096c*/ 	.word	0x0000af40
        /*0970*/ 	.word	0x00000000
        /*0974*/ 	.word	0x000000b0
        /*0978*/ 	.short	0x010a
        /*097a*/ 	.byte	0xff
	.zero		1


	//   ....[135]....
        /*097c*/ 	.word	0x0000afa0
        /*0980*/ 	.word	0x00000000
        /*0984*/ 	.word	0x000000b8
        /*0988*/ 	.short	0x010a
        /*098a*/ 	.byte	0xff
	.zero		1


	//   ....[136]....
        /*098c*/ 	.word	0x0000b000
        /*0990*/ 	.word	0x00000000
        /*0994*/ 	.word	0x000000c0
        /*0998*/ 	.short	0x010a
        /*099a*/ 	.byte	0xff
	.zero		1


	//   ....[137]....
        /*099c*/ 	.word	0x0000b060
        /*09a0*/ 	.word	0x00000000
        /*09a4*/ 	.word	0x000000c8
        /*09a8*/ 	.short	0x010a
        /*09aa*/ 	.byte	0xff
	.zero		1


	//   ....[138]....
        /*09ac*/ 	.word	0x0000b0c0
        /*09b0*/ 	.word	0x00000000
        /*09b4*/ 	.word	0x000000b0
        /*09b8*/ 	.short	0x010a
        /*09ba*/ 	.byte	0xff
	.zero		1


	//   ....[139]....
        /*09bc*/ 	.word	0x0000b120
        /*09c0*/ 	.word	0x00000000
        /*09c4*/ 	.word	0x000000b8
        /*09c8*/ 	.short	0x010a
        /*09ca*/ 	.byte	0xff
	.zero		1


	//   ....[140]....
        /*09cc*/ 	.word	0x0000b180
        /*09d0*/ 	.word	0x00000000
        /*09d4*/ 	.word	0x000000c0
        /*09d8*/ 	.short	0x010a
        /*09da*/ 	.byte	0xff
	.zero		1


	//   ....[141]....
        /*09dc*/ 	.word	0x0000b1e0
        /*09e0*/ 	.word	0x00000000
        /*09e4*/ 	.word	0x000000e0
        /*09e8*/ 	.short	0x010a
        /*09ea*/ 	.byte	0xff
	.zero		1


	//   ....[142]....
        /*09ec*/ 	.word	0x0000b240
        /*09f0*/ 	.word	0x00000002
        /*09f4*/ 	.word	0x00000090
        /*09f8*/ 	.short	0x010a
        /*09fa*/ 	.byte	0xff
	.zero		1


	//   ....[143]....
        /*09fc*/ 	.word	0x0000b290
        /*0a00*/ 	.word	0x00000049
        /*0a04*/ 	.word	0x000000f0
        /*0a08*/ 	.short	0x010a
        /*0a0a*/ 	.byte	0xff
	.zero		1


	//   ....[144]....
        /*0a0c*/ 	.word	0x0000b2e0
        /*0a10*/ 	.word	0x00000002
        /*0a14*/ 	.word	0x00000090
        /*0a18*/ 	.short	0x010a
        /*0a1a*/ 	.byte	0xff
	.zero		1


	//   ....[145]....
        /*0a1c*/ 	.word	0x0000b330
        /*0a20*/ 	.word	0x00000006
        /*0a24*/ 	.word	0x00000090
        /*0a28*/ 	.short	0x010a
        /*0a2a*/ 	.byte	0xff
	.zero		1


	//   ....[146]....
        /*0a2c*/ 	.word	0x0000b380
        /*0a30*/ 	.word	0x00000000
        /*0a34*/ 	.word	0x00000090
        /*0a38*/ 	.short	0x010a
        /*0a3a*/ 	.byte	0xff
	.zero		1


	//----- nvinfo : EIATTR_NUM_MBARRIERS
	.align		4
.L_47:
        /*0a3c*/ 	.byte	0x03, 0x38
        /*0a3e*/ 	.short	0x0023


	//----- nvinfo : EIATTR_EXIT_INSTR_OFFSETS
	.align		4
        /*0a40*/ 	.byte	0x04, 0x1c
        /*0a42*/ 	.short	(.L_49 - .L_48)


	//   ....[0]....
.L_48:
        /*0a44*/ 	.word	0x000039c0


	//   ....[1]....
        /*0a48*/ 	.word	0x00003c70


	//   ....[2]....
        /*0a4c*/ 	.word	0x00003cd0


	//   ....[3]....
        /*0a50*/ 	.word	0x00004f70


	//   ....[4]....
        /*0a54*/ 	.word	0x00006790


	//   ....[5]....
        /*0a58*/ 	.word	0x000067d0


	//   ....[6]....
        /*0a5c*/ 	.word	0x0000a520


	//   ....[7]....
        /*0a60*/ 	.word	0x0000a5a0


	//   ....[8]....
        /*0a64*/ 	.word	0x0000a5d0


	//   ....[9]....
        /*0a68*/ 	.word	0x0000a650


	//----- nvinfo : EIATTR_MAX_THREADS
	.align		4
.L_49:
        /*0a6c*/ 	.byte	0x04, 0x05
        /*0a6e*/ 	.short	(.L_51 - .L_50)
.L_50:
        /*0a70*/ 	.word	0x00000100
        /*0a74*/ 	.word	0x00000001
        /*0a78*/ 	.word	0x00000001


	//----- nvinfo : EIATTR_CRS_STACK_SIZE
	.align		4
.L_51:
        /*0a7c*/ 	.byte	0x04, 0x1e
        /*0a7e*/ 	.short	(.L_53 - .L_52)
.L_52:
        /*0a80*/ 	.word	0x00000000


	//----- nvinfo : EIATTR_CBANK_PARAM_SIZE
	.align		4
.L_53:
        /*0a84*/ 	.byte	0x03, 0x19
        /*0a86*/ 	.short	0x0900


	//----- nvinfo : EIATTR_PARAM_CBANK
	.align		4
        /*0a88*/ 	.byte	0x04, 0x0a
        /*0a8a*/ 	.short	(.L_55 - .L_54)
	.align		4
.L_54:
        /*0a8c*/ 	.word	index@(.nv.constant0._ZN7cutlass13device_kernelINS_4conv6kernel13ConvUniversalINS1_16ConvProblemShapeILNS1_8OperatorE2ELi3EEENS1_10collective14CollectiveConvINS1_47MainloopSm100TmaUmmaWarpSpecializedImplicitGemmILS5_2ELi9ELi3ELi1ELi2EN4cute5tupleIJNSA_1CILi2EEENSC_ILi1EEESE_EEEEENSB_IJNSC_ILi256EEENSB_IJNSC_ILi64EEEEEENSB_IJNSC_ILi32EEEEEEEEENS_10tfloat32_tESN_NSA_8TiledMMAINSA_8MMA_AtomIJNSA_23SM100_MMA_TF32_2x1SM_SSISN_SN_fLi256ELi64ELNSA_4UMMA5MajorE1ELSS_1ELNSR_7ScaleInE0ELST_0EEEEEENSA_6LayoutINSB_IJSE_SE_SE_EEENSB_IJNSC_ILi0EEESY_SY_EEEEENSB_IJNSA_10UnderscoreES11_S11_EEEEENS7_6detail27Sm100ImplicitGemmTileTraitsINSA_18SM100_TMA_2SM_LOADENSA_14ComposedLayoutINSA_7SwizzleILi2ELi5ELi2EEENSA_18smem_ptr_flag_bitsILi32EEENSW_INSB_IJSK_NSC_ILi4EEEEEENSB_IJSE_SK_EEEEEEEvEENS15_INSA_25SM100_TMA_2SM_LOAD_IM2COLES1G_vEEEENS_8epilogue10collective18CollectiveEpilogueINS1L_23Sm100TmaWarpSpecializedILi4ELi2ELi16ELb1ELb0EEEJNSB_IJNSC_ILi128EEESJ_SL_EEENSB_IJNSW_IS1Q_SE_EENSW_INSC_ILi16EEESE_EEEEESN_NSB_IJlNSB_IJSE_lllEEESY_EEESN_S1X_NS1L_6fusion15FusionCallbacksIS1P_NS1Y_17LinearCombinationISN_fSN_fLNS_15FloatRoundStyleE2EEES1R_S1V_JEEENSA_5SM1004TMEM4LOAD26SM100_TMEM_LOAD_32dp32b16xENSA_13SM90_TMA_LOADENS17_INS18_ILi2ELi4ELi3EEES1B_NSW_INSB_IJNSC_ILi8EEES1T_EEENSB_IJS1T_SE_EEEEEEENSA_39AutoVectorizingCopyWithAssumedAlignmentILi128EEENSA_14SM90_TMA_STOREES2E_S2G_S2G_EEEvvEEEEvNT_6ParamsE)
        /*0a90*/ 	.short	0x0380
        /*0a92*/ 	.short	0x0900


	//----- nvinfo : EIATTR_SW_WAR
	.align		4
.L_55:
        /*0a94*/ 	.byte	0x04, 0x36
        /*0a96*/ 	.short	(.L_57 - .L_56)
.L_56:
        /*0a98*/ 	.word	0x00000008
.L_57:


//--------------------- .nv.callgraph             --------------------------
	.section	.nv.callgraph,"",@"SHT_CUDA_CALLGRAPH"
	.align	4
	.sectionentsize	8
	.align		4
        /*0000*/ 	.word	0x00000000
	.align		4
        /*0004*/ 	.word	0xffffffff
	.align		4
        /*0008*/ 	.word	index@(_ZN7cutlass13device_kernelINS_4conv6kernel13ConvUniversalINS1_16ConvProblemShapeILNS1_8OperatorE2ELi3EEENS1_10collective14CollectiveConvINS1_47MainloopSm100TmaUmmaWarpSpecializedImplicitGemmILS5_2ELi9ELi3ELi1ELi2EN4cute5tupleIJNSA_1CILi2EEENSC_ILi1EEESE_EEEEENSB_IJNSC_ILi256EEENSB_IJNSC_ILi64EEEEEENSB_IJNSC_ILi32EEEEEEEEENS_10tfloat32_tESN_NSA_8TiledMMAINSA_8MMA_AtomIJNSA_23SM100_MMA_TF32_2x1SM_SSISN_SN_fLi256ELi64ELNSA_4UMMA5MajorE1ELSS_1ELNSR_7ScaleInE0ELST_0EEEEEENSA_6LayoutINSB_IJSE_SE_SE_EEENSB_IJNSC_ILi0EEESY_SY_EEEEENSB_IJNSA_10UnderscoreES11_S11_EEEEENS7_6detail27Sm100ImplicitGemmTileTraitsINSA_18SM100_TMA_2SM_LOADENSA_14ComposedLayoutINSA_7SwizzleILi2ELi5ELi2EEENSA_18smem_ptr_flag_bitsILi32EEENSW_INSB_IJSK_NSC_ILi4EEEEEENSB_IJSE_SK_EEEEEEEvEENS15_INSA_25SM100_TMA_2SM_LOAD_IM2COLES1G_vEEEENS_8epilogue10collective18CollectiveEpilogueINS1L_23Sm100TmaWarpSpecializedILi4ELi2ELi16ELb1ELb0EEEJNSB_IJNSC_ILi128EEESJ_SL_EEENSB_IJNSW_IS1Q_SE_EENSW_INSC_ILi16EEESE_EEEEESN_NSB_IJlNSB_IJSE_lllEEESY_EEESN_S1X_NS1L_6fusion15FusionCallbacksIS1P_NS1Y_17LinearCombinationISN_fSN_fLNS_15FloatRoundStyleE2EEES1R_S1V_JEEENSA_5SM1004TMEM4LOAD26SM100_TMEM_LOAD_32dp32b16xENSA_13SM90_TMA_LOADENS17_INS18_ILi2ELi4ELi3EEES1B_NSW_INSB_IJNSC_ILi8EEES1T_EEENSB_IJS1T_SE_EEEEEEENSA_39AutoVectorizingCopyWithAssumedAlignmentILi128EEENSA_14SM90_TMA_STOREES2E_S2G_S2G_EEEvvEEEEvNT_6ParamsE)
	.align		4
        /*000c*/ 	.word	index@(__assertfail)
	.align		4
        /*0010*/ 	.word	0x00000000
	.align		4
        /*0014*/ 	.word	0xfffffffe
	.align		4
        /*0018*/ 	.word	0x00000000
	.align		4
        /*001c*/ 	.word	0xfffffffd
	.align		4
        /*0020*/ 	.word	0x00000000
	.align		4
        /*0024*/ 	.word	0xfffffffc


//--------------------- .nv.constant4             --------------------------
	.section	.nv.constant4,"a",@progbits
	.align	8
	.align		8
.nv.constant4:
        /*0000*/ 	.dword	__assertfail
	.align		8
        /*0008*/ 	.dword	__unnamed_1
	.align		8
        /*0010*/ 	.dword	__unnamed_2
	.align		8
        /*0018*/ 	.dword	_ZN39_INTERNAL_7c7653e0_4_k_cu_ee783073_41814cuda3std3__45__cpo5beginE
	.align		8
        /*0020*/ 	.dword	_ZN39_INTERNAL_7c7653e0_4_k_cu_ee783073_41814cuda3std3__45__cpo3endE
	.align		8
        /*0028*/ 	.dword	_ZN39_INTERNAL_7c7653e0_4_k_cu_ee783073_41814cuda3std3__45__cpo6cbeginE
	.align		8
        /*0030*/ 	.dword	_ZN39_INTERNAL_7c7653e0_4_k_cu_ee783073_41814cuda3std3__45__cpo4cendE
	.align		8
        /*0038*/ 	.dword	_ZN39_INTERNAL_7c7653e0_4_k_cu_ee783073_41814cuda3std3__441_GLOBAL__N__7c7653e0_4_k_cu_ee783073_41816ignoreE
	.align		8
        /*0040*/ 	.dword	_ZN39_INTERNAL_7c7653e0_4_k_cu_ee783073_41814cuda3std3__419piecewise_constructE
	.align		8
        /*0048*/ 	.dword	_ZN39_INTERNAL_7c7653e0_4_k_cu_ee783073_41814cuda3std3__48in_placeE
	.align		8
        /*0050*/ 	.dword	_ZN39_INTERNAL_7c7653e0_4_k_cu_ee783073_41814cuda3std6ranges3__45__cpo4swapE
	.align		8
        /*0058*/ 	.dword	_ZN39_INTERNAL_7c7653e0_4_k_cu_ee783073_41814cuda3std6ranges3__45__cpo9iter_moveE
	.align		8
        /*0060*/ 	.dword	_ZN39_INTERNAL_7c7653e0_4_k_cu_ee783073_41814cute7productE
	.align		8
        /*0068*/ 	.dword	_ZN39_INTERNAL_7c7653e0_4_k_cu_ee783073_41814cute1_E
	.align		8
        /*0070*/ 	.dword	$str$27
	.align		8
        /*0078*/ 	.dword	$str$28
	.align		8
        /*0080*/ 	.dword	$str$29
	.align		8
        /*0088*/ 	.dword	$str$30


//--------------------- .text._ZN7cutlass13device_kernelINS_4conv6kernel13ConvUniversalINS1_16ConvProblemShapeILNS1_8OperatorE2ELi3EEENS1_10collective14CollectiveConvINS1_47MainloopSm100TmaUmmaWarpSpecializedImplicitGemmILS5_2ELi9ELi3ELi1ELi2EN4cute5tupleIJNSA_1CILi2EEENSC_ILi1EEESE_EEEEENSB_IJNSC_ILi256EEENSB_IJNSC_ILi64EEEEEENSB_IJNSC_ILi32EEEEEEEEENS_10tfloat32_tESN_NSA_8TiledMMAINSA_8MMA_AtomIJNSA_23SM100_MMA_TF32_2x1SM_SSISN_SN_fLi256ELi64ELNSA_4UMMA5MajorE1ELSS_1ELNSR_7ScaleInE0ELST_0EEEEEENSA_6LayoutINSB_IJSE_SE_SE_EEENSB_IJNSC_ILi0EEESY_SY_EEEEENSB_IJNSA_10UnderscoreES11_S11_EEEEENS7_6detail27Sm100ImplicitGemmTileTraitsINSA_18SM100_TMA_2SM_LOADENSA_14ComposedLayoutINSA_7SwizzleILi2ELi5ELi2EEENSA_18smem_ptr_flag_bitsILi32EEENSW_INSB_IJSK_NSC_ILi4EEEEEENSB_IJSE_SK_EEEEEEEvEENS15_INSA_25SM100_TMA_2SM_LOAD_IM2COLES1G_vEEEENS_8epilogue10collective18CollectiveEpilogueINS1L_23Sm100TmaWarpSpecializedILi4ELi2ELi16ELb1ELb0EEEJNSB_IJNSC_ILi128EEESJ_SL_EEENSB_IJNSW_IS1Q_SE_EENSW_INSC_ILi16EEESE_EEEEESN_NSB_IJlNSB_IJSE_lllEEESY_EEESN_S1X_NS1L_6fusion15FusionCallbacksIS1P_NS1Y_17LinearCombinationISN_fSN_fLNS_15FloatRoundStyleE2EEES1R_S1V_JEEENSA_5SM1004TMEM4LOAD26SM100_TMEM_LOAD_32dp32b16xENSA_13SM90_TMA_LOADENS17_INS18_ILi2ELi4ELi3EEES1B_NSW_INSB_IJNSC_ILi8EEES1T_EEENSB_IJS1T_SE_EEEEEEENSA_39AutoVectorizingCopyWithAssumedAlignmentILi128EEENSA_14SM90_TMA_STOREES2E_S2G_S2G_EEEvvEEEEvNT_6ParamsE --------------------------
	.section	.text._ZN7cutlass13device_kernelINS_4conv6kernel13ConvUniversalINS1_16ConvProblemShapeILNS1_8OperatorE2ELi3EEENS1_10collective14CollectiveConvINS1_47MainloopSm100TmaUmmaWarpSpecializedImplicitGemmILS5_2ELi9ELi3ELi1ELi2EN4cute5tupleIJNSA_1CILi2EEENSC_ILi1EEESE_EEEEENSB_IJNSC_ILi256EEENSB_IJNSC_ILi64EEEEEENSB_IJNSC_ILi32EEEEEEEEENS_10tfloat32_tESN_NSA_8TiledMMAINSA_8MMA_AtomIJNSA_23SM100_MMA_TF32_2x1SM_SSISN_SN_fLi256ELi64ELNSA_4UMMA5MajorE1ELSS_1ELNSR_7ScaleInE0ELST_0EEEEEENSA_6LayoutINSB_IJSE_SE_SE_EEENSB_IJNSC_ILi0EEESY_SY_EEEEENSB_IJNSA_10UnderscoreES11_S11_EEEEENS7_6detail27Sm100ImplicitGemmTileTraitsINSA_18SM100_TMA_2SM_LOADENSA_14ComposedLayoutINSA_7SwizzleILi2ELi5ELi2EEENSA_18smem_ptr_flag_bitsILi32EEENSW_INSB_IJSK_NSC_ILi4EEEEEENSB_IJSE_SK_EEEEEEEvEENS15_INSA_25SM100_TMA_2SM_LOAD_IM2COLES1G_vEEEENS_8epilogue10collective18CollectiveEpilogueINS1L_23Sm100TmaWarpSpecializedILi4ELi2ELi16ELb1ELb0EEEJNSB_IJNSC_ILi128EEESJ_SL_EEENSB_IJNSW_IS1Q_SE_EENSW_INSC_ILi16EEESE_EEEEESN_NSB_IJlNSB_IJSE_lllEEESY_EEESN_S1X_NS1L_6fusion15FusionCallbacksIS1P_NS1Y_17LinearCombinationISN_fSN_fLNS_15FloatRoundStyleE2EEES1R_S1V_JEEENSA_5SM1004TMEM4LOAD26SM100_TMEM_LOAD_32dp32b16xENSA_13SM90_TMA_LOADENS17_INS18_ILi2ELi4ELi3EEES1B_NSW_INSB_IJNSC_ILi8EEES1T_EEENSB_IJS1T_SE_EEEEEEENSA_39AutoVectorizingCopyWithAssumedAlignmentILi128EEENSA_14SM90_TMA_STOREES2E_S2G_S2G_EEEvvEEEEvNT_6ParamsE,"ax",@progbits
	.align	128
.text._ZN7cutlass13device_kernelINS_4conv6kernel13ConvUniversalINS1_16ConvProblemShapeILNS1_8OperatorE2ELi3EEENS1_10collective14CollectiveConvINS1_47MainloopSm100TmaUmmaWarpSpecializedImplicitGemmILS5_2ELi9ELi3ELi1ELi2EN4cute5tupleIJNSA_1CILi2EEENSC_ILi1EEESE_EEEEENSB_IJNSC_ILi256EEENSB_IJNSC_ILi64EEEEEENSB_IJNSC_ILi32EEEEEEEEENS_10tfloat32_tESN_NSA_8TiledMMAINSA_8MMA_AtomIJNSA_23SM100_MMA_TF32_2x1SM_SSISN_SN_fLi256ELi64ELNSA_4UMMA5MajorE1ELSS_1ELNSR_7ScaleInE0ELST_0EEEEEENSA_6LayoutINSB_IJSE_SE_SE_EEENSB_IJNSC_ILi0EEESY_SY_EEEEENSB_IJNSA_10UnderscoreES11_S11_EEEEENS7_6detail27Sm100ImplicitGemmTileTraitsINSA_18SM100_TMA_2SM_LOADENSA_14ComposedLayoutINSA_7SwizzleILi2ELi5ELi2EEENSA_18smem_ptr_flag_bitsILi32EEENSW_INSB_IJSK_NSC_ILi4EEEEEENSB_IJSE_SK_EEEEEEEvEENS15_INSA_25SM100_TMA_2SM_LOAD_IM2COLES1G_vEEEENS_8epilogue10collective18CollectiveEpilogueINS1L_23Sm100TmaWarpSpecializedILi4ELi2ELi16ELb1ELb0EEEJNSB_IJNSC_ILi128EEESJ_SL_EEENSB_IJNSW_IS1Q_SE_EENSW_INSC_ILi16EEESE_EEEEESN_NSB_IJlNSB_IJSE_lllEEESY_EEESN_S1X_NS1L_6fusion15FusionCallbacksIS1P_NS1Y_17LinearCombinationISN_fSN_fLNS_15FloatRoundStyleE2EEES1R_S1V_JEEENSA_5SM1004TMEM4LOAD26SM100_TMEM_LOAD_32dp32b16xENSA_13SM90_TMA_LOADENS17_INS18_ILi2ELi4ELi3EEES1B_NSW_INSB_IJNSC_ILi8EEES1T_EEENSB_IJS1T_SE_EEEEEEENSA_39AutoVectorizingCopyWithAssumedAlignmentILi128EEENSA_14SM90_TMA_STOREES2E_S2G_S2G_EEEvvEEEEvNT_6ParamsE:
        .type           _ZN7cutlass13device_kernelINS_4conv6kernel13ConvUniversalINS1_16ConvProblemShapeILNS1_8OperatorE2ELi3EEENS1_10collective14CollectiveConvINS1_47MainloopSm100TmaUmmaWarpSpecializedImplicitGemmILS5_2ELi9ELi3ELi1ELi2EN4cute5tupleIJNSA_1CILi2EEENSC_ILi1EEESE_EEEEENSB_IJNSC_ILi256EEENSB_IJNSC_ILi64EEEEEENSB_IJNSC_ILi32EEEEEEEEENS_10tfloat32_tESN_NSA_8TiledMMAINSA_8MMA_AtomIJNSA_23SM100_MMA_TF32_2x1SM_SSISN_SN_fLi256ELi64ELNSA_4UMMA5MajorE1ELSS_1ELNSR_7ScaleInE0ELST_0EEEEEENSA_6LayoutINSB_IJSE_SE_SE_EEENSB_IJNSC_ILi0EEESY_SY_EEEEENSB_IJNSA_10UnderscoreES11_S11_EEEEENS7_6detail27Sm100ImplicitGemmTileTraitsINSA_18SM100_TMA_2SM_LOADENSA_14ComposedLayoutINSA_7SwizzleILi2ELi5ELi2EEENSA_18smem_ptr_flag_bitsILi32EEENSW_INSB_IJSK_NSC_ILi4EEEEEENSB_IJSE_SK_EEEEEEEvEENS15_INSA_25SM100_TMA_2SM_LOAD_IM2COLES1G_vEEEENS_8epilogue10collective18CollectiveEpilogueINS1L_23Sm100TmaWarpSpecializedILi4ELi2ELi16ELb1ELb0EEEJNSB_IJNSC_ILi128EEESJ_SL_EEENSB_IJNSW_IS1Q_SE_EENSW_INSC_ILi16EEESE_EEEEESN_NSB_IJlNSB_IJSE_lllEEESY_EEESN_S1X_NS1L_6fusion15FusionCallbacksIS1P_NS1Y_17LinearCombinationISN_fSN_fLNS_15FloatRoundStyleE2EEES1R_S1V_JEEENSA_5SM1004TMEM4LOAD26SM100_TMEM_LOAD_32dp32b16xENSA_13SM90_TMA_LOADENS17_INS18_ILi2ELi4ELi3EEES1B_NSW_INSB_IJNSC_ILi8EEES1T_EEENSB_IJS1T_SE_EEEEEEENSA_39AutoVectorizingCopyWithAssumedAlignmentILi128EEENSA_14SM90_TMA_STOREES2E_S2G_S2G_EEEvvEEEEvNT_6ParamsE,@function
        .size           _ZN7cutlass13device_kernelINS_4conv6kernel13ConvUniversalINS1_16ConvProblemShapeILNS1_8OperatorE2ELi3EEENS1_10collective14CollectiveConvINS1_47MainloopSm100TmaUmmaWarpSpecializedImplicitGemmILS5_2ELi9ELi3ELi1ELi2EN4cute5tupleIJNSA_1CILi2EEENSC_ILi1EEESE_EEEEENSB_IJNSC_ILi256EEENSB_IJNSC_ILi64EEEEEENSB_IJNSC_ILi32EEEEEEEEENS_10tfloat32_tESN_NSA_8TiledMMAINSA_8MMA_AtomIJNSA_23SM100_MMA_TF32_2x1SM_SSISN_SN_fLi256ELi64ELNSA_4UMMA5MajorE1ELSS_1ELNSR_7ScaleInE0ELST_0EEEEEENSA_6LayoutINSB_IJSE_SE_SE_EEENSB_IJNSC_ILi0EEESY_SY_EEEEENSB_IJNSA_10UnderscoreES11_S11_EEEEENS7_6detail27Sm100ImplicitGemmTileTraitsINSA_18SM100_TMA_2SM_LOADENSA_14ComposedLayoutINSA_7SwizzleILi2ELi5ELi2EEENSA_18smem_ptr_flag_bitsILi32EEENSW_INSB_IJSK_NSC_ILi4EEEEEENSB_IJSE_SK_EEEEEEEvEENS15_INSA_25SM100_TMA_2SM_LOAD_IM2COLES1G_vEEEENS_8epilogue10collective18CollectiveEpilogueINS1L_23Sm100TmaWarpSpecializedILi4ELi2ELi16ELb1ELb0EEEJNSB_IJNSC_ILi128EEESJ_SL_EEENSB_IJNSW_IS1Q_SE_EENSW_INSC_ILi16EEESE_EEEEESN_NSB_IJlNSB_IJSE_lllEEESY_EEESN_S1X_NS1L_6fusion15FusionCallbacksIS1P_NS1Y_17LinearCombinationISN_fSN_fLNS_15FloatRoundStyleE2EEES1R_S1V_JEEENSA_5SM1004TMEM4LOAD26SM100_TMEM_LOAD_32dp32b16xENSA_13SM90_TMA_LOADENS17_INS18_ILi2ELi4ELi3EEES1B_NSW_INSB_IJNSC_ILi8EEES1T_EEENSB_IJS1T_SE_EEEEEEENSA_39AutoVectorizingCopyWithAssumedAlignmentILi128EEENSA_14SM90_TMA_STOREES2E_S2G_S2G_EEEvvEEEEvNT_6ParamsE,(.L_x_203 - _ZN7cutlass13device_kernelINS_4conv6kernel13ConvUniversalINS1_16ConvProblemShapeILNS1_8OperatorE2ELi3EEENS1_10collective14CollectiveConvINS1_47MainloopSm100TmaUmmaWarpSpecializedImplicitGemmILS5_2ELi9ELi3ELi1ELi2EN4cute5tupleIJNSA_1CILi2EEENSC_ILi1EEESE_EEEEENSB_IJNSC_ILi256EEENSB_IJNSC_ILi64EEEEEENSB_IJNSC_ILi32EEEEEEEEENS_10tfloat32_tESN_NSA_8TiledMMAINSA_8MMA_AtomIJNSA_23SM100_MMA_TF32_2x1SM_SSISN_SN_fLi256ELi64ELNSA_4UMMA5MajorE1ELSS_1ELNSR_7ScaleInE0ELST_0EEEEEENSA_6LayoutINSB_IJSE_SE_SE_EEENSB_IJNSC_ILi0EEESY_SY_EEEEENSB_IJNSA_10UnderscoreES11_S11_EEEEENS7_6detail27Sm100ImplicitGemmTileTraitsINSA_18SM100_TMA_2SM_LOADENSA_14ComposedLayoutINSA_7SwizzleILi2ELi5ELi2EEENSA_18smem_ptr_flag_bitsILi32EEENSW_INSB_IJSK_NSC_ILi4EEEEEENSB_IJSE_SK_EEEEEEEvEENS15_INSA_25SM100_TMA_2SM_LOAD_IM2COLES1G_vEEEENS_8epilogue10collective18CollectiveEpilogueINS1L_23Sm100TmaWarpSpecializedILi4ELi2ELi16ELb1ELb0EEEJNSB_IJNSC_ILi128EEESJ_SL_EEENSB_IJNSW_IS1Q_SE_EENSW_INSC_ILi16EEESE_EEEEESN_NSB_IJlNSB_IJSE_lllEEESY_EEESN_S1X_NS1L_6fusion15FusionCallbacksIS1P_NS1Y_17LinearCombinationISN_fSN_fLNS_15FloatRoundStyleE2EEES1R_S1V_JEEENSA_5SM1004TMEM4LOAD26SM100_TMEM_LOAD_32dp32b16xENSA_13SM90_TMA_LOADENS17_INS18_ILi2ELi4ELi3EEES1B_NSW_INSB_IJNSC_ILi8EEES1T_EEENSB_IJS1T_SE_EEEEEEENSA_39AutoVectorizingCopyWithAssumedAlignmentILi128EEENSA_14SM90_TMA_STOREES2E_S2G_S2G_EEEvvEEEEvNT_6ParamsE)
        .other          _ZN7cutlass13device_kernelINS_4conv6kernel13ConvUniversalINS1_16ConvProblemShapeILNS1_8OperatorE2ELi3EEENS1_10collective14CollectiveConvINS1_47MainloopSm100TmaUmmaWarpSpecializedImplicitGemmILS5_2ELi9ELi3ELi1ELi2EN4cute5tupleIJNSA_1CILi2EEENSC_ILi1EEESE_EEEEENSB_IJNSC_ILi256EEENSB_IJNSC_ILi64EEEEEENSB_IJNSC_ILi32EEEEEEEEENS_10tfloat32_tESN_NSA_8TiledMMAINSA_8MMA_AtomIJNSA_23SM100_MMA_TF32_2x1SM_SSISN_SN_fLi256ELi64ELNSA_4UMMA5MajorE1ELSS_1ELNSR_7ScaleInE0ELST_0EEEEEENSA_6LayoutINSB_IJSE_SE_SE_EEENSB_IJNSC_ILi0EEESY_SY_EEEEENSB_IJNSA_10UnderscoreES11_S11_EEEEENS7_6detail27Sm100ImplicitGemmTileTraitsINSA_18SM100_TMA_2SM_LOADENSA_14ComposedLayoutINSA_7SwizzleILi2ELi5ELi2EEENSA_18smem_ptr_flag_bitsILi32EEENSW_INSB_IJSK_NSC_ILi4EEEEEENSB_IJSE_SK_EEEEEEEvEENS15_INSA_25SM100_TMA_2SM_LOAD_IM2COLES1G_vEEEENS_8epilogue10collective18CollectiveEpilogueINS1L_23Sm100TmaWarpSpecializedILi4ELi2ELi16ELb1ELb0EEEJNSB_IJNSC_ILi128EEESJ_SL_EEENSB_IJNSW_IS1Q_SE_EENSW_INSC_ILi16EEESE_EEEEESN_NSB_IJlNSB_IJSE_lllEEESY_EEESN_S1X_NS1L_6fusion15FusionCallbacksIS1P_NS1Y_17LinearCombinationISN_fSN_fLNS_15FloatRoundStyleE2EEES1R_S1V_JEEENSA_5SM1004TMEM4LOAD26SM100_TMEM_LOAD_32dp32b16xENSA_13SM90_TMA_LOADENS17_INS18_ILi2ELi4ELi3EEES1B_NSW_INSB_IJNSC_ILi8EEES1T_EEENSB_IJS1T_SE_EEEEEEENSA_39AutoVectorizingCopyWithAssumedAlignmentILi128EEENSA_14SM90_TMA_STOREES2E_S2G_S2G_EEEvvEEEEvNT_6ParamsE,@"STO_CUDA_ENTRY STV_DEFAULT"
_ZN7cutlass13device_kernelINS_4conv6kernel13ConvUniversalINS1_16ConvProblemShapeILNS1_8OperatorE2ELi3EEENS1_10collective14CollectiveConvINS1_47MainloopSm100TmaUmmaWarpSpecializedImplicitGemmILS5_2ELi9ELi3ELi1ELi2EN4cute5tupleIJNSA_1CILi2EEENSC_ILi1EEESE_EEEEENSB_IJNSC_ILi256EEENSB_IJNSC_ILi64EEEEEENSB_IJNSC_ILi32EEEEEEEEENS_10tfloat32_tESN_NSA_8TiledMMAINSA_8MMA_AtomIJNSA_23SM100_MMA_TF32_2x1SM_SSISN_SN_fLi256ELi64ELNSA_4UMMA5MajorE1ELSS_1ELNSR_7ScaleInE0ELST_0EEEEEENSA_6LayoutINSB_IJSE_SE_SE_EEENSB_IJNSC_ILi0EEESY_SY_EEEEENSB_IJNSA_10UnderscoreES11_S11_EEEEENS7_6detail27Sm100ImplicitGemmTileTraitsINSA_18SM100_TMA_2SM_LOADENSA_14ComposedLayoutINSA_7SwizzleILi2ELi5ELi2EEENSA_18smem_ptr_flag_bitsILi32EEENSW_INSB_IJSK_NSC_ILi4EEEEEENSB_IJSE_SK_EEEEEEEvEENS15_INSA_25SM100_TMA_2SM_LOAD_IM2COLES1G_vEEEENS_8epilogue10collective18CollectiveEpilogueINS1L_23Sm100TmaWarpSpecializedILi4ELi2ELi16ELb1ELb0EEEJNSB_IJNSC_ILi128EEESJ_SL_EEENSB_IJNSW_IS1Q_SE_EENSW_INSC_ILi16EEESE_EEEEESN_NSB_IJlNSB_IJSE_lllEEESY_EEESN_S1X_NS1L_6fusion15FusionCallbacksIS1P_NS1Y_17LinearCombinationISN_fSN_fLNS_15FloatRoundStyleE2EEES1R_S1V_JEEENSA_5SM1004TMEM4LOAD26SM100_TMEM_LOAD_32dp32b16xENSA_13SM90_TMA_LOADENS17_INS18_ILi2ELi4ELi3EEES1B_NSW_INSB_IJNSC_ILi8EEES1T_EEENSB_IJS1T_SE_EEEEEEENSA_39AutoVectorizingCopyWithAssumedAlignmentILi128EEENSA_14SM90_TMA_STOREES2E_S2G_S2G_EEEvvEEEEvNT_6ParamsE:
[----:B------:R-:W1:Y:S01]  /*0000*/  LDC R1, c[0x0][0x37c] ;  /* 0x0000df00ff017b82 */ /* 0x000e620000000800 */
[----:B------:R-:W2:Y:S01]  /*0010*/  S2R R57, SR_TID.X ;  /* 0x0000000000397919 */ /* 0x000ea20000002100 */
[----:B------:R-:W3:Y:S06]  /*0020*/  LDCU.64 UR8, c[0x0][0x990] ;  /* 0x00013200ff0877ac */ /* 0x000eec0008000a00 */
[----:B------:R-:W4:Y:S01]  /*0030*/  S2UR UR4, SR_CgaCtaId ;  /* 0x00000000000479c3 */ /* 0x000f220000008800 */
[----:B-1----:R-:W-:Y:S01]  /*0040*/  VIADD R1, R1, 0xfffffff8 ;  /* 0xfffffff801017836 */ /* 0x002fe20000000000 */
[----:B------:R-:W-:-:S02]  /*0050*/  PRMT R59, RZ, 0x7610, R59 ;  /* 0x00007610ff3b7816 */ /* 0x000fc4000000003b */
[----:B------:R-:W-:Y:S02]  /*0060*/  ELECT P1, URZ, PT ;  /* 0x0000000000ff782f */ /* 0x000fe40003820000 */
[----:B------:R-:W-:Y:S01]  /*0070*/  R2UR UR49, R1 ;  /* 0x00000000013172ca */ /* 0x000fe200000e0000 */
[----:B---3--:R-:W-:-:S04]  /*0080*/  UISETP.NE.U32.AND UP0, UPT, UR8, URZ, UPT ;  /* 0x000000ff0800728c */ /* 0x008fc8000bf05070 */
[----:B------:R-:W-:Y:S02]  /*0090*/  UISETP.NE.AND.EX UP0, UPT, UR9, URZ, UPT, UP0 ;  /* 0x000000ff0900728c */ /* 0x000fe4000bf05300 */
[----:B----4-:R-:W-:Y:S02]  /*00a0*/  ULOP3.LUT UR41, UR4, 0x1, URZ, 0xc0, !UPT ;  /* 0x0000000104297892 */ /* 0x010fe4000f8ec0ff */
[----:B------:R-:W-:Y:S01]  /*00b0*/  ULOP3.LUT UR40, UR4, 0x1, URZ, 0x3c, !UPT ;  /* 0x0000000104287892 */ /* 0x000fe2000f8e3cff */
[----:B--2---:R-:W-:-:S05]  /*00c0*/  SHF.R.U32.HI R60, RZ, 0x5, R57 ;  /* 0x00000005ff3c7819 */ /* 0x004fca0000011639 */
[----:B------:R-:W1:Y:S02]  /*00d0*/  SHFL.IDX PT, R0, R60, RZ, 0x1f ;  /* 0x00001fff3c007589 */ /* 0x000e6400000e0000 */
[----:B-1----:R-:W-:Y:S01]  /*00e0*/  R2UR UR18, R0 ;  /* 0x00000000001272ca */ /* 0x002fe200000e0000 */
[----:B------:R-:W-:-:S14]  /*00f0*/  BRA.U UP0, `(.L_x_0) ;  /* 0x0000000100307547 */ /* 0x000fdc000b800000 */
[----:B------:R-:W1:Y:S02]  /*0100*/  LDCU.64 UR4, c[0x0][0x988] ;  /* 0x00013100ff0477ac */ /* 0x000e640008000a00 */
[----:B-1----:R-:W-:-:S04]  /*0110*/  UISETP.NE.U32.AND UP0, UPT, UR4, URZ, UPT ;  /* 0x000000ff0400728c */ /* 0x002fc8000bf05070 */
[----:B------:R-:W-:-:S09]  /*0120*/  UISETP.NE.AND.EX UP0, UPT, UR5, URZ, UPT, UP0 ;  /* 0x000000ff0500728c */ /* 0x000fd2000bf05300 */
[----:B------:R-:W-:Y:S05]  /*0130*/  BRA.U !UP0, `(.L_x_1) ;  /* 0x0000000108147547 */ /* 0x000fea000b800000 */
[----:B------:R-:W1:Y:S01]  /*0140*/  LDC.64 R2, c[0x0][0x988] ;  /* 0x00026200ff027b82 */ /* 0x000e620000000a00 */
[----:B------:R-:W1:Y:S02]  /*0150*/  LDCU.64 UR4, c[0x0][0x358] ;  /* 0x00006b00ff0477ac */ /* 0x000e640008000a00 */
[----:B-1----:R1:W5:Y:S01]  /*0160*/  LDG.E R27, desc[UR4][R2.64] ;  /* 0x00000004021b7981 */ /* 0x002362000c1e1900 */
[----:B------:R-:W-:Y:S01]  /*0170*/  HFMA2 R59, -RZ, RZ, 0, 5.9604644775390625e-08 ;  /* 0x00000001ff3b7431 */ /* 0x000fe200000001ff */
[----:B------:R-:W-:Y:S05]  /*0180*/  BRA `(.L_x_0) ;  /* 0x00000000000c7947 */ /* 0x000fea0003800000 */
.L_x_1:
[----:B------:R-:W1:Y:S01]  /*0190*/  LDCU UR4, c[0x0][0x980] ;  /* 0x00013000ff0477ac */ /* 0x000e620008000800 */
[----:B------:R-:W-:Y:S01]  /*01a0*/  HFMA2 R59, -RZ, RZ, 0, 5.9604644775390625e-08 ;  /* 0x00000001ff3b7431 */ /* 0x000fe200000001ff */
[----:B-1----:R-:W-:-:S07]  /*01b0*/  MOV R27, UR4 ;  /* 0x00000004001b7c02 */ /* 0x002fce0008000f00 */
.L_x_0:
[----:B------:R-:W2:Y:S02]  /*01c0*/  LDCU.64 UR4, c[0x0][0x9b0] ;  /* 0x00013600ff0477ac */ /* 0x000ea40008000a00 */
[----:B--2---:R-:W-:-:S04]  /*01d0*/  UISETP.NE.U32.AND UP0, UPT, UR4, URZ, UPT ;  /* 0x000000ff0400728c */ /* 0x004fc8000bf05070 */
[----:B------:R-:W-:-:S09]  /*01e0*/  UISETP.NE.AND.EX UP0, UPT, UR5, URZ, UPT, UP0 ;  /* 0x000000ff0500728c */ /* 0x000fd2000bf05300 */
[----:B------:R-:W-:Y:S05]  /*01f0*/  BRA.U UP0, `(.L_x_2) ;  /* 0x0000000100287547 */ /* 0x000fea000b800000 */
[----:B------:R-:W2:Y:S02]  /*0200*/  LDCU.64 UR4, c[0x0][0x9a8] ;  /* 0x00013500ff0477ac */ /* 0x000ea40008000a00 */
[----:B--2---:R-:W-:-:S04]  /*0210*/  UISETP.NE.U32.AND UP0, UPT, UR4, URZ, UPT ;  /* 0x000000ff0400728c */ /* 0x004fc8000bf05070 */
[----:B------:R-:W-:-:S09]  /*0220*/  UISETP.NE.AND.EX UP0, UPT, UR5, URZ, UPT, UP0 ;  /* 0x000000ff0500728c */ /* 0x000fd2000bf05300 */
[----:B------:R-:W-:Y:S05]  /*0230*/  BRA.U !UP0, `(.L_x_3) ;  /* 0x0000000108107547 */ /* 0x000fea000b800000 */
[----:B------:R-:W2:Y:S01]  /*0240*/  LDC.64 R24, c[0x0][0x9a8] ;  /* 0x00026a00ff187b82 */ /* 0x000ea20000000a00 */
[----:B------:R-:W2:Y:S02]  /*0250*/  LDCU.64 UR4, c[0x0][0x358] ;  /* 0x00006b00ff0477ac */ /* 0x000ea40008000a00 */
[----:B--2---:R2:W5:Y:S01]  /*0260*/  LDG.E R24, desc[UR4][R24.64] ;  /* 0x0000000418187981 */ /* 0x004562000c1e1900 */
[----:B------:R-:W-:Y:S05]  /*0270*/  BRA `(.L_x_2) ;  /* 0x0000000000087947 */ /* 0x000fea0003800000 */
.L_x_3:
[----:B------:R-:W2:Y:S02]  /*0280*/  LDCU UR4, c[0x0][0x9a0] ;  /* 0x00013400ff0477ac */ /* 0x000ea40008000800 */
[----:B--2---:R-:W-:Y:S02]  /*0290*/  MOV R24, UR4 ;  /* 0x0000000400187c02 */ /* 0x004fe40008000f00 */
.L_x_2:
[----:B------:R-:W-:Y:S01]  /*02a0*/  IMAD.U32 R0, RZ, RZ, UR18 ;  /* 0x00000012ff007e24 */ /* 0x000fe2000f8e00ff */
[----:B------:R-:W-:Y:S04]  /*02b0*/  BSSY.RECONVERGENT B0, `(.L_x_4) ;  /* 0x000000c000007945 */ /* 0x000fe80003800200 */
[C---:B------:R-:W-:Y:S02]  /*02c0*/  ISETP.NE.OR P2, PT, R0.reuse, 0x1, !P1 ;  /* 0x000000010000780c */ /* 0x040fe40004f45670 */
[----:B------:R-:W-:-:S11]  /*02d0*/  ISETP.NE.OR P0, PT, R0, 0x3, !P1 ;  /* 0x000000030000780c */ /* 0x000fd60004f05670 */
[----:B------:R-:W-:Y:S05]  /*02e0*/  @P2 BRA `(.L_x_5) ;  /* 0x0000000000202947 */ /* 0x000fea0003800000 */
[----:B------:R-:W3:Y:S02]  /*02f0*/  LDCU.64 UR4, c[0x0][0x348] ;  /* 0x00006900ff0477ac */ /* 0x000ee40008000a00 */
[----:B---3--:R-:W-:Y:S02]  /*0300*/  UIADD3 UR6, UP1, UPT, UR4, 0x80, URZ ;  /* 0x0000008004067890 */ /* 0x008fe4000ff3e0ff */
[----:B------:R-:W-:Y:S02]  /*0310*/  UIADD3 UR4, UP0, UPT, UR4, 0x180, URZ ;  /* 0x0000018004047890 */ /* 0x000fe4000ff1e0ff */
[----:B------:R-:W-:Y:S02]  /*0320*/  UIADD3.X UR7, UPT, UPT, URZ, UR5, URZ, UP1, !UPT ;  /* 0x00000005ff077290 */ /* 0x000fe40008ffe4ff */
[----:B------:R-:W-:-:S07]  /*0330*/  UIADD3.X UR5, UPT, UPT, URZ, UR5, URZ, UP0, !UPT ;  /* 0x00000005ff057290 */ /* 0x000fce00087fe4ff */
[----:B------:R3:W-:Y:S02]  /*0340*/  UTMACCTL.PF [UR6] ;  /* 0x00000000060079b9 */ /* 0x0007e40008040000 */
[----:B------:R3:W-:Y:S02]  /*0350*/  UTMACCTL.PF [UR4] ;  /* 0x00000000040079b9 */ /* 0x0007e40008040000 */
[----:B---3--:R-:W-:Y:S01]  /*0360*/  NOP ;  /* 0x0000000000007918 */ /* 0x008fe20000000000 */
.L_x_5:
[----:B------:R-:W-:Y:S05]  /*0370*/  BSYNC.RECONVERGENT B0 ;  /* 0x0000000000007941 */ /* 0x000fea0003800200 */
.L_x_4:
[----:B------:R-:W-:Y:S04]  /*0380*/  BSSY.RECONVERGENT B0, `(.L_x_6) ;  /* 0x000000a000007945 */ /* 0x000fe80003800200 */
        /* <DEDUP_REMOVED lines=9> */
.L_x_7:
[----:B------:R-:W-:Y:S05]  /*0420*/  BSYNC.RECONVERGENT B0 ;  /* 0x0000000000007941 */ /* 0x000fea0003800200 */
.L_x_6:
[----:B------:R-:W3:Y:S01]  /*0430*/  LDCU.64 UR4, c[0x0][0x988] ;  /* 0x00013100ff0477ac */ /* 0x000ee20008000a00 */
[----:B------:R-:W-:Y:S02]  /*0440*/  UISETP.EQ.U32.AND UP2, UPT, UR8, URZ, UPT ;  /* 0x000000ff0800728c */ /* 0x000fe4000bf42070 */
[----:B------:R-:W-:Y:S02]  /*0450*/  UPLOP3.LUT UP3, UPT, UPT, UPT, UPT, 0x80, 0x8 ;  /* 0x000000000008789c */ /* 0x000fe40003f6f070 */
[----:B---3--:R-:W-:-:S04]  /*0460*/  UISETP.NE.U32.AND UP0, UPT, UR4, URZ, UPT ;  /* 0x000000ff0400728c */ /* 0x008fc8000bf05070 */
[----:B------:R-:W-:-:S04]  /*0470*/  UISETP.NE.AND.EX UP1, UPT, UR5, URZ, UPT, UP0 ;  /* 0x000000ff0500728c */ /* 0x000fc8000bf25300 */
[----:B------:R-:W-:-:S04]  /*0480*/  UISETP.EQ.OR.EX UP4, UPT, UR9, URZ, !UP1, UP2 ;  /* 0x000000ff0900728c */ /* 0x000fc8000cf82720 */
[----:B------:R-:W-:-:S06]  /*0490*/  UP2UR UR4, UPR, URZ, 0x10 ;  /* 0x00000010ff047883 */ /* 0x000fcc0008000000 */
[----:B------:R-:W-:Y:S01]  /*04a0*/  MOV R65, UR4 ;  /* 0x0000000400417c02 */ /* 0x000fe20008000f00 */
[----:B------:R-:W-:Y:S06]  /*04b0*/  BRA.U !UP4, `(.L_x_8) ;  /* 0x000000010c207547 */ /* 0x000fec000b800000 */
[----:B------:R-:W-:Y:S01]  /*04c0*/  UISETP.NE.U32.AND UP0, UPT, UR8, URZ, UPT ;  /* 0x000000ff0800728c */ /* 0x000fe2000bf05070 */
[----:B-----5:R-:W-:Y:S01]  /*04d0*/  FSETP.NEU.AND P0, PT, R27, RZ, PT ;  /* 0x000000ff1b00720b */ /* 0x020fe20003f0d000 */
[----:B------:R-:W-:Y:S02]  /*04e0*/  USEL UR4, URZ, 0xffffffff, UP1 ;  /* 0xffffffffff047887 */ /* 0x000fe40008800000 */
[----:B------:R-:W-:-:S10]  /*04f0*/  UISETP.NE.AND.EX UP2, UPT, UR9, URZ, UPT, UP0 ;  /* 0x000000ff0900728c */ /* 0x000fd4000bf45300 */
[----:B------:R-:W-:Y:S01]  /*0500*/  VOTEU.ANY UP0, P0 ;  /* 0x0000000000ff7886 */ /* 0x000fe20000000100 */
[----:B------:R-:W-:-:S04]  /*0510*/  @!UP2 USEL UR4, URZ, 0xffffffff, UP0 ;  /* 0xffffffffff04a887 */ /* 0x000fc80008000000 */
[----:B------:R-:W-:-:S04]  /*0520*/  ULOP3.LUT UR4, UR4, 0x1, URZ, 0xc0, !UPT ;  /* 0x0000000104047892 */ /* 0x000fc8000f8ec0ff */
[----:B------:R-:W-:-:S11]  /*0530*/  UISETP.NE.U32.AND UP3, UPT, UR4, 0x1, UPT ;  /* 0x000000010400788c */ /* 0x000fd6000bf65070 */
.L_x_8:
[----:B------:R-:W3:Y:S01]  /*0540*/  SHFL.IDX PT, R0, R60, RZ, 0x1f ;  /* 0x00001fff3c007589 */ /* 0x000ee200000e0000 */
[----:B------:R-:W-:Y:S02]  /*0550*/  UISETP.NE.AND UP5, UPT, UR18, 0x2, UPT ;  /* 0x000000021200788c */ /* 0x000fe4000bfa5270 */
[----:B------:R-:W-:Y:S02]  /*0560*/  UISETP.NE.AND UP0, UPT, UR18, 0x2, UPT ;  /* 0x000000021200788c */ /* 0x000fe4000bf05270 */
[----:B------:R-:W-:Y:S02]  /*0570*/  UISETP.NE.OR UP2, UPT, UR41, URZ, UP5 ;  /* 0x000000ff2900728c */ /* 0x000fe4000af45670 */
[----:B------:R-:W-:-:S04]  /*0580*/  USEL UR63, URZ, 0x1, UP0 ;  /* 0x00000001ff3f7887 */ /* 0x000fc80008000000 */
[----:B------:R-:W-:Y:S02]  /*0590*/  PLOP3.LUT P3, PT, P1, PT, UP2, 0xae, 0xea ;  /* 0x0000000000ea781c */ /* 0x000fe40000f6f52e */
[----:B---3--:R-:W-:-:S13]  /*05a0*/  ISETP.NE.AND P0, PT, R0, RZ, PT ;  /* 0x000000ff0000720c */ /* 0x008fda0003f05270 */
[----:B------:R-:W-:Y:S05]  /*05b0*/  @P0 BRA `(.L_x_9) ;  /* 0x00000000007c0947 */ /* 0x000fea0003800000 */
[----:B------:R-:W-:Y:S01]  /*05c0*/  ELECT P0, URZ, PT ;  /* 0x0000000000ff782f */ /* 0x000fe20003800000 */
[----:B------:R-:W-:-:S12]  /*05d0*/  BSSY.RECONVERGENT B0, `(.L_x_9) ;  /* 0x000001d000007945 */ /* 0x000fd80003800200 */
[----:B------:R-:W-:Y:S05]  /*05e0*/  @!P0 BRA `(.L_x_10) ;  /* 0x00000000006c8947 */ /* 0x000fea0003800000 */
[----:B------:R-:W3:Y:S01]  /*05f0*/  S2UR UR5, SR_CgaCtaId ;  /* 0x00000000000579c3 */ /* 0x000ee20000008800 */
[----:B------:R-:W-:Y:S01]  /*0600*/  UMOV UR4, 0x400 ;  /* 0x0000040000047882 */ /* 0x000fe20000000000 */
[----:B------:R-:W-:Y:S02]  /*0610*/  UMOV UR6, 0x1 ;  /* 0x0000000100067882 */ /* 0x000fe40000000000 */
[----:B------:R-:W-:-:S04]  /*0620*/  UIADD3 UR6, UPT, UPT, -UR6, 0x100000, URZ ;  /* 0x0010000006067890 */ /* 0x000fc8000fffe1ff */
[----:B------:R-:W-:Y:S02]  /*0630*/  USHF.L.U32 UR7, UR6, 0xb, URZ ;  /* 0x0000000b06077899 */ /* 0x000fe400080006ff */
[----:B------:R-:W-:Y:S02]  /*0640*/  USHF.L.U32 UR6, UR6, 0x1, URZ ;  /* 0x0000000106067899 */ /* 0x000fe400080006ff */
[----:B---3--:R-:W-:Y:S01]  /*0650*/  ULEA UR4, UR5, UR4, 0x18 ;  /* 0x0000000405047291 */ /* 0x008fe2000f8ec0ff */
[----:B------:R-:W3:Y:S11]  /*0660*/  FENCE.VIEW.ASYNC.S ;  /* 0x00000000000073c6 */ /* 0x000ef60000000000 */
[----:B---3--:R3:W4:Y:S01]  /*0670*/  SYNCS.EXCH.64 URZ, [UR4], UR6 ;  /* 0x0000000604ff75b2 */ /* 0x0087220008000100 */
[----:B------:R3:W1:Y:S01]  /*0680*/  SYNCS.EXCH.64 URZ, [UR4+0x48], UR6 ;  /* 0x0000480604ff75b2 */ /* 0x0006620008000100 */
        /* <DEDUP_REMOVED lines=15> */
[----:B------:R3:W1:Y:S02]  /*0780*/  SYNCS.EXCH.64 URZ, [UR4+0x88], UR6 ;  /* 0x0000880604ff75b2 */ /* 0x0006640008000100 */
[----:B---3--:R-:W-:Y:S01]  /*0790*/  NOP ;  /* 0x0000000000007918 */ /* 0x008fe20000000000 */
.L_x_10:
[----:B------:R-:W-:Y:S05]  /*07a0*/  BSYNC.RECONVERGENT B0 ;  /* 0x0000000000007941 */ /* 0x000fea0003800200 */
.L_x_9:
[----:B------:R-:W3:Y:S01]  /*07b0*/  SHFL.IDX PT, R0, R60, RZ, 0x1f ;  /* 0x00001fff3c007589 */ /* 0x000ee200000e0000 */
[----:B------:R-:W-:Y:S01]  /*07c0*/  NOP ;  /* 0x0000000000007918 */ /* 0x000fe20000000000 */
[----:B---3--:R-:W-:-:S13]  /*07d0*/  ISETP.NE.AND P0, PT, R0, 0x1, PT ;  /* 0x000000010000780c */ /* 0x008fda0003f05270 */
[----:B------:R-:W-:Y:S05]  /*07e0*/  @P0 BRA `(.L_x_11) ;  /* 0x0000000000580947 */ /* 0x000fea0003800000 */
[----:B------:R-:W3:Y:S01]  /*07f0*/  S2UR UR5, SR_CgaCtaId ;  /* 0x00000000000579c3 */ /* 0x000ee20000008800 */
[----:B------:R-:W-:Y:S01]  /*0800*/  UMOV UR4, 0x400 ;  /* 0x0000040000047882 */ /* 0x000fe20000000000 */
[----:B------:R-:W-:Y:S01]  /*0810*/  UMOV UR8, 0x20 ;  /* 0x0000002000087882 */ /* 0x000fe20000000000 */
[----:B------:R-:W-:Y:S01]  /*0820*/  UMOV UR6, 0x80 ;  /* 0x0000008000067882 */ /* 0x000fe20000000000 */
[----:B------:R-:W-:-:S04]  /*0830*/  UIADD3 UR8, UPT, UPT, -UR8, 0x100000, URZ ;  /* 0x0010000008087890 */ /* 0x000fc8000fffe1ff */
[----:B------:R-:W-:Y:S02]  /*0840*/  USHF.L.U32 UR9, UR8, 0xb, URZ ;  /* 0x0000000b08097899 */ /* 0x000fe400080006ff */
[----:B------:R-:W-:Y:S02]  /*0850*/  USHF.L.U32 UR8, UR8, 0x1, URZ ;  /* 0x0000000108087899 */ /* 0x000fe400080006ff */
[----:B------:R-:W-:-:S04]  /*0860*/  UIADD3 UR6, UPT, UPT, -UR6, 0x100000, URZ ;  /* 0x0010000006067890 */ /* 0x000fc8000fffe1ff */
[----:B------:R-:W-:Y:S02]  /*0870*/  USHF.L.U32 UR7, UR6, 0xb, URZ ;  /* 0x0000000b06077899 */ /* 0x000fe400080006ff */
[----:B------:R-:W-:Y:S01]  /*0880*/  USHF.L.U32 UR6, UR6, 0x1, URZ ;  /* 0x0000000106067899 */ /* 0x000fe200080006ff */
[----:B------:R-:W-:Y:S01]  /*0890*/  ELECT P0, URZ, PT ;  /* 0x0000000000ff782f */ /* 0x000fe20003800000 */
[----:B---3--:R-:W-:Y:S01]  /*08a0*/  ULEA UR4, UR5, UR4, 0x18 ;  /* 0x0000000405047291 */ /* 0x008fe2000f8ec0ff */
[----:B------:R-:W3:Y:S11]  /*08b0*/  FENCE.VIEW.ASYNC.S ;  /* 0x00000000000073c6 */ /* 0x000ef60000000000 */
[----:B---3--:R3:W1:Y:S01]  /*08c0*/  SYNCS.EXCH.64 URZ, [UR4+0x90], UR8 ;  /* 0x0000900804ff75b2 */ /* 0x0086620008000100 */
[----:B------:R3:W1:Y:S01]  /*08d0*/  SYNCS.EXCH.64 URZ, [UR4+0xb0], UR6 ;  /* 0x0000b00604ff75b2 */ /* 0x0006620008000100 */
[----:B------:R3:W1:Y:S01]  /*08e0*/  SYNCS.EXCH.64 URZ, [UR4+0x98], UR8 ;  /* 0x0000980804ff75b2 */ /* 0x0006620008000100 */
[----:B------:R3:W1:Y:S01]  /*08f0*/  SYNCS.EXCH.64 URZ, [UR4+0xb8], UR6 ;  /* 0x0000b80604ff75b2 */ /* 0x0006620008000100 */
[----:B------:R3:W1:Y:S01]  /*0900*/  SYNCS.EXCH.64 URZ, [UR4+0xa0], UR8 ;  /* 0x0000a00804ff75b2 */ /* 0x0006620008000100 */
[----:B------:R3:W1:Y:S01]  /*0910*/  SYNCS.EXCH.64 URZ, [UR4+0xc0], UR6 ;  /* 0x0000c00604ff75b2 */ /* 0x0006620008000100 */
[----:B------:R3:W1:Y:S01]  /*0920*/  SYNCS.EXCH.64 URZ, [UR4+0xa8], UR8 ;  /* 0x0000a80804ff75b2 */ /* 0x0006620008000100 */
[----:B------:R3:W1:Y:S01]  /*0930*/  SYNCS.EXCH.64 URZ, [UR4+0xc8], UR6 ;  /* 0x0000c80604ff75b2 */ /* 0x0006620008000100 */
[----:B------:R-:W-:Y:S01]  /*0940*/  NOP ;  /* 0x0000000000007918 */ /* 0x000fe20000000000 */
.L_x_11:
[----:B------:R-:W2:Y:S01]  /*0950*/  SHFL.IDX PT, R0, R60, RZ, 0x1f ;  /* 0x00001fff3c007589 */ /* 0x000ea200000e0000 */
[----:B------:R-:W-:Y:S01]  /*0960*/  NOP ;  /* 0x0000000000007918 */ /* 0x000fe20000000000 */
[----:B--2---:R-:W-:-:S13]  /*0970*/  ISETP.NE.AND P0, PT, R0, 0x3, PT ;  /* 0x000000030000780c */ /* 0x004fda0003f05270 */
[----:B------:R-:W-:Y:S05]  /*0980*/  @P0 BRA `(.L_x_12) ;  /* 0x0000000000300947 */ /* 0x000fea0003800000 */
[----:B------:R-:W2:Y:S01]  /*0990*/  S2UR UR5, SR_CgaCtaId ;  /* 0x00000000000579c3 */ /* 0x000ea20000008800 */
[----:B---3--:R-:W-:Y:S01]  /*09a0*/  UMOV UR4, 0x400 ;  /* 0x0000040000047882 */ /* 0x008fe20000000000 */
[----:B------:R-:W-:Y:S01]  /*09b0*/  UMOV UR6, 0x20 ;  /* 0x0000002000067882 */ /* 0x000fe20000000000 */
[----:B------:R-:W-:Y:S01]  /*09c0*/  ELECT P0, URZ, PT ;  /* 0x0000000000ff782f */ /* 0x000fe20003800000 */
[----:B------:R-:W-:-:S04]  /*09d0*/  UIADD3 UR6, UPT, UPT, -UR6, 0x100000, URZ ;  /* 0x0010000006067890 */ /* 0x000fc8000fffe1ff */
[----:B------:R-:W-:Y:S02]  /*09e0*/  USHF.L.U32 UR7, UR6, 0xb, URZ ;  /* 0x0000000b06077899 */ /* 0x000fe400080006ff */
[----:B------:R-:W-:Y:S02]  /*09f0*/  USHF.L.U32 UR6, UR6, 0x1, URZ ;  /* 0x0000000106067899 */ /* 0x000fe400080006ff */
[----:B--2---:R-:W-:Y:S01]  /*0a00*/  ULEA UR4, UR5, UR4, 0x18 ;  /* 0x0000000405047291 */ /* 0x004fe2000f8ec0ff */
[----:B------:R-:W2:Y:S11]  /*0a10*/  FENCE.VIEW.ASYNC.S ;  /* 0x00000000000073c6 */ /* 0x000eb60000000000 */
[----:B--2---:R2:W3:Y:S01]  /*0a20*/  SYNCS.EXCH.64 URZ, [UR4+0xd0], UR6 ;  /* 0x0000d00604ff75b2 */ /* 0x0044e20008000100 */
[----:B------:R2:W1:Y:S01]  /*0a30*/  SYNCS.EXCH.64 URZ, [UR4+0xd8], UR6 ;  /* 0x0000d80604ff75b2 */ /* 0x0004620008000100 */
[----:B------:R-:W-:Y:S01]  /*0a40*/  NOP ;  /* 0x0000000000007918 */ /* 0x000fe20000000000 */
.L_x_12:
[----:B------:R-:W4:Y:S01]  /*0a50*/  SHFL.IDX PT, R0, R60, RZ, 0x1f ;  /* 0x00001fff3c007589 */ /* 0x000f2200000e0000 */
[----:B------:R-:W-:Y:S01]  /*0a60*/  NOP ;  /* 0x0000000000007918 */ /* 0x000fe20000000000 */
[----:B----4-:R-:W-:-:S13]  /*0a70*/  ISETP.NE.AND P0, PT, R0, 0x4, PT ;  /* 0x000000040000780c */ /* 0x010fda0003f05270 */
[----:B------:R-:W-:Y:S05]  /*0a80*/  @P0 BRA `(.L_x_13) ;  /* 0x0000000000440947 */ /* 0x000fea0003800000 */
[----:B------:R-:W4:Y:S01]  /*0a90*/  S2UR UR5, SR_CgaCtaId ;  /* 0x00000000000579c3 */ /* 0x000f220000008800 */
[----:B--23--:R-:W-:Y:S01]  /*0aa0*/  UMOV UR4, 0x1e0 ;  /* 0x000001e000047882 */ /* 0x00cfe20000000000 */
[----:B------:R-:W-:Y:S01]  /*0ab0*/  UMOV UR6, 0x400 ;  /* 0x0000040000067882 */ /* 0x000fe20000000000 */
[----:B------:R-:W-:Y:S01]  /*0ac0*/  USEL UR4, UR4, 0x1a0, UP3 ;  /* 0x000001a004047887 */ /* 0x000fe20009800000 */
[----:B------:R-:W-:Y:S01]  /*0ad0*/  UMOV UR8, 0x1 ;  /* 0x0000000100087882 */ /* 0x000fe20000000000 */
[----:B------:R-:W-:Y:S01]  /*0ae0*/  ELECT P0, URZ, PT ;  /* 0x0000000000ff782f */ /* 0x000fe20003800000 */
[----:B------:R-:W-:-:S04]  /*0af0*/  UIADD3 UR8, UPT, UPT, -UR8, 0x100000, URZ ;  /* 0x0010000008087890 */ /* 0x000fc8000fffe1ff */
[----:B------:R-:W-:Y:S02]  /*0b00*/  USHF.L.U32 UR9, UR8, 0xb, URZ ;  /* 0x0000000b08097899 */ /* 0x000fe400080006ff */
[----:B------:R-:W-:Y:S02]  /*0b10*/  USHF.L.U32 UR8, UR8, 0x1, URZ ;  /* 0x0000000108087899 */ /* 0x000fe400080006ff */
[----:B----4-:R-:W-:Y:S02]  /*0b20*/  ULEA UR6, UR5, UR6, 0x18 ;  /* 0x0000000605067291 */ /* 0x010fe4000f8ec0ff */
[----:B------:R-:W-:-:S04]  /*0b30*/  UIADD3 UR4, UPT, UPT, -UR4, 0x100000, URZ ;  /* 0x0010000004047890 */ /* 0x000fc8000fffe1ff */
[----:B------:R-:W-:Y:S02]  /*0b40*/  USHF.L.U32 UR5, UR4, 0xb, URZ ;  /* 0x0000000b04057899 */ /* 0x000fe400080006ff */
[----:B------:R-:W-:Y:S01]  /*0b50*/  USHF.L.U32 UR4, UR4, 0x1, URZ ;  /* 0x0000000104047899 */ /* 0x000fe200080006ff */
[----:B------:R-:W2:Y:S03]  /*0b60*/  FENCE.VIEW.ASYNC.S ;  /* 0x00000000000073c6 */ /* 0x000ea60000000000 */
[----:B--2---:R4:W2:Y:S08]  /*0b70*/  SYNCS.EXCH.64 URZ, [UR6+0xe0], UR8 ;  /* 0x0000e00806ff75b2 */ /* 0x0048b00008000100 */
[----:B------:R4:W3:Y:S02]  /*0b80*/  SYNCS.EXCH.64 URZ, [UR6+0xe8], UR4 ;  /* 0x0000e80406ff75b2 */ /* 0x0008e40008000100 */
[----:B----4-:R-:W-:Y:S01]  /*0b90*/  NOP ;  /* 0x0000000000007918 */ /* 0x010fe20000000000 */
.L_x_13:
[----:B------:R-:W4:Y:S01]  /*0ba0*/  SHFL.IDX PT, R0, R60, RZ, 0x1f ;  /* 0x00001fff3c007589 */ /* 0x000f2200000e0000 */
[----:B------:R-:W-:Y:S01]  /*0bb0*/  ISETP.NE.OR P1, PT, RZ, UR18, !P1 ;  /* 0x00000012ff007c0c */ /* 0x000fe2000cf25670 */
[----:B------:R-:W-:Y:S01]  /*0bc0*/  NOP ;  /* 0x0000000000007918 */ /* 0x000fe20000000000 */
[----:B----4-:R-:W-:-:S13]  /*0bd0*/  ISETP.NE.AND P0, PT, R0, 0x5, PT ;  /* 0x000000050000780c */ /* 0x010fda0003f05270 */
[----:B------:R-:W-:Y:S05]  /*0be0*/  @P0 BRA `(.L_x_14) ;  /* 0x0000000000480947 */ /* 0x000fea0003800000 */
[----:B------:R-:W4:Y:S01]  /*0bf0*/  S2UR UR5, SR_CgaCtaId ;  /* 0x00000000000579c3 */ /* 0x000f220000008800 */
[----:B--23--:R-:W-:Y:S01]  /*0c00*/  UMOV UR4, 0x400 ;  /* 0x0000040000047882 */ /* 0x00cfe20000000000 */
        /* <DEDUP_REMOVED lines=9> */
[----:B----4-:R-:W-:Y:S01]  /*0ca0*/  ULEA UR4, UR5, UR4, 0x18 ;  /* 0x0000000405047291 */ /* 0x010fe2000f8ec0ff */
[----:B------:R-:W2:Y:S11]  /*0cb0*/  FENCE.VIEW.ASYNC.S ;  /* 0x00000000000073c6 */ /* 0x000eb60000000000 */
[----:B--2---:R4:W2:Y:S01]  /*0cc0*/  SYNCS.EXCH.64 URZ, [UR4+0xf0], UR6 ;  /* 0x0000f00604ff75b2 */ /* 0x0048a20008000100 */
[----:B------:R4:W3:Y:S01]  /*0cd0*/  SYNCS.EXCH.64 URZ, [UR4+0x100], UR8 ;  /* 0x0001000804ff75b2 */ /* 0x0008e20008000100 */
[----:B------:R4:W1:Y:S01]  /*0ce0*/  SYNCS.EXCH.64 URZ, [UR4+0xf8], UR6 ;  /* 0x0000f80604ff75b2 */ /* 0x0008620008000100 */
[----:B------:R4:W1:Y:S02]  /*0cf0*/  SYNCS.EXCH.64 URZ, [UR4+0x108], UR8 ;  /* 0x0001080804ff75b2 */ /* 0x0008640008000100 */
[----:B----4-:R-:W-:Y:S01]  /*0d00*/  NOP ;  /* 0x0000000000007918 */ /* 0x010fe20000000000 */
.L_x_14:
[----:B--23--:R-:W2:Y:S01]  /*0d10*/  S2UR UR7, SR_CgaCtaId ;  /* 0x00000000000779c3 */ /* 0x00cea20000008800 */
[----:B------:R-:W-:Y:S01]  /*0d20*/  VOTEU.ALL UP0, P1 ;  /* 0x0000000000ff7886 */ /* 0x000fe20000800000 */
[----:B------:R-:W-:Y:S01]  /*0d30*/  UMOV UR4, 0x20 ;  /* 0x0000002000047882 */ /* 0x000fe20000000000 */
[----:B------:R-:W-:Y:S01]  /*0d40*/  NOP ;  /* 0x0000000000007918 */ /* 0x000fe20000000000 */
[----:B-1----:R-:W-:Y:S01]  /*0d50*/  LOP3.LUT R3, R57, 0x1f, RZ, 0xc0, !PT ;  /* 0x0000001f39037812 */ /* 0x002fe200078ec0ff */
[----:B------:R-:W-:Y:S01]  /*0d60*/  UISETP.NE.AND UP4, UPT, UR18, URZ, UPT ;  /* 0x000000ff1200728c */ /* 0x000fe2000bf85270 */
[----:B------:R-:W-:Y:S01]  /*0d70*/  @!UP0 UMOV UR6, 0x400 ;  /* 0x0000040000068882 */ /* 0x000fe20000000000 */
[----:B------:R-:W-:-:S04]  /*0d80*/  @!UP0 UIADD3 UR4, UPT, UPT, -UR4, 0x100000, URZ ;  /* 0x0010000004048890 */ /* 0x000fc8000fffe1ff */
[----:B------:R-:W-:Y:S02]  /*0d90*/  @!UP0 USHF.L.U32 UR5, UR4, 0xb, URZ ;  /* 0x0000000b04058899 */ /* 0x000fe400080006ff */
[----:B------:R-:W-:Y:S02]  /*0da0*/  @!UP0 USHF.L.U32 UR4, UR4, 0x1, URZ ;  /* 0x0000000104048899 */ /* 0x000fe400080006ff */
[----:B--2---:R-:W-:Y:S01]  /*0db0*/  @!UP0 ULEA UR6, UR7, UR6, 0x18 ;  /* 0x0000000607068291 */ /* 0x004fe2000f8ec0ff */
[----:B------:R-:W1:Y:S01]  /*0dc0*/  LDCU UR7, c[0x0][0x36c] ;  /* 0x00006d80ff0777ac */ /* 0x000e620008000800 */
[----:B------:R-:W-:Y:S01]  /*0dd0*/  VOTEU.ALL UP0, P1 ;  /* 0x0000000000ff7886 */ /* 0x000fe20000800000 */
[----:B------:R-:W2:Y:S09]  /*0de0*/  FENCE.VIEW.ASYNC.S ;  /* 0x00000000000073c6 */ /* 0x000eb20000000000 */
[----:B--2---:R2:W3:Y:S01]  /*0df0*/  @!UP0 SYNCS.EXCH.64 URZ, [UR6+0x110], UR4 ;  /* 0x0001100406ff85b2 */ /* 0x0044e20008000100 */
[----:B-1----:R-:W-:-:S09]  /*0e00*/  UISETP.EQ.U32.AND UP6, UPT, UR7, 0x1, UPT ;  /* 0x000000010700788c */ /* 0x002fd2000bfc2070 */
[----:B--2---:R-:W-:Y:S05]  /*0e10*/  BRA.U !UP6, `(.L_x_15) ;  /* 0x000000010e087547 */ /* 0x004fea000b800000 */
[----:B---3--:R-:W-:Y:S01]  /*0e20*/  UCGABAR_ARV ;  /* 0x00000000000079c7 */ /* 0x008fe20008000000 */
[----:B------:R-:W-:Y:S05]  /*0e30*/  BRA `(.L_x_16) ;  /* 0x0000000000047947 */ /* 0x000fea0003800000 */
.L_x_15:
[----:B---3--:R-:W-:Y:S01]  /*0e40*/  NOP ;  /* 0x0000000000007918 */ /* 0x008fe20000000000 */
.L_x_16:
[----:B------:R-:W1:Y:S01]  /*0e50*/  S2UR UR20, SR_CTAID.X ;  /* 0x00000000001479c3 */ /* 0x000e620000002500 */
[----:B------:R-:W-:-:S05]  /*0e60*/  CS2R.32 R64, SR_CgaSize ;  /* 0x0000000000407805 */ /* 0x000fca0000008a00 */
[----:B------:R-:W-:-:S05]  /*0e70*/  IMAD R64, R64, -0xa0, RZ ;  /* 0xffffff6040407824 */ /* 0x000fca00078e02ff */
[----:B------:R-:W-:-:S14]  /*0e80*/  R2UR UR5, R64 ;  /* 0x00000000400572ca */ /* 0x000fdc00000e0000 */
[----:B------:R-:W2:Y:S01]  /*0e90*/  LDCU UR5, c[0x0][UR5+0x2b0] ;  /* 0x00005600050577ac */ /* 0x000ea20008000800 */
[----:B------:R-:W-:-:S05]  /*0ea0*/  CS2R.32 R64, SR_CgaSize ;  /* 0x0000000000407805 */ /* 0x000fca0000008a00 */
[----:B------:R-:W-:-:S05]  /*0eb0*/  IMAD R64, R64, -0xa0, RZ ;  /* 0xffffff6040407824 */ /* 0x000fca00078e02ff */
[----:B------:R-:W-:-:S14]  /*0ec0*/  R2UR UR4, R64 ;  /* 0x00000000400472ca */ /* 0x000fdc00000e0000 */
[----:B------:R-:W3:Y:S01]  /*0ed0*/  LDCU UR4, c[0x0][UR4+0x2b4] ;  /* 0x00005680040477ac */ /* 0x000ee20008000800 */
[----:B------:R-:W4:Y:S01]  /*0ee0*/  S2UR UR21, SR_CTAID.Y ;  /* 0x00000000001579c3 */ /* 0x000f220000002600 */
[----:B------:R-:W-:-:S05]  /*0ef0*/  CS2R.32 R64, SR_CgaSize ;  /* 0x0000000000407805 */ /* 0x000fca0000008a00 */
[----:B------:R-:W-:-:S05]  /*0f00*/  IMAD R64, R64, -0xa0, RZ ;  /* 0xffffff6040407824 */ /* 0x000fca00078e02ff */
[----:B------:R-:W-:-:S14]  /*0f10*/  R2UR UR7, R64 ;  /* 0x00000000400772ca */ /* 0x000fdc00000e0000 */
[----:B------:R-:W3:Y:S01]  /*0f20*/  LDCU UR7, c[0x0][UR7+0x2a0] ;  /* 0x00005400070777ac */ /* 0x000ee20008000800 */
[----:B------:R-:W-:-:S05]  /*0f30*/  CS2R.32 R64, SR_CgaSize ;  /* 0x0000000000407805 */ /* 0x000fca0000008a00 */
[----:B------:R-:W-:-:S05]  /*0f40*/  IMAD R64, R64, -0xa0, RZ ;  /* 0xffffff6040407824 */ /* 0x000fca00078e02ff */
[----:B------:R-:W-:-:S14]  /*0f50*/  R2UR UR8, R64 ;  /* 0x00000000400872ca */ /* 0x000fdc00000e0000 */
[----:B------:R-:W3:Y:S01]  /*0f60*/  LDCU UR8, c[0x0][UR8+0x2a4] ;  /* 0x00005480080877ac */ /* 0x000ee20008000800 */
[----:B------:R-:W3:Y:S01]  /*0f70*/  LDCU UR19, c[0x0][0xc24] ;  /* 0x00018480ff1377ac */ /* 0x000ee20008000800 */
[----:B------:R-:W3:Y:S01]  /*0f80*/  LDCU UR39, c[0x0][0xc24] ;  /* 0x00018480ff2777ac */ /* 0x000ee20008000800 */
[----:B-1----:R-:W-:Y:S01]  /*0f90*/  I2FP.F32.U32 R2, UR20 ;  /* 0x0000001400027c45 */ /* 0x002fe20008201000 */
[----:B------:R-:W1:Y:S04]  /*0fa0*/  LDCU UR24, c[0x0][0xc30] ;  /* 0x00018600ff1877ac */ /* 0x000e680008000800 */
[----:B--2---:R-:W-:Y:S01]  /*0fb0*/  FMUL R2, R2, UR5 ;  /* 0x0000000502027c20 */ /* 0x004fe20008400000 */
[----:B----4-:R-:W-:-:S05]  /*0fc0*/  I2FP.F32.U32 R0, UR21 ;  /* 0x0000001500007c45 */ /* 0x010fca0008201000 */
[----:B------:R-:W2:Y:S01]  /*0fd0*/  F2I.U32.TRUNC.NTZ R2, R2 ;  /* 0x0000000200027305 */ /* 0x000ea2000020f000 */
[----:B---3--:R-:W-:-:S07]  /*0fe0*/  FMUL R0, R0, UR4 ;  /* 0x0000000400007c20 */ /* 0x008fce0008400000 */
[----:B------:R-:W3:Y:S01]  /*0ff0*/  F2I.U32.TRUNC.NTZ R0, R0 ;  /* 0x0000000000007305 */ /* 0x000ee2000020f000 */
[----:B--2---:R-:W-:Y:S02]  /*1000*/  R2UR UR4, R2 ;  /* 0x00000000020472ca */ /* 0x004fe400000e0000 */
[----:B------:R-:W-:Y:S02]  /*1010*/  PRMT R2, RZ, 0x7610, R2 ;  /* 0x00007610ff027816 */ /* 0x000fe40000000002 */
[----:B---3--:R-:W-:Y:S02]  /*1020*/  R2UR UR6, R0 ;  /* 0x00000000000672ca */ /* 0x008fe400000e0000 */
[----:B------:R-:W-:-:S07]  /*1030*/  PRMT R0, RZ, 0x7610, R0 ;  /* 0x00007610ff007816 */ /* 0x000fce0000000000 */
[----:B------:R-:W-:-:S04]  /*1040*/  UIADD3 UR5, UPT, UPT, -UR4, URZ, URZ ;  /* 0x000000ff04057290 */ /* 0x000fc8000fffe1ff */
[----:B------:R-:W-:Y:S02]  /*1050*/  UIMAD UR5, UR7, UR5, UR20 ;  /* 0x00000005070572a4 */ /* 0x000fe4000f8e0214 */
[----:B------:R-:W-:-:S04]  /*1060*/  UIADD3 UR4, UPT, UPT, -UR6, URZ, URZ ;  /* 0x000000ff06047290 */ /* 0x000fc8000fffe1ff */
[----:B------:R-:W-:Y:S01]  /*1070*/  IMAD.U32 R64, RZ, RZ, UR5 ;  /* 0x00000005ff407e24 */ /* 0x000fe2000f8e00ff */
[----:B------:R-:W-:-:S06]  /*1080*/  UIMAD UR4, UR8, UR4, UR21 ;  /* 0x00000004080472a4 */ /* 0x000fcc000f8e0215 */
[----:B------:R-:W-:Y:S01]  /*1090*/  IMAD.U32 R63, RZ, RZ, UR4 ;  /* 0x00000004ff3f7e24 */ /* 0x000fe2000f8e00ff */
[----:B-1----:R-:W-:Y:S06]  /*10a0*/  BRA.U UP4, `(.L_x_17) ;  /* 0x0000000104307547 */ /* 0x002fec000b800000 */
[----:B------:R-:W-:Y:S01]  /*10b0*/  R2UR UR5, R63 ;  /* 0x000000003f0572ca */ /* 0x000fe200000e0000 */
[----:B------:R-:W-:Y:S01]  /*10c0*/  UMOV UR7, 0x3 ;  /* 0x0000000300077882 */ /* 0x000fe20000000000 */
[----:B------:R-:W-:-:S11]  /*10d0*/  R2UR UR4, R64 ;  /* 0x00000000400472ca */ /* 0x000fd600000e0000 */
[----:B------:R-:W-:-:S04]  /*10e0*/  UISETP.NE.AND UP0, UPT, UR5, URZ, UPT ;  /* 0x000000ff0500728c */ /* 0x000fc8000bf05270 */
[----:B------:R-:W-:Y:S02]  /*10f0*/  UISETP.LT.U32.OR UP0, UPT, UR4, 0x2, !UP0 ;  /* 0x000000020400788c */ /* 0x000fe4000c701470 */
[----:B------:R-:W-:Y:S02]  /*1100*/  ULOP3.LUT UR4, UR4, 0xfffffffe, URZ, 0xc0, !UPT ;  /* 0xfffffffe04047892 */ /* 0x000fe4000f8ec0ff */
[----:B------:R-:W-:Y:S02]  /*1110*/  USEL UR6, URZ, 0x1, !UP0 ;  /* 0x00000001ff067887 */ /* 0x000fe4000c000000 */
[----:B------:R-:W-:Y:S02]  /*1120*/  USEL UR5, URZ, 0x2, !UP0 ;  /* 0x00000002ff057887 */ /* 0x000fe4000c000000 */
[----:B------:R-:W-:Y:S02]  /*1130*/  USHF.L.U32 UR4, UR7, UR4, URZ ;  /* 0x0000000407047299 */ /* 0x000fe400080006ff */
[----:B------:R-:W-:-:S04]  /*1140*/  UIADD3 UR5, UPT, UPT, UR6, UR5, URZ ;  /* 0x0000000506057290 */ /* 0x000fc8000fffe0ff */
[----:B------:R-:W-:Y:S02]  /*1150*/  IMAD.U32 R0, RZ, RZ, UR4 ;  /* 0x00000004ff007e24 */ /* 0x000fe4000f8e00ff */
[----:B------:R-:W-:-:S07]  /*1160*/  IMAD.U32 R2, RZ, RZ, UR5 ;  /* 0x00000005ff027e24 */ /* 0x000fce000f8e00ff */
.L_x_17:
[----:B------:R-:W1:Y:S01]  /*1170*/  S2UR UR50, SR_CTAID.Z ;  /* 0x00000000003279c3 */ /* 0x000e620000002700 */
[----:B------:R-:W-:Y:S01]  /*1180*/  UISETP.GE.AND UP0, UPT, UR19, 0x1, UPT ;  /* 0x000000011300788c */ /* 0x000fe2000bf06270 */
[----:B------:R-:W-:-:S08]  /*1190*/  UMOV UR28, UR20 ;  /* 0x00000014001c7c82 */ /* 0x000fd00008000000 */
[----:B------:R-:W-:Y:S05]  /*11a0*/  BRA.U !UP0, `(.L_x_18) ;  /* 0x0000000108d47547 */ /* 0x000fea000b800000 */
[----:B------:R-:W2:Y:S01]  /*11b0*/  LDCU.128 UR12, c[0x0][0xc10] ;  /* 0x00018200ff0c77ac */ /* 0x000ea20008000c00 */
[----:B------:R-:W3:Y:S01]  /*11c0*/  LDCU UR22, c[0x0][0xc0c] ;  /* 0x00018180ff1677ac */ /* 0x000ee20008000800 */
[----:B------:R-:W4:Y:S01]  /*11d0*/  LDCU UR6, c[0x0][0x370] ;  /* 0x00006e00ff0677ac */ /* 0x000f220008000800 */
[----:B------:R-:W1:Y:S01]  /*11e0*/  LDCU UR7, c[0x0][0x374] ;  /* 0x00006e80ff0777ac */ /* 0x000e620008000800 */
[----:B------:R-:W1:Y:S01]  /*11f0*/  LDCU UR23, c[0x0][0xc20] ;  /* 0x00018400ff1777ac */ /* 0x000e620008000800 */
[----:B--2---:R-:W-:Y:S02]  /*1200*/  UIMAD.WIDE.U32 UR4, UR20, UR12, URZ ;  /* 0x0000000c140472a5 */ /* 0x004fe4000f8e00ff */
[----:B---3--:R-:W-:Y:S01]  /*1210*/  UISETP.NE.AND UP0, UPT, UR22, 0x1, UPT ;  /* 0x000000011600788c */ /* 0x008fe2000bf05270 */
[----:B------:R-:W2:Y:S01]  /*1220*/  LDCU.64 UR8, c[0x0][0xc28] ;  /* 0x00018500ff0877ac */ /* 0x000ea20008000a00 */
[----:B----4-:R-:W-:-:S03]  /*1230*/  UIMAD.WIDE.U32 UR10, UR6, UR12, URZ ;  /* 0x0000000c060a72a5 */ /* 0x010fc6000f8e00ff */
[----:B------:R-:W-:Y:S01]  /*1240*/  UMOV UR4, UR5 ;  /* 0x0000000500047c82 */ /* 0x000fe20008000000 */
[----:B------:R-:W-:Y:S02]  /*1250*/  UISETP.NE.AND UP2, UPT, UR19, 0x1, UPT ;  /* 0x000000011300788c */ /* 0x000fe4000bf45270 */
[----:B------:R-:W-:Y:S01]  /*1260*/  USHF.R.U32.HI UR4, URZ, UR13, UR4 ;  /* 0x0000000dff047299 */ /* 0x000fe20008011604 */
[----:B------:R-:W-:Y:S01]  /*1270*/  UMOV UR10, UR11 ;  /* 0x0000000b000a7c82 */ /* 0x000fe20008000000 */
[----:B------:R-:W-:Y:S02]  /*1280*/  UIMAD.WIDE.U32 UR16, UR21, UR15, URZ ;  /* 0x0000000f151072a5 */ /* 0x000fe4000f8e00ff */
[----:B------:R-:W-:Y:S02]  /*1290*/  USEL UR5, UR20, UR4, !UP0 ;  /* 0x0000000414057287 */ /* 0x000fe4000c000000 */
[----:B------:R-:W-:Y:S02]  /*12a0*/  @UP0 USHF.R.U32.HI UR6, URZ, UR13, UR10 ;  /* 0x0000000dff060299 */ /* 0x000fe4000801160a */
[----:B------:R-:W-:-:S02]  /*12b0*/  UISETP.NE.AND UP0, UPT, UR14, 0x1, UPT ;  /* 0x000000010e00788c */ /* 0x000fc4000bf05270 */
[----:B-1----:R-:W-:Y:S02]  /*12c0*/  UIMAD.WIDE.U32 UR10, UR7, UR15, URZ ;  /* 0x0000000f070a72a5 */ /* 0x002fe4000f8e00ff */
[----:B--2---:R-:W-:Y:S01]  /*12d0*/  UIMAD.WIDE.U32 UR12, UR6, UR8, URZ ;  /* 0x00000008060c72a5 */ /* 0x004fe2000f8e00ff */
[----:B------:R-:W-:Y:S01]  /*12e0*/  UMOV UR4, UR17 ;  /* 0x0000001100047c82 */ /* 0x000fe20008000000 */
[----:B------:R-:W-:-:S03]  /*12f0*/  UIADD3 UR28, UPT, UPT, -UR5, URZ, URZ ;  /* 0x000000ff051c7290 */ /* 0x000fc6000fffe1ff */
[----:B------:R-:W-:Y:S01]  /*1300*/  UMOV UR10, UR11 ;  /* 0x0000000b000a7c82 */ /* 0x000fe20008000000 */
[----:B------:R-:W-:Y:S02]  /*1310*/  USHF.R.U32.HI UR4, URZ, UR23, UR4 ;  /* 0x00000017ff047299 */ /* 0x000fe40008011604 */
[----:B------:R-:W-:Y:S01]  /*1320*/  @UP0 USHF.R.U32.HI UR7, URZ, UR23, UR10 ;  /* 0x00000017ff070299 */ /* 0x000fe2000801160a */
[----:B------:R-:W-:Y:S01]  /*1330*/  UMOV UR12, UR13 ;  /* 0x0000000d000c7c82 */ /* 0x000fe20008000000 */
[----:B------:R-:W-:Y:S02]  /*1340*/  USEL UR4, UR21, UR4, !UP0 ;  /* 0x0000000415047287 */ /* 0x000fe4000c000000 */
[----:B------:R-:W-:Y:S02]  /*1350*/  UIMAD.WIDE.U32 UR10, UR7, UR8, URZ ;  /* 0x00000008070a72a5 */ /* 0x000fe4000f8e00ff */
[----:B------:R-:W-:Y:S02]  /*1360*/  @UP2 USHF.R.U32.HI UR6, URZ, UR9, UR12 ;  /* 0x00000009ff062299 */ /* 0x000fe4000801160c */
[----:B------:R-:W-:-:S02]  /*1370*/  UIMAD.WIDE.U32 UR12, UR4, UR8, URZ ;  /* 0x00000008040c72a5 */ /* 0x000fc4000f8e00ff */
[----:B------:R-:W-:Y:S01]  /*1380*/  UIMAD UR28, UR22, UR28, UR20 ;  /* 0x0000001c161c72a4 */ /* 0x000fe2000f8e0214 */
[----:B------:R-:W-:Y:S02]  /*1390*/  UMOV UR10, UR11 ;  /* 0x0000000b000a7c82 */ /* 0x000fe40008000000 */
[----:B------:R-:W-:Y:S02]  /*13a0*/  @UP2 USHF.R.U32.HI UR7, URZ, UR9, UR10 ;  /* 0x00000009ff072299 */ /* 0x000fe4000801160a */
[----:B------:R-:W-:Y:S02]  /*13b0*/  UIMAD UR10, UR6, UR19, URZ ;  /* 0x00000013060a72a4 */ /* 0x000fe4000f8e02ff */
[----:B------:R-:W-:-:S04]  /*13c0*/  UIMAD UR7, UR7, UR19, URZ ;  /* 0x00000013070772a4 */ /* 0x000fc8000f8e02ff */
[----:B------:R-:W-:-:S03]  /*13d0*/  UISETP.GE.AND UP0, UPT, UR4, UR7, UPT ;  /* 0x000000070400728c */ /* 0x000fc6000bf06270 */
[----:B------:R-:W-:Y:S01]  /*13e0*/  UMOV UR7, UR13 ;  /* 0x0000000d00077c82 */ /* 0x000fe20008000000 */
[----:B------:R-:W-:Y:S02]  /*13f0*/  UISETP.GE.OR UP0, UPT, UR5, UR10, UP0 ;  /* 0x0000000a0500728c */ /* 0x000fe40008706670 */
[----:B------:R-:W-:Y:S02]  /*1400*/  UIMAD.WIDE.U32 UR10, UR5, UR8, URZ ;  /* 0x00000008050a72a5 */ /* 0x000fe4000f8e00ff */
[----:B------:R-:W-:Y:S02]  /*1410*/  USHF.R.U32.HI UR7, URZ, UR9, UR7 ;  /* 0x00000009ff077299 */ /* 0x000fe40008011607 */
[----:B------:R-:W-:Y:S02]  /*1420*/  UIADD3 UR10, UPT, UPT, -UR4, URZ, URZ ;  /* 0x000000ff040a7290 */ /* 0x000fe4000fffe1ff */
[----:B------:R-:W-:Y:S02]  /*1430*/  USEL UR7, UR4, UR7, !UP2 ;  /* 0x0000000704077287 */ /* 0x000fe4000d000000 */
[----:B------:R-:W-:Y:S01]  /*1440*/  UIMAD UR10, UR14, UR10, UR21 ;  /* 0x0000000a0e0a72a4 */ /* 0x000fe2000f8e0215 */
[----:B------:R-:W-:-:S02]  /*1450*/  @!UP0 UMOV UR8, UR11 ;  /* 0x0000000b00088c82 */ /* 0x000fc40008000000 */
[----:B------:R-:W-:Y:S02]  /*1460*/  @!UP0 USHF.R.U32.HI UR8, URZ, UR9, UR8 ;  /* 0x00000009ff088299 */ /* 0x000fe40008011608 */
[----:B------:R-:W-:Y:S02]  /*1470*/  UIADD3 UR9, UPT, UPT, -UR7, URZ, URZ ;  /* 0x000000ff07097290 */ /* 0x000fe4000fffe1ff */
[----:B------:R-:W-:Y:S02]  /*1480*/  @!UP0 USEL UR8, UR5, UR8, !UP2 ;  /* 0x0000000805088287 */ /* 0x000fe4000d000000 */
[----:B------:R-:W-:Y:S02]  /*1490*/  UIMAD UR9, UR19, UR9, UR4 ;  /* 0x00000009130972a4 */ /* 0x000fe4000f8e0204 */
[----:B------:R-:W-:Y:S02]  /*14a0*/  @!UP0 UIADD3 UR7, UPT, UPT, UR7, -UR8, URZ ;  /* 0x8000000807078290 */ /* 0x000fe4000fffe0ff */
[----:B------:R-:W-:-:S02]  /*14b0*/  @!UP0 UIMAD UR6, UR9, UR6, UR8 ;  /* 0x00000006090682a4 */ /* 0x000fc4000f8e0208 */
[----:B------:R-:W-:-:S04]  /*14c0*/  @!UP0 UIMAD UR4, UR7, UR19, UR5 ;  /* 0x00000013070482a4 */ /* 0x000fc8000f8e0205 */
[----:B------:R-:W-:Y:S01]  /*14d0*/  UIMAD UR21, UR4, UR14, UR10 ;  /* 0x0000000e041572a4 */ /* 0x000fe2000f8e020a */
[----:B------:R-:W-:Y:S02]  /*14e0*/  @!UP0 UMOV UR5, UR6 ;  /* 0x0000000600058c82 */ /* 0x000fe40008000000 */
[----:B------:R-:W-:-:S12]  /*14f0*/  UIMAD UR28, UR5, UR22, UR28 ;  /* 0x00000016051c72a4 */ /* 0x000fd8000f8e021c */
.L_x_18:
[----:B------:R-:W-:-:S09]  /*1500*/  UISETP.NE.AND UP0, UPT, UR24, 0x1, UPT ;  /* 0x000000011800788c */ /* 0x000fd2000bf05270 */
[----:B------:R-:W-:Y:S05]  /*1510*/  BRA.U UP0, `(.L_x_19) ;  /* 0x0000000100407547 */ /* 0x000fea000b800000 */
[----:B------:R-:W2:Y:S01]  /*1520*/  LDCU.128 UR8, c[0x0][0xc10] ;  /* 0x00018200ff0877ac */ /* 0x000ea20008000c00 */
[----:B------:R-:W3:Y:S01]  /*1530*/  LDCU UR12, c[0x0][0xc0c] ;  /* 0x00018180ff0c77ac */ /* 0x000ee20008000800 */
[----:B------:R-:W4:Y:S01]  /*1540*/  LDCU UR13, c[0x0][0xc20] ;  /* 0x00018400ff0d77ac */ /* 0x000f220008000800 */
[----:B--2---:R-:W-:Y:S02]  /*1550*/  UIMAD.WIDE.U32 UR4, UR28, UR8, URZ ;  /* 0x000000081c0472a5 */ /* 0x004fe4000f8e00ff */
[----:B------:R-:W-:Y:S02]  /*1560*/  UIMAD.WIDE.U32 UR6, UR21, UR11, URZ ;  /* 0x0000000b150672a5 */ /* 0x000fe4000f8e00ff */
[----:B---3--:R-:W-:Y:S02]  /*1570*/  UISETP.NE.AND UP0, UPT, UR12, 0x1, UPT ;  /* 0x000000010c00788c */ /* 0x008fe4000bf05270 */
[----:B------:R-:W-:-:S03]  /*1580*/  USHF.R.U32.HI UR5, URZ, UR9, UR5 ;  /* 0x00000009ff057299 */ /* 0x000fc60008011605 */
[----:B------:R-:W-:Y:S01]  /*1590*/  UMOV UR4, UR7 ;  /* 0x0000000700047c82 */ /* 0x000fe20008000000 */
[----:B------:R-:W-:Y:S02]  /*15a0*/  USEL UR5, UR28, UR5, !UP0 ;  /* 0x000000051c057287 */ /* 0x000fe4000c000000 */
[----:B------:R-:W-:Y:S02]  /*15b0*/  UISETP.NE.AND UP0, UPT, UR10, 0x1, UPT ;  /* 0x000000010a00788c */ /* 0x000fe4000bf05270 */
[----:B----4-:R-:W-:-:S04]  /*15c0*/  USHF.R.U32.HI UR4, URZ, UR13, UR4 ;  /* 0x0000000dff047299 */ /* 0x010fc80008011604 */
[----:B------:R-:W-:-:S04]  /*15d0*/  USEL UR4, UR21, UR4, !UP0 ;  /* 0x0000000415047287 */ /* 0x000fc8000c000000 */
[----:B------:R-:W-:Y:S02]  /*15e0*/  UIADD3 UR6, UPT, UPT, -UR4, UR5, URZ ;  /* 0x0000000504067290 */ /* 0x000fe4000fffe1ff */
[----:B------:R-:W-:Y:S02]  /*15f0*/  UIADD3 UR4, UPT, UPT, UR4, -UR5, URZ ;  /* 0x8000000504047290 */ /* 0x000fe4000fffe0ff */
[----:B------:R-:W-:Y:S02]  /*1600*/  UIMAD UR21, UR6, UR10, UR21 ;  /* 0x0000000a061572a4 */ /* 0x000fe4000f8e0215 */
[----:B------:R-:W-:-:S12]  /*1610*/  UIMAD UR28, UR4, UR12, UR28 ;  /* 0x0000000c041c72a4 */ /* 0x000fd8000f8e021c */
.L_x_19:
[----:B------:R-:W-:Y:S05]  /*1620*/  BRA.U !UP6, `(.L_x_20) ;  /* 0x000000010e0c7547 */ /* 0x000fea000b800000 */
[----:B------:R-:W-:Y:S01]  /*1630*/  UCGABAR_WAIT ;  /* 0x0000000000007dc7 */ /* 0x000fe20008000000 */
[----:B------:R-:W-:Y:S01]  /*1640*/  CCTL.IVALL ;  /* 0x00000000ff00798f */ /* 0x000fe20002000000 */
[----:B------:R-:W-:Y:S05]  /*1650*/  BRA `(.L_x_21) ;  /* 0x0000000000047947 */ /* 0x000fea0003800000 */
.L_x_20:
[----:B------:R-:W-:Y:S06]  /*1660*/  BAR.SYNC.DEFER_BLOCKING 0x0 ;  /* 0x0000000000007b1d */ /* 0x000fec0000010000 */
.L_x_21:
[----:B------:R-:W-:Y:S05]  /*1670*/  BRA.U UP5, `(.L_x_22) ;  /* 0x0000002105d87547 */ /* 0x000fea000b800000 */
[----:B------:R-:W2:Y:S01]  /*1680*/  LDCU UR7, c[0x0][0x394] ;  /* 0x00007280ff0777ac */ /* 0x000ea20008000800 */
[----:B------:R-:W-:Y:S01]  /*1690*/  PLOP3.LUT P1, PT, PT, PT, UP3, 0x80, 0x8 ;  /* 0x000000000008781c */ /* 0x000fe20003f2f038 */
[----:B------:R-:W-:Y:S01]  /*16a0*/  IMAD.MOV.U32 R2, RZ, RZ, RZ ;  /* 0x000000ffff027224 */ /* 0x000fe200078e00ff */
[----:B------:R-:W-:Y:S01]  /*16b0*/  ISETP.EQ.OR P2, PT, R3, RZ, P3 ;  /* 0x000000ff0300720c */ /* 0x000fe20001f42670 */
[----:B------:R-:W3:Y:S01]  /*16c0*/  LDCU UR6, c[0x0][0x5d8] ;  /* 0x0000bb00ff0677ac */ /* 0x000ee20008000800 */
[----:B------:R-:W-:Y:S01]  /*16d0*/  PLOP3.LUT P1, PT, P1, PT, PT, 0x8, 0x80 ;  /* 0x000000000080781c */ /* 0x000fe20000f2e170 */
[----:B------:R-:W-:Y:S02]  /*16e0*/  UISETP.NE.AND UP0, UPT, UR18, URZ, UPT ;  /* 0x000000ff1200728c */ /* 0x000fe4000bf05270 */
[----:B------:R-:W-:Y:S02]  /*16f0*/  USHF.L.U32 UR8, UR20, 0x5, URZ ;  /* 0x0000000514087899 */ /* 0x000fe400080006ff */
[----:B------:R-:W-:Y:S01]  /*1700*/  USEL UR63, UR63, 0x2, UP0 ;  /* 0x000000023f3f7887 */ /* 0x000fe20008000000 */
[----:B------:R-:W4:Y:S01]  /*1710*/  LDCU UR71, c[0x0][0x370] ;  /* 0x00006e00ff4777ac */ /* 0x000f220008000800 */
[----:B--2---:R-:W-:Y:S01]  /*1720*/  UIADD3 UR5, UPT, UPT, UR7, 0x1f, URZ ;  /* 0x0000001f07057890 */ /* 0x004fe2000fffe0ff */
[----:B------:R-:W2:Y:S03]  /*1730*/  LDCU.64 UR64, c[0x0][0x348] ;  /* 0x00006900ff4077ac */ /* 0x000ea60008000a00 */
[----:B------:R-:W-:-:S02]  /*1740*/  USHF.R.S32.HI UR4, URZ, 0x1f, UR5 ;  /* 0x0000001fff047899 */ /* 0x000fc40008011405 */
[----:B---3--:R-:W-:Y:S02]  /*1750*/  UIADD3 UR6, UPT, UPT, UR6, 0x3f, URZ ;  /* 0x0000003f06067890 */ /* 0x008fe4000fffe0ff */
[----:B------:R-:W-:Y:S02]  /*1760*/  ULEA.HI UR4, UR4, UR5, URZ, 0x5 ;  /* 0x0000000504047291 */ /* 0x000fe4000f8f28ff */
[----:B------:R-:W-:Y:S02]  /*1770*/  UIADD3 UR5, UPT, UPT, UR7, -0x1, URZ ;  /* 0xffffffff07057890 */ /* 0x000fe4000fffe0ff */
[----:B------:R-:W-:Y:S02]  /*1780*/  USHF.R.S32.HI UR73, URZ, 0x5, UR4 ;  /* 0x00000005ff497899 */ /* 0x000fe40008011404 */
[----:B------:R-:W-:Y:S02]  /*1790*/  UISETP.GE.U32.AND UP1, UPT, UR5, -0x3f, UPT ;  /* 0xffffffc10500788c */ /* 0x000fe4000bf26070 */
[----:B------:R-:W-:-:S02]  /*17a0*/  UISETP.LT.U32.AND UP0, UPT, UR73, 0x9, UPT ;  /* 0x000000094900788c */ /* 0x000fc4000bf01070 */
[----:B------:R-:W-:Y:S02]  /*17b0*/  USHF.R.S32.HI UR4, URZ, 0x1f, UR6 ;  /* 0x0000001fff047899 */ /* 0x000fe40008011406 */
[----:B------:R-:W-:Y:S02]  /*17c0*/  USEL UR72, UR73, 0x9, UP0 ;  /* 0x0000000949487887 */ /* 0x000fe40008000000 */
[----:B------:R-:W-:Y:S02]  /*17d0*/  ULEA.HI UR4, UR4, UR6, URZ, 0x6 ;  /* 0x0000000604047291 */ /* 0x000fe4000f8f30ff */
[----:B------:R-:W-:Y:S02]  /*17e0*/  UIADD3 UR62, UPT, UPT, UR72, -0x1, URZ ;  /* 0xffffffff483e7890 */ /* 0x000fe4000fffe0ff */
[----:B------:R-:W-:Y:S02]  /*17f0*/  @UP1 UIADD3 UR62, UPT, UPT, UR72, URZ, URZ ;  /* 0x000000ff483e1290 */ /* 0x000fe4000fffe0ff */
[----:B------:R-:W-:-:S02]  /*1800*/  USHF.L.U32 UR77, UR20, 0x7, URZ ;  /* 0x00000007144d7899 */ /* 0x000fc400080006ff */
[----:B------:R-:W-:Y:S01]  /*1810*/  UIADD3 UR76, UPT, UPT, UR7, 0x3e, URZ ;  /* 0x0000003e074c7890 */ /* 0x000fe2000fffe0ff */
[----:B------:R-:W3:Y:S01]  /*1820*/  LDCU UR70, c[0x0][0x374] ;  /* 0x00006e80ff4677ac */ /* 0x000ee20008000800 */
[----:B------:R-:W-:Y:S02]  /*1830*/  ULOP3.LUT UR75, UR8, 0x20, URZ, 0xc0, !UPT ;  /* 0x00000020084b7892 */ /* 0x000fe4000f8ec0ff */
[----:B------:R-:W-:Y:S02]  /*1840*/  USHF.R.S32.HI UR69, URZ, 0x6, UR4 ;  /* 0x00000006ff457899 */ /* 0x000fe40008011404 */
[----:B------:R-:W-:Y:S02]  /*1850*/  UIADD3 UR74, UPT, UPT, UR73, -UR72, URZ ;  /* 0x80000048494a7290 */ /* 0x000fe4000fffe0ff */
[----:B------:R-:W-:Y:S01]  /*1860*/  UIADD3 UR62, UPT, UPT, UR62, 0x1, URZ ;  /* 0x000000013e3e7890 */ /* 0x000fe2000fffe0ff */
[----:B------:R-:W-:Y:S01]  /*1870*/  UMOV UR29, 0x1 ;  /* 0x00000001001d7882 */ /* 0x000fe20000000000 */
[----:B--2-4-:R-:W-:-:S10]  /*1880*/  UMOV UR33, URZ ;  /* 0x000000ff00217c82 */ /* 0x014fd40008000000 */
.L_x_40:
[----:B------:R-:W-:Y:S01]  /*1890*/  IMAD.U32 R4, RZ, RZ, UR69 ;  /* 0x00000045ff047e24 */ /* 0x000fe2000f8e00ff */
[----:B------:R-:W2:Y:S04]  /*18a0*/  LDCU UR68, c[0x0][0x5dc] ;  /* 0x0000bb80ff4477ac */ /* 0x000ea80008000800 */
[-C--:B------:R-:W-:Y:S01]  /*18b0*/  IABS R0, R4.reuse ;  /* 0x0000000400007213 */ /* 0x080fe20000000000 */
[----:B------:R-:W4:Y:S01]  /*18c0*/  LDCU UR61, c[0x0][0x5e0] ;  /* 0x0000bc00ff3d77ac */ /* 0x000f220008000800 */
[----:B------:R-:W-:Y:S02]  /*18d0*/  IABS R4, R4 ;  /* 0x0000000400047213 */ /* 0x000fe40000000000 */
[----:B------:R-:W-:Y:S01]  /*18e0*/  R2UR UR6, R0 ;  /* 0x00000000000672ca */ /* 0x000fe200000e0000 */
[----:B------:R-:W-:Y:S01]  /*18f0*/  UMOV UR32, 0x400 ;  /* 0x0000040000207882 */ /* 0x000fe20000000000 */
[----:B------:R-:W-:Y:S01]  /*1900*/  UMOV UR19, URZ ;  /* 0x000000ff00137c82 */ /* 0x000fe20008000000 */
[----:B--2---:R-:W-:-:S10]  /*1910*/  IMAD.U32 R3, RZ, RZ, UR68 ;  /* 0x00000044ff037e24 */ /* 0x004fd4000f8e00ff */
[----:B------:R-:W2:Y:S01]  /*1920*/  I2F.RP R0, UR6 ;  /* 0x0000000600007d06 */ /* 0x000ea20008209400 */
[----:B----4-:R-:W-:-:S07]  /*1930*/  UISETP.NE.AND UP2, UPT, UR61, URZ, UPT ;  /* 0x000000ff3d00728c */ /* 0x010fce000bf45270 */
[----:B--2---:R-:W2:Y:S02]  /*1940*/  MUFU.RCP R0, R0 ;  /* 0x0000000000007308 */ /* 0x004ea40000001000 */
[----:B--2---:R-:W-:-:S06]  /*1950*/  VIADD R0, R0, 0xffffffe ;  /* 0x0ffffffe00007836 */ /* 0x004fcc0000000000 */
[----:B------:R-:W2:Y:S02]  /*1960*/  F2I.FTZ.U32.TRUNC.NTZ R0, R0 ;  /* 0x0000000000007305 */ /* 0x000ea4000021f000 */
[----:B--2---:R-:W-:Y:S02]  /*1970*/  R2UR UR5, R0 ;  /* 0x00000000000572ca */ /* 0x004fe400000e0000 */
[----:B------:R-:W-:Y:S01]  /*1980*/  IABS R0, R3 ;  /* 0x0000000300007213 */ /* 0x000fe20000000000 */
[----:B------:R-:W-:-:S03]  /*1990*/  IMAD.U32 R3, RZ, RZ, UR21 ;  /* 0x00000015ff037e24 */ /* 0x000fc6000f8e00ff */
[----:B------:R-:W-:Y:S01]  /*19a0*/  R2UR UR9, R0 ;  /* 0x00000000000972ca */ /* 0x000fe200000e0000 */
[----:B------:R-:W-:Y:S01]  /*19b0*/  IMAD.MOV R0, RZ, RZ, -R4 ;  /* 0x000000ffff007224 */ /* 0x000fe200078e0a04 */
[----:B------:R-:W-:-:S04]  /*19c0*/  IABS R3, R3 ;  /* 0x0000000300037213 */ /* 0x000fc80000000000 */
[----:B------:R-:W-:Y:S01]  /*19d0*/  R2UR UR8, R3 ;  /* 0x00000000030872ca */ /* 0x000fe200000e0000 */
[----:B------:R-:W-:-:S04]  /*19e0*/  UIADD3 UR4, UPT, UPT, URZ, -UR5, URZ ;  /* 0x80000005ff047290 */ /* 0x000fc8000fffe0ff */
[----:B------:R-:W-:Y:S02]  /*19f0*/  UIMAD UR7, UR4, UR6, URZ ;  /* 0x00000006040772a4 */ /* 0x000fe4000f8e02ff */
[----:B------:R-:W2:Y:S01]  /*1a00*/  I2F.RP R3, UR9 ;  /* 0x0000000900037d06 */ /* 0x000ea20008209400 */
[----:B------:R-:W-:Y:S02]  /*1a10*/  UMOV UR4, URZ ;  /* 0x000000ff00047c82 */ /* 0x000fe40008000000 */
[----:B------:R-:W-:Y:S02]  /*1a20*/  UIMAD.WIDE.U32 UR4, UR5, UR7, UR4 ;  /* 0x00000007050472a5 */ /* 0x000fe4000f8e0004 */
[----:B------:R-:W-:-:S05]  /*1a30*/  R2UR UR7, R0 ;  /* 0x00000000000772ca */ /* 0x000fca00000e0000 */
[----:B------:R-:W-:Y:S02]  /*1a40*/  UMOV UR4, UR5 ;  /* 0x0000000500047c82 */ /* 0x000fe40008000000 */
[----:B------:R-:W-:Y:S01]  /*1a50*/  UIMAD.WIDE.U32 UR4, UR4, UR8, URZ ;  /* 0x00000008040472a5 */ /* 0x000fe2000f8e00ff */
[----:B--2---:R-:W2:Y:S06]  /*1a60*/  MUFU.RCP R0, R3 ;  /* 0x0000000300007308 */ /* 0x004eac0000001000 */
[----:B------:R-:W-:Y:S02]  /*1a70*/  UMOV UR4, UR5 ;  /* 0x0000000500047c82 */ /* 0x000fe40008000000 */
[----:B------:R-:W-:-:S04]  /*1a80*/  UIMAD UR5, UR4, UR7, UR8 ;  /* 0x00000007040572a4 */ /* 0x000fc8000f8e0208 */
[----:B------:R-:W-:Y:S01]  /*1a90*/  UISETP.GT.U32.AND UP0, UPT, UR6, UR5, UPT ;  /* 0x000000050600728c */ /* 0x000fe2000bf04070 */
[----:B--2---:R-:W-:-:S10]  /*1aa0*/  VIADD R0, R0, 0xffffffe ;  /* 0x0ffffffe00007836 */ /* 0x004fd40000000000 */
[----:B------:R-:W-:Y:S01]  /*1ab0*/  @!UP0 UIADD3 UR5, UPT, UPT, UR5, -UR6, URZ ;  /* 0x8000000605058290 */ /* 0x000fe2000fffe0ff */
[----:B------:R-:W2:Y:S01]  /*1ac0*/  F2I.FTZ.U32.TRUNC.NTZ R0, R0 ;  /* 0x0000000000007305 */ /* 0x000ea2000021f000 */
[----:B------:R-:W-:Y:S02]  /*1ad0*/  @!UP0 UIADD3 UR4, UPT, UPT, UR4, 0x1, URZ ;  /* 0x0000000104048890 */ /* 0x000fe4000fffe0ff */
[----:B------:R-:W-:Y:S02]  /*1ae0*/  UISETP.GE.U32.AND UP1, UPT, UR5, UR6, UPT ;  /* 0x000000060500728c */ /* 0x000fe4000bf26070 */
[----:B------:R-:W-:-:S04]  /*1af0*/  ULOP3.LUT UR5, UR21, UR69, URZ, 0x3c, !UPT ;  /* 0x0000004515057292 */ /* 0x000fc8000f8e3cff */
[----:B------:R-:W-:-:S05]  /*1b00*/  UISETP.GE.AND UP0, UPT, UR5, URZ, UPT ;  /* 0x000000ff0500728c */ /* 0x000fca000bf06270 */
[----:B------:R-:W-:Y:S01]  /*1b10*/  @UP1 UIADD3 UR4, UPT, UPT, UR4, 0x1, URZ ;  /* 0x0000000104041890 */ /* 0x000fe2000fffe0ff */
[----:B--2---:R-:W-:Y:S01]  /*1b20*/  R2UR UR5, R0 ;  /* 0x00000000000572ca */ /* 0x004fe200000e0000 */
[----:B------:R-:W-:Y:S01]  /*1b30*/  UISETP.NE.AND UP1, UPT, UR69, URZ, UPT ;  /* 0x000000ff4500728c */ /* 0x000fe2000bf25270 */
[----:B------:R-:W-:-:S04]  /*1b40*/  IMAD.U32 R0, RZ, RZ, UR61 ;  /* 0x0000003dff007e24 */ /* 0x000fc8000f8e00ff */
[----:B------:R-:W-:Y:S01]  /*1b50*/  UMOV UR8, UR4 ;  /* 0x0000000400087c82 */ /* 0x000fe20008000000 */
[----:B------:R-:W-:Y:S01]  /*1b60*/  IABS R0, R0 ;  /* 0x0000000000007213 */ /* 0x000fe20000000000 */
[----:B------:R-:W-:-:S03]  /*1b70*/  @!UP0 UIADD3 UR8, UPT, UPT, -UR8, URZ, URZ ;  /* 0x000000ff08088290 */ /* 0x000fc6000fffe1ff */
[----:B------:R-:W-:Y:S01]  /*1b80*/  R2UR UR10, R0 ;  /* 0x00000000000a72ca */ /* 0x000fe200000e0000 */
[----:B------:R-:W-:Y:S02]  /*1b90*/  @!UP1 ULOP3.LUT UR8, URZ, UR69, URZ, 0x33, !UPT ;  /* 0x00000045ff089292 */ /* 0x000fe4000f8e33ff */
[----:B------:R-:W-:-:S04]  /*1ba0*/  UIADD3 UR4, UPT, UPT, URZ, -UR5, URZ ;  /* 0x80000005ff047290 */ /* 0x000fc8000fffe0ff */
[----:B------:R-:W-:Y:S01]  /*1bb0*/  IMAD.U32 R3, RZ, RZ, UR8 ;  /* 0x00000008ff037e24 */ /* 0x000fe2000f8e00ff */
[----:B------:R-:W-:-:S03]  /*1bc0*/  UIMAD UR6, UR4, UR9, URZ ;  /* 0x00000009040672a4 */ /* 0x000fc6000f8e02ff */
[----:B------:R-:W-:Y:S01]  /*1bd0*/  UMOV UR4, URZ ;  /* 0x000000ff00047c82 */ /* 0x000fe20008000000 */
[----:B------:R-:W-:Y:S01]  /*1be0*/  IABS R3, R3 ;  /* 0x0000000300037213 */ /* 0x000fe20000000000 */
[----:B------:R-:W-:Y:S01]  /*1bf0*/  UIMAD.WIDE.U32 UR4, UR5, UR6, UR4 ;  /* 0x00000006050472a5 */ /* 0x000fe2000f8e0004 */
[----:B------:R-:W2:Y:S02]  /*1c00*/  I2F.RP R0, UR10 ;  /* 0x0000000a00007d06 */ /* 0x000ea40008209400 */
[----:B------:R-:W-:Y:S01]  /*1c10*/  R2UR UR7, R3 ;  /* 0x00000000030772ca */ /* 0x000fe200000e0000 */
[----:B------:R-:W-:-:S03]  /*1c20*/  IMAD.U32 R3, RZ, RZ, UR29 ;  /* 0x0000001dff037e24 */ /* 0x000fc6000f8e00ff */
[----:B------:R-:W-:Y:S02]  /*1c30*/  UMOV UR4, UR5 ;  /* 0x0000000500047c82 */ /* 0x000fe40008000000 */
[----:B------:R-:W-:-:S07]  /*1c40*/  SHF.L.U32 R3, R3, 0x1f, RZ ;  /* 0x0000001f03037819 */ /* 0x000fce00000006ff */
[----:B------:R-:W-:Y:S01]  /*1c50*/  UIMAD.WIDE.U32 UR4, UR4, UR7, URZ ;  /* 0x00000007040472a5 */ /* 0x000fe2000f8e00ff */
[----:B--2---:R-:W2:Y:S06]  /*1c60*/  MUFU.RCP R0, R0 ;  /* 0x0000000000007308 */ /* 0x004eac0000001000 */
[----:B------:R-:W-:Y:S02]  /*1c70*/  UMOV UR4, UR5 ;  /* 0x0000000500047c82 */ /* 0x000fe40008000000 */
[----:B------:R-:W-:-:S04]  /*1c80*/  UIADD3 UR5, UPT, UPT, -UR4, URZ, URZ ;  /* 0x000000ff04057290 */ /* 0x000fc8000fffe1ff */
[----:B------:R-:W-:Y:S01]  /*1c90*/  UIMAD UR5, UR9, UR5, UR7 ;  /* 0x00000005090572a4 */ /* 0x000fe2000f8e0207 */
[----:B------:R-:W4:Y:S03]  /*1ca0*/  S2UR UR7, SR_CgaCtaId ;  /* 0x00000000000779c3 */ /* 0x000f260000008800 */
[----:B------:R-:W-:Y:S01]  /*1cb0*/  UISETP.GT.U32.AND UP0, UPT, UR9, UR5, UPT ;  /* 0x000000050900728c */ /* 0x000fe2000bf04070 */
[----:B--2---:R-:W-:-:S06]  /*1cc0*/  VIADD R0, R0, 0xffffffe ;  /* 0x0ffffffe00007836 */ /* 0x004fcc0000000000 */
[----:B------:R-:W2:Y:S04]  /*1cd0*/  F2I.FTZ.U32.TRUNC.NTZ R0, R0 ;  /* 0x0000000000007305 */ /* 0x000ea8000021f000 */
[----:B------:R-:W-:Y:S02]  /*1ce0*/  @!UP0 UIADD3 UR5, UPT, UPT, UR5, -UR9, URZ ;  /* 0x8000000905058290 */ /* 0x000fe4000fffe0ff */
[----:B------:R-:W-:Y:S02]  /*1cf0*/  @!UP0 UIADD3 UR4, UPT, UPT, UR4, 0x1, URZ ;  /* 0x0000000104048890 */ /* 0x000fe4000fffe0ff */
[----:B------:R-:W-:Y:S02]  /*1d00*/  UISETP.GE.U32.AND UP1, UPT, UR5, UR9, UPT ;  /* 0x000000090500728c */ /* 0x000fe4000bf26070 */
[----:B------:R-:W-:-:S04]  /*1d10*/  ULOP3.LUT UR5, UR8, UR68, URZ, 0x3c, !UPT ;  /* 0x0000004408057292 */ /* 0x000fc8000f8e3cff */
[----:B------:R-:W-:Y:S02]  /*1d20*/  UISETP.GE.AND UP0, UPT, UR5, URZ, UPT ;  /* 0x000000ff0500728c */ /* 0x000fe4000bf06270 */
[----:B----4-:R-:W-:Y:S01]  /*1d30*/  ULEA UR32, UR7, UR32, 0x18 ;  /* 0x0000002007207291 */ /* 0x010fe2000f8ec0ff */
[----:B--2---:R-:W-:Y:S02]  /*1d40*/  R2UR UR5, R0 ;  /* 0x00000000000572ca */ /* 0x004fe400000e0000 */
[----:B------:R-:W-:Y:S02]  /*1d50*/  @UP1 UIADD3 UR4, UPT, UPT, UR4, 0x1, URZ ;  /* 0x0000000104041890 */ /* 0x000fe4000fffe0ff */
[----:B------:R-:W-:Y:S02]  /*1d60*/  UISETP.NE.AND UP1, UPT, UR68, URZ, UPT ;  /* 0x000000ff4400728c */ /* 0x000fe4000bf25270 */
[----:B------:R-:W-:-:S03]  /*1d70*/  ULEA UR7, UR33, UR32, 0x3 ;  /* 0x0000002021077291 */ /* 0x000fc6000f8e18ff */
[----:B------:R-:W-:Y:S02]  /*1d80*/  UMOV UR6, UR4 ;  /* 0x0000000400067c82 */ /* 0x000fe40008000000 */
[----:B------:R-:W-:Y:S02]  /*1d90*/  @!UP0 UIADD3 UR6, UPT, UPT, -UR6, URZ, URZ ;  /* 0x000000ff06068290 */ /* 0x000fe4000fffe1ff */
[----:B------:R-:W-:Y:S02]  /*1da0*/  UIADD3 UR4, UPT, UPT, URZ, -UR5, URZ ;  /* 0x80000005ff047290 */ /* 0x000fe4000fffe0ff */
[----:B------:R-:W-:Y:S01]  /*1db0*/  @!UP1 ULOP3.LUT UR6, URZ, UR68, URZ, 0x33, !UPT ;  /* 0x00000044ff069292 */ /* 0x000fe2000f8e33ff */
[----:B------:R2:W4:Y:S01]  /*1dc0*/  SYNCS.PHASECHK.TRANS64.TRYWAIT P0, [UR7+0x48], R3 ;  /* 0x00004803ff0075a7 */ /* 0x0005220008001107 */
[----:B------:R-:W-:-:S03]  /*1dd0*/  UIMAD UR7, UR4, UR10, URZ ;  /* 0x0000000a040772a4 */ /* 0x000fc6000f8e02ff */
[----:B------:R-:W-:Y:S01]  /*1de0*/  UMOV UR4, URZ ;  /* 0x000000ff00047c82 */ /* 0x000fe20008000000 */
[----:B------:R-:W-:Y:S01]  /*1df0*/  IMAD.U32 R0, RZ, RZ, UR6 ;  /* 0x00000006ff007e24 */ /* 0x000fe2000f8e00ff */
[----:B------:R-:W-:Y:S02]  /*1e00*/  UIMAD.WIDE.U32 UR4, UR5, UR7, UR4 ;  /* 0x00000007050472a5 */ /* 0x000fe4000f8e0004 */
[----:B------:R-:W-:Y:S02]  /*1e10*/  ULEA.HI UR7, UR28, UR28, URZ, 0x1 ;  /* 0x0000001c1c077291 */ /* 0x000fe4000f8f08ff */
[----:B------:R-:W-:Y:S02]  /*1e20*/  IABS R0, R0 ;  /* 0x0000000000007213 */ /* 0x000fe40000000000 */
[----:B------:R-:W-:Y:S02]  /*1e30*/  USHF.L.U32 UR7, UR7, 0x7, URZ ;  /* 0x0000000707077899 */ /* 0x000fe400080006ff */
[----:B------:R-:W-:Y:S01]  /*1e40*/  R2UR UR9, R0 ;  /* 0x00000000000972ca */ /* 0x000fe200000e0000 */
[----:B------:R-:W-:Y:S01]  /*1e50*/  UMOV UR4, UR5 ;  /* 0x0000000500047c82 */ /* 0x000fe20008000000 */
[----:B------:R-:W-:-:S04]  /*1e60*/  ULOP3.LUT UR42, UR7, 0xffffff00, URZ, 0xc0, !UPT ;  /* 0xffffff00072a7892 */ /* 0x000fc8000f8ec0ff */
[----:B------:R-:W-:-:S07]  /*1e70*/  ULOP3.LUT UR42, UR42, 0x80, UR77, 0xf8, !UPT ;  /* 0x000000802a2a7892 */ /* 0x000fce000f8ef84d */
[----:B------:R-:W-:-:S07]  /*1e80*/  UIMAD.WIDE.U32 UR4, UR4, UR9, URZ ;  /* 0x00000009040472a5 */ /* 0x000fce000f8e00ff */
[----:B------:R-:W-:Y:S02]  /*1e90*/  UMOV UR4, UR5 ;  /* 0x0000000500047c82 */ /* 0x000fe40008000000 */
[----:B------:R-:W-:-:S04]  /*1ea0*/  UIADD3 UR5, UPT, UPT, -UR4, URZ, URZ ;  /* 0x000000ff04057290 */ /* 0x000fc8000fffe1ff */
[----:B------:R-:W-:-:S04]  /*1eb0*/  UIMAD UR5, UR10, UR5, UR9 ;  /* 0x000000050a0572a4 */ /* 0x000fc8000f8e0209 */
[----:B------:R-:W-:-:S11]  /*1ec0*/  UISETP.GT.U32.AND UP0, UPT, UR10, UR5, UPT ;  /* 0x000000050a00728c */ /* 0x000fd6000bf04070 */
[----:B------:R-:W-:Y:S02]  /*1ed0*/  @!UP0 UIADD3 UR5, UPT, UPT, UR5, -UR10, URZ ;  /* 0x8000000a05058290 */ /* 0x000fe4000fffe0ff */
[----:B------:R-:W-:Y:S02]  /*1ee0*/  @!UP0 UIADD3 UR4, UPT, UPT, UR4, 0x1, URZ ;  /* 0x0000000104048890 */ /* 0x000fe4000fffe0ff */
[----:B------:R-:W-:Y:S02]  /*1ef0*/  UISETP.GE.U32.AND UP1, UPT, UR5, UR10, UPT ;  /* 0x0000000a0500728c */ /* 0x000fe4000bf26070 */
[----:B------:R-:W-:Y:S02]  /*1f00*/  ULOP3.LUT UR5, UR6, UR61, URZ, 0x3c, !UPT ;  /* 0x0000003d06057292 */ /* 0x000fe4000f8e3cff */
[----:B------:R-:W-:Y:S02]  /*1f10*/  UIADD3 UR10, UPT, UPT, -UR8, URZ, URZ ;  /* 0x000000ff080a7290 */ /* 0x000fe4000fffe1ff */
[----:B------:R-:W-:-:S02]  /*1f20*/  UISETP.GE.AND UP0, UPT, UR5, URZ, UPT ;  /* 0x000000ff0500728c */ /* 0x000fc4000bf06270 */
[----:B------:R-:W-:Y:S02]  /*1f30*/  UIMAD UR10, UR69, UR10, UR21 ;  /* 0x0000000a450a72a4 */ /* 0x000fe4000f8e0215 */
[----:B------:R-:W-:Y:S02]  /*1f40*/  UIADD3 UR5, UPT, UPT, -UR6, URZ, URZ ;  /* 0x000000ff06057290 */ /* 0x000fe4000fffe1ff */
[----:B------:R-:W-:Y:S02]  /*1f50*/  @UP1 UIADD3 UR4, UPT, UPT, UR4, 0x1, URZ ;  /* 0x0000000104041890 */ /* 0x000fe4000fffe0ff */
[----:B------:R-:W-:Y:S02]  /*1f60*/  ULEA UR10, UR10, UR75, 0x6 ;  /* 0x0000004b0a0a7291 */ /* 0x000fe4000f8e30ff */
[----:B------:R-:W-:-:S03]  /*1f70*/  UIMAD UR68, UR68, UR5, UR8 ;  /* 0x00000005444472a4 */ /* 0x000fc6000f8e0208 */
[----:B------:R-:W-:Y:S02]  /*1f80*/  UMOV UR60, UR4 ;  /* 0x00000004003c7c82 */ /* 0x000fe40008000000 */
[----:B------:R-:W-:Y:S02]  /*1f90*/  @!UP0 UIADD3 UR60, UPT, UPT, -UR60, URZ, URZ ;  /* 0x000000ff3c3c8290 */ /* 0x000fe4000fffe1ff */
[----:B------:R-:W-:Y:S02]  /*1fa0*/  UISETP.GE.U32.AND UP0, UPT, UR76, 0x3f, UPT ;  /* 0x0000003f4c00788c */ /* 0x000fe4000bf06070 */
[----:B------:R-:W-:-:S04]  /*1fb0*/  @!UP2 ULOP3.LUT UR60, URZ, UR61, URZ, 0x33, !UPT ;  /* 0x0000003dff3ca292 */ /* 0x000fc8000f8e33ff */
[----:B------:R-:W-:-:S04]  /*1fc0*/  UIADD3 UR4, UPT, UPT, -UR60, URZ, URZ ;  /* 0x000000ff3c047290 */ /* 0x000fc8000fffe1ff */
[----:B------:R-:W-:Y:S01]  /*1fd0*/  UIMAD UR61, UR61, UR4, UR6 ;  /* 0x000000043d3d72a4 */ /* 0x000fe2000f8e0206 */
[----:B--2-4-:R-:W-:Y:S11]  /*1fe0*/  BRA.U !UP0, `(.L_x_23) ;  /* 0x0000000508ac7547 */ /* 0x014ff6000b800000 */
[----:B------:R-:W2:Y:S01]  /*1ff0*/  LDCU.64 UR6, c[0x0][0x5c0] ;  /* 0x0000b800ff0677ac */ /* 0x000ea20008000a00 */
[----:B------:R-:W2:Y:S01]  /*2000*/  LDCU.64 UR4, c[0x0][0x5f8] ;  /* 0x0000bf00ff0477ac */ /* 0x000ea20008000a00 */
[----:B------:R-:W4:Y:S01]  /*2010*/  LDCU UR8, c[0x0][0x5c8] ;  /* 0x0000b900ff0877ac */ /* 0x000f220008000800 */
[----:B------:R-:W4:Y:S01]  /*2020*/  LDCU UR38, c[0x0][0x600] ;  /* 0x0000c000ff2677ac */ /* 0x000f220008000800 */
[----:B------:R-:W1:Y:S01]  /*2030*/  LDCU UR24, c[0x0][0x5a8] ;  /* 0x0000b500ff1877ac */ /* 0x000e620008000800 */
[----:B------:R-:W1:Y:S01]  /*2040*/  LDCU UR23, c[0x0][0x59c] ;  /* 0x0000b380ff1777ac */ /* 0x000e620008000800 */
[----:B--2---:R-:W-:Y:S02]  /*2050*/  UIMAD UR57, UR68, UR6, UR4 ;  /* 0x00000006443972a4 */ /* 0x004fe4000f8e0204 */
[----:B------:R-:W-:Y:S01]  /*2060*/  UIMAD UR56, UR61, UR7, UR5 ;  /* 0x000000073d3872a4 */ /* 0x000fe2000f8e0205 */
[----:B------:R-:W2:Y:S01]  /*2070*/  LDCU UR22, c[0x0][0x590] ;  /* 0x0000b200ff1677ac */ /* 0x000ea20008000800 */
[----:B------:R-:W2:Y:S01]  /*2080*/  LDCU UR28, c[0x0][0x594] ;  /* 0x0000b280ff1c77ac */ /* 0x000ea20008000800 */
[----:B------:R-:W2:Y:S01]  /*2090*/  LDCU UR27, c[0x0][0x598] ;  /* 0x0000b300ff1b77ac */ /* 0x000ea20008000800 */
[----:B------:R-:W2:Y:S01]  /*20a0*/  LDCU UR26, c[0x0][0x5ac] ;  /* 0x0000b580ff1a77ac */ /* 0x000ea20008000800 */
[----:B------:R-:W2:Y:S01]  /*20b0*/  LDCU UR25, c[0x0][0x5b0] ;  /* 0x0000b600ff1977ac */ /* 0x000ea20008000800 */
[----:B------:R-:W2:Y:S01]  /*20c0*/  LDCU UR5, c[0x0][0x5cc] ;  /* 0x0000b980ff0577ac */ /* 0x000ea20008000800 */
[----:B------:R-:W2:Y:S01]  /*20d0*/  LDCU UR4, c[0x0][0x5ec] ;  /* 0x0000bd80ff0477ac */ /* 0x000ea20008000800 */
[----:B------:R-:W2:Y:S01]  /*20e0*/  LDCU.64 UR20, c[0x0][0x5a0] ;  /* 0x0000b400ff1477ac */ /* 0x000ea20008000a00 */
[----:B------:R-:W2:Y:S01]  /*20f0*/  LDCU.64 UR16, c[0x0][0x5d0] ;  /* 0x0000ba00ff1077ac */ /* 0x000ea20008000a00 */
[----:B------:R-:W2:Y:S01]  /*2100*/  LDCU.64 UR6, c[0x0][0x5f0] ;  /* 0x0000be00ff0677ac */ /* 0x000ea20008000a00 */
[----:B------:R-:W-:-:S02]  /*2110*/  UIADD3 UR54, UPT, UPT, UR42, 0x20, URZ ;  /* 0x000000202a367890 */ /* 0x000fc4000fffe0ff */
[----:B-1----:R-:W-:Y:S02]  /*2120*/  UIADD3 UR50, UPT, UPT, UR42, 0x40, URZ ;  /* 0x000000402a327890 */ /* 0x002fe4000fffe0ff */
[----:B------:R-:W-:Y:S02]  /*2130*/  UIADD3 UR46, UPT, UPT, UR42, 0x60, URZ ;  /* 0x000000602a2e7890 */ /* 0x000fe4000fffe0ff */
[----:B----4-:R-:W-:Y:S01]  /*2140*/  UIMAD UR38, UR60, UR8, UR38 ;  /* 0x000000083c2672a4 */ /* 0x010fe2000f8e0226 */
[----:B------:R-:W-:Y:S01]  /*2150*/  UMOV UR18, URZ ;  /* 0x000000ff00127c82 */ /* 0x000fe20008000000 */
[----:B------:R-:W-:-:S10]  /*2160*/  UMOV UR12, UR33 ;  /* 0x00000021000c7c82 */ /* 0x000fd40008000000 */
.L_x_29:
[----:B----4-:R-:W-:Y:S01]  /*2170*/  @!P3 MOV R3, 0xa000 ;  /* 0x0000a0000003b802 */ /* 0x010fe20000000f00 */
[----:B------:R-:W-:Y:S01]  /*2180*/  ULEA UR11, UR12, UR32, 0x3 ;  /* 0x000000200c0b7291 */ /* 0x000fe2000f8e18ff */
[----:B--2---:R-:W-:Y:S11]  /*2190*/  @P0 BRA `(.L_x_24) ;  /* 0x0000000000100947 */ /* 0x004ff60003800000 */
[----:B------:R-:W-:Y:S04]  /*21a0*/  MOV R4, UR29 ;  /* 0x0000001d00047c02 */ /* 0x000fe80008000f00 */
[----:B------:R-:W-:Y:S04]  /*21b0*/  SHF.L.U32 R4, R4, 0x1f, RZ ;  /* 0x0000001f04047819 */ /* 0x000fe800000006ff */
[----:B------:R-:W1:Y:S02]  /*21c0*/  SYNCS.PHASECHK.TRANS64.TRYWAIT P0, [UR11+0x48], R4 ;  /* 0x00004804ff0075a7 */ /* 0x000e64000800110b */
[----:B-1----:R-:W-:Y:S05]  /*21d0*/  @!P0 BRA `(.L_x_25) ;  /* 0x0000008400208947 */ /* 0x002fea0003800000 */
.L_x_24:
[----:B------:R4:W-:Y:S01]  /*21e0*/  @!P3 SYNCS.ARRIVE.TRANS64 RZ, [UR11], R3 ;  /* 0x00000003ffffb9a7 */ /* 0x0009e2000800000b */
[----:B------:R-:W-:Y:S04]  /*21f0*/  ULOP3.LUT UR8, UR63, 0x2, URZ, 0xfc, !UPT ;  /* 0x000000023f087892 */ /* 0x000fe8000f8efcff */
[----:B------:R-:W-:Y:S09]  /*2200*/  UISETP.NE.AND UP0, UPT, UR8, 0x2, UPT ;  /* 0x000000020800788c */ /* 0x000ff2000bf05270 */
[----:B------:R-:W-:Y:S05]  /*2210*/  BRA.U UP0, `(.L_x_26) ;  /* 0x0000000100047547 */ /* 0x000fea000b800000 */
[----:B--23--:R-:W-:Y:S05]  /*2220*/  BPT.TRAP 0x1 ;  /* 0x000000040000795c */ /* 0x00cfea0000300000 */
.L_x_26:
[----:B------:R-:W-:Y:S04]  /*2230*/  BSSY.RECONVERGENT B0, `(.L_x_27) ;  /* 0x0000003000007945 */ /* 0x000fe80003800200 */
[----:B------:R-:W-:Y:S05]  /*2240*/  @P2 BRA `(.L_x_28) ;  /* 0x0000000000042947 */ /* 0x000fea0003800000 */
[----:B--23--:R-:W-:Y:S05]  /*2250*/  BPT.TRAP 0x1 ;  /* 0x000000040000795c */ /* 0x00cfea0000300000 */
.L_x_28:
[----:B--23--:R-:W-:Y:S05]  /*2260*/  BSYNC.RECONVERGENT B0 ;  /* 0x0000000000007941 */ /* 0x00cfea0003800200 */
.L_x_27:
[----:B------:R-:W-:Y:S02]  /*2270*/  UIADD3 UR8, UPT, UPT, UR12, 0x1, URZ ;  /* 0x000000010c087890 */ /* 0x000fe4000fffe0ff */
[----:B------:R-:W-:Y:S02]  /*2280*/  USHF.L.U32 UR43, UR18, 0x5, URZ ;  /* 0x00000005122b7899 */ /* 0x000fe400080006ff */
[----:B------:R-:W-:Y:S02]  /*2290*/  UISETP.NE.AND UP0, UPT, UR8, 0x9, UPT ;  /* 0x000000090800788c */ /* 0x000fe4000bf05270 */
[----:B------:R-:W-:Y:S02]  /*22a0*/  UISETP.NE.AND UP2, UPT, UR22, 0x1, UPT ;  /* 0x000000011600788c */ /* 0x000fe4000bf45270 */
[----:B------:R-:W-:Y:S02]  /*22b0*/  USEL UR9, URZ, 0x1, UP0 ;  /* 0x00000001ff097887 */ /* 0x000fe40008000000 */
[----:B------:R-:W-:Y:S02]  /*22c0*/  USEL UR33, UR8, URZ, UP0 ;  /* 0x000000ff08217287 */ /* 0x000fe40008000000 */
[----:B------:R-:W-:Y:S02]  /*22d0*/  ULOP3.LUT UR29, UR29, UR9, URZ, 0x3c, !UPT ;  /* 0x000000091d1d7292 */ /* 0x000fe4000f8e3cff */
[----:B------:R-:W-:Y:S02]  /*22e0*/  ULEA UR8, UR33, UR32, 0x3 ;  /* 0x0000002021087291 */ /* 0x000fe4000f8e18ff */
[----:B------:R-:W-:Y:S02]  /*22f0*/  ULEA UR19, UR12, UR32, 0xe ;  /* 0x000000200c137291 */ /* 0x000fe4000f8e70ff */
[----:B------:R-:W-:Y:S01]  /*2300*/  ULEA UR36, UR12, UR32, 0xc ;  /* 0x000000200c247291 */ /* 0x000fe2000f8e60ff */
[----:B-1----:R-:W-:Y:S01]  /*2310*/  MOV R0, UR29 ;  /* 0x0000001d00007c02 */ /* 0x002fe20008000f00 */
[----:B------:R-:W-:Y:S02]  /*2320*/  UIADD3 UR30, UP1, UPT, UR64, 0x80, URZ ;  /* 0x00000080401e7890 */ /* 0x000fe4000ff3e0ff */
[----:B------:R-:W-:Y:S01]  /*2330*/  UISETP.NE.AND UP3, UPT, UR23, 0x1, UPT ;  /* 0x000000011700788c */ /* 0x000fe2000bf65270 */
[----:B------:R-:W-:Y:S01]  /*2340*/  SHF.L.U32 R0, R0, 0x1f, RZ ;  /* 0x0000001f00007819 */ /* 0x000fe200000006ff */
[----:B------:R-:W-:Y:S02]  /*2350*/  ULOP3.LUT UR41, UR11, 0xfefffff8, URZ, 0xc0, !UPT ;  /* 0xfefffff80b297892 */ /* 0x000fe4000f8ec0ff */
[----:B------:R-:W-:Y:S01]  /*2360*/  UIADD3.X UR31, UPT, UPT, URZ, UR65, URZ, UP1, !UPT ;  /* 0x00000041ff1f7290 */ /* 0x000fe20008ffe4ff */
[----:B------:R1:W2:Y:S01]  /*2370*/  SYNCS.PHASECHK.TRANS64.TRYWAIT P0, [UR8+0x48], R0 ;  /* 0x00004800ff0075a7 */ /* 0x0002a20008001108 */
[----:B------:R-:W-:Y:S02]  /*2380*/  UIMAD.WIDE.U32 UR8, UR43, UR28, URZ ;  /* 0x0000001c2b0872a5 */ /* 0x000fe4000f8e00ff */
[----:B------:R-:W-:Y:S02]  /*2390*/  UIADD3 UR40, UPT, UPT, UR19, 0x8400, URZ ;  /* 0x0000840013287890 */ /* 0x000fe4000fffe0ff */
[----:B------:R-:W-:Y:S02]  /*23a0*/  USHF.R.U32.HI UR9, URZ, UR27, UR9 ;  /* 0x0000001bff097299 */ /* 0x000fe40008011609 */
[----:B------:R-:W-:Y:S02]  /*23b0*/  ULEA UR14, UR56, UR57, 0x5 ;  /* 0x00000039380e7291 */ /* 0x000fe4000f8e28ff */
[----:B------:R-:W-:Y:S02]  /*23c0*/  USEL UR9, UR43, UR9, !UP2 ;  /* 0x000000092b097287 */ /* 0x000fe4000d000000 */
[----:B------:R-:W-:Y:S02]  /*23d0*/  ULEA UR37, UR38, UR14, 0xa ;  /* 0x0000000e26257291 */ /* 0x000fe4000f8e50ff */
[----:B------:R-:W-:Y:S02]  /*23e0*/  UIMAD.WIDE.U32 UR12, UR9, UR20, URZ ;  /* 0x00000014090c72a5 */ /* 0x000fe4000f8e00ff */
[----:B------:R-:W-:Y:S02]  /*23f0*/  UIADD3 UR52, UPT, UPT, UR19, 0x9400, URZ ;  /* 0x0000940013347890 */ /* 0x000fe4000fffe0ff */
[----:B------:R-:W-:Y:S02]  /*2400*/  UISETP.NE.AND UP2, UPT, UR24, 0x1, UPT ;  /* 0x000000011800788c */ /* 0x000fe4000bf45270 */
[----:B------:R-:W-:Y:S02]  /*2410*/  UIADD3 UR48, UPT, UPT, UR19, 0xa400, URZ ;  /* 0x0000a40013307890 */ /* 0x000fe4000fffe0ff */
[----:B------:R-:W-:Y:S02]  /*2420*/  UIADD3 UR12, UPT, UPT, -UR9, URZ, URZ ;  /* 0x000000ff090c7290 */ /* 0x000fe4000fffe1ff */
[----:B------:R-:W-:Y:S02]  /*2430*/  UIADD3 UR44, UPT, UPT, UR19, 0xb400, URZ ;  /* 0x0000b400132c7890 */ /* 0x000fe4000fffe0ff */
[----:B------:R-:W-:Y:S02]  /*2440*/  UIMAD UR12, UR22, UR12, UR43 ;  /* 0x0000000c160c72a4 */ /* 0x000fe4000f8e022b */
[----:B------:R-:W-:Y:S02]  /*2450*/  UIADD3 UR34, UP0, UPT, UR64, 0x180, URZ ;  /* 0x0000018040227890 */ /* 0x000fe4000ff1e0ff */
[----:B------:R-:W-:Y:S02]  /*2460*/  UIADD3 UR18, UPT, UPT, UR18, 0x1, URZ ;  /* 0x0000000112127890 */ /* 0x000fe4000fffe0ff */
[----:B------:R-:W-:Y:S02]  /*2470*/  UIADD3.X UR35, UPT, UPT, URZ, UR65, URZ, UP0, !UPT ;  /* 0x00000041ff237290 */ /* 0x000fe400087fe4ff */
[----:B------:R-:W-:Y:S01]  /*2480*/  UISETP.NE.AND UP0, UPT, UR18, UR62, UPT ;  /* 0x0000003e1200728c */ /* 0x000fe2000bf05270 */
[----:B------:R-:W-:Y:S01]  /*2490*/  UMOV UR58, 0x0 ;  /* 0x00000000003a7882 */ /* 0x000fe20000000000 */
[----:B------:R-:W-:Y:S01]  /*24a0*/  UMOV UR59, 0x10000000 ;  /* 0x10000000003b7882 */ /* 0x000fe20000000000 */
[----:B------:R-:W-:Y:S01]  /*24b0*/  UMOV UR8, UR13 ;  /* 0x0000000d00087c82 */ /* 0x000fe20008000000 */
[----:B------:R-:W-:Y:S01]  /*24c0*/  UTMALDG.2D.2CTA [UR40], [UR30], desc[UR58] ;  /* 0x00003a281e0075b4 */ /* 0x000fe20008209000 */
[----:B------:R-:W-:Y:S01]  /*24d0*/  USHF.R.U32.HI UR8, URZ, UR21, UR8 ;  /* 0x00000015ff087299 */ /* 0x000fe20008011608 */
[----:B------:R-:W-:Y:S01]  /*24e0*/  UMOV UR53, UR41 ;  /* 0x0000002900357c82 */ /* 0x000fe20008000000 */
[----:B------:R-:W-:Y:S02]  /*24f0*/  UMOV UR55, UR43 ;  /* 0x0000002b00377c82 */ /* 0x000fe40008000000 */
[----:B------:R-:W-:Y:S01]  /*2500*/  USEL UR13, UR9, UR8, !UP3 ;  /* 0x00000008090d7287 */ /* 0x000fe2000d800000 */
[----:B------:R-:W-:Y:S01]  /*2510*/  UMOV UR49, UR41 ;  /* 0x0000002900317c82 */ /* 0x000fe20008000000 */
[----:B------:R-:W-:Y:S02]  /*2520*/  UTMALDG.2D.2CTA [UR52], [UR30], desc[UR58] ;  /* 0x00003a341e0075b4 */ /* 0x000fe40008209000 */
[----:B------:R-:W-:Y:S01]  /*2530*/  UIMAD.WIDE.U32 UR14, UR13, UR26, URZ ;  /* 0x0000001a0d0e72a5 */ /* 0x000fe2000f8e00ff */
[----:B------:R-:W-:Y:S01]  /*2540*/  UMOV UR51, UR43 ;  /* 0x0000002b00337c82 */ /* 0x000fe20008000000 */
[----:B------:R-:W-:Y:S01]  /*2550*/  UMOV UR45, UR41 ;  /* 0x00000029002d7c82 */ /* 0x000fe20008000000 */
[----:B------:R-:W-:Y:S01]  /*2560*/  UMOV UR47, UR43 ;  /* 0x0000002b002f7c82 */ /* 0x000fe20008000000 */
[----:B------:R-:W-:Y:S01]  /*2570*/  UMOV UR19, UR62 ;  /* 0x0000003e00137c82 */ /* 0x000fe20008000000 */
[----:B------:R-:W-:Y:S02]  /*2580*/  UTMALDG.2D.2CTA [UR48], [UR30], desc[UR58] ;  /* 0x00003a301e0075b4 */ /* 0x000fe40008209000 */
[----:B------:R-:W-:Y:S02]  /*2590*/  UMOV UR8, UR15 ;  /* 0x0000000f00087c82 */ /* 0x000fe40008000000 */
[----:B------:R-:W-:Y:S02]  /*25a0*/  USHF.R.U32.HI UR11, URZ, UR25, UR8 ;  /* 0x00000019ff0b7299 */ /* 0x000fe40008011608 */
[----:B------:R-:W-:Y:S02]  /*25b0*/  UIADD3 UR8, UPT, UPT, UR36, 0x2c400, URZ ;  /* 0x0002c40024087890 */ /* 0x000fe4000fffe0ff */
[----:B------:R-:W-:Y:S01]  /*25c0*/  USEL UR14, UR13, UR11, !UP2 ;  /* 0x0000000b0d0e7287 */ /* 0x000fe2000d000000 */
[----:B------:R-:W-:Y:S01]  /*25d0*/  UTMALDG.2D.2CTA [UR44], [UR30], desc[UR58] ;  /* 0x00003a2c1e0075b4 */ /* 0x000fe20008209000 */
[----:B------:R-:W-:Y:S02]  /*25e0*/  UIADD3 UR11, UPT, UPT, -UR13, URZ, URZ ;  /* 0x000000ff0d0b7290 */ /* 0x000fe4000fffe1ff */
[----:B------:R-:W-:Y:S02]  /*25f0*/  UIADD3 UR15, UPT, UPT, -UR14, URZ, URZ ;  /* 0x000000ff0e0f7290 */ /* 0x000fe4000fffe1ff */
[----:B------:R-:W-:Y:S02]  /*2600*/  UIMAD UR9, UR23, UR11, UR9 ;  /* 0x0000000b170972a4 */ /* 0x000fe4000f8e0209 */
[----:B------:R-:W-:Y:S02]  /*2610*/  UIMAD UR13, UR24, UR15, UR13 ;  /* 0x0000000f180d72a4 */ /* 0x000fe4000f8e020d */
[----:B------:R-:W-:Y:S02]  /*2620*/  UIMAD UR11, UR12, UR5, UR4 ;  /* 0x000000050c0b72a4 */ /* 0x000fe4000f8e0204 */
[----:B------:R-:W-:Y:S02]  /*2630*/  UIMAD UR12, UR9, UR16, UR6 ;  /* 0x00000010090c72a4 */ /* 0x000fe4000f8e0206 */
[----:B------:R-:W-:Y:S02]  /*2640*/  UIMAD UR13, UR13, UR17, UR7 ;  /* 0x000000110d0d72a4 */ /* 0x000fe4000f8e0207 */
[----:B------:R-:W-:Y:S01]  /*2650*/  UPRMT UR15, UR37, 0x5410, URZ ;  /* 0x00005410250f7896 */ /* 0x000fe200080000ff */
[----:B------:R-:W-:Y:S08]  /*2660*/  UMOV UR9, UR41 ;  /* 0x0000002900097c82 */ /* 0x000ff00008000000 */
[----:B------:R3:W-:Y:S02]  /*2670*/  UTMALDG.5D.IM2COL.2CTA [UR8], [UR34], UR15, desc[UR58] ;  /* 0x00003a08220073b4 */ /* 0x0007e4000826100f */
[----:B---3--:R-:W-:Y:S01]  /*2680*/  UMOV UR12, UR33 ;  /* 0x00000021000c7c82 */ /* 0x008fe20008000000 */
[----:B-1----:R-:W-:Y:S05]  /*2690*/  BRA.U UP0, `(.L_x_29) ;  /* 0xfffffff900b47547 */ /* 0x002fea000b83ffff */
.L_x_23:
[----:B------:R-:W-:Y:S01]  /*26a0*/  ULEA UR4, UR33, UR32, 0x3 ;  /* 0x0000002021047291 */ /* 0x000fe2000f8e18ff */
[----:B------:R-:W-:Y:S01]  /*26b0*/  MOV R0, UR29 ;  /* 0x0000001d00007c02 */ /* 0x000fe20008000f00 */
[----:B------:R-:W-:Y:S01]  /*26c0*/  @!P1 SYNCS.ARRIVE.TRANS64.A1T0 RZ, [UR32+0xd8], RZ ;  /* 0x0000d8ffffff99a7 */ /* 0x000fe20008100020 */
[----:B------:R-:W-:Y:S02]  /*26d0*/  UISETP.GT.AND UP0, UPT, UR73, UR72, UPT ;  /* 0x000000484900728c */ /* 0x000fe4000bf04270 */
[----:B------:R-:W-:-:S04]  /*26e0*/  SHF.L.U32 R0, R0, 0x1f, RZ ;  /* 0x0000001f00007819 */ /* 0x000fc800000006ff */
[----:B--2---:R2:W1:Y:S03]  /*26f0*/  SYNCS.PHASECHK.TRANS64.TRYWAIT P0, [UR4+0x48], R0 ;  /* 0x00004800ff0075a7 */ /* 0x0044660008001104 */
[----:B------:R-:W-:Y:S05]  /*2700*/  BRA.U !UP0, `(.L_x_30) ;  /* 0x0000000508a87547 */ /* 0x000fea000b800000 */
[----:B------:R-:W3:Y:S01]  /*2710*/  LDCU.64 UR58, c[0x0][0x5c0] ;  /* 0x0000b800ff3a77ac */ /* 0x000ee20008000a00 */
[----:B------:R-:W3:Y:S01]  /*2720*/  LDCU.64 UR4, c[0x0][0x5f8] ;  /* 0x0000bf00ff0477ac */ /* 0x000ee20008000a00 */
[----:B------:R-:W4:Y:S01]  /*2730*/  LDCU UR8, c[0x0][0x5c8] ;  /* 0x0000b900ff0877ac */ /* 0x000f220008000800 */
[----:B------:R-:W4:Y:S01]  /*2740*/  LDCU UR38, c[0x0][0x600] ;  /* 0x0000c000ff2677ac */ /* 0x000f220008000800 */
[----:B------:R-:W-:Y:S01]  /*2750*/  UIADD3 UR57, UPT, UPT, UR74, UR19, URZ ;  /* 0x000000134a397290 */ /* 0x000fe2000fffe0ff */
[----:B------:R-:W1:Y:S01]  /*2760*/  LDCU UR23, c[0x0][0x5a8] ;  /* 0x0000b500ff1777ac */ /* 0x000e620008000800 */
[----:B---3--:R-:W-:Y:S02]  /*2770*/  UIMAD UR58, UR68, UR58, UR4 ;  /* 0x0000003a443a72a4 */ /* 0x008fe4000f8e0204 */
[----:B------:R-:W-:Y:S01]  /*2780*/  UIMAD UR56, UR61, UR59, UR5 ;  /* 0x0000003b3d3872a4 */ /* 0x000fe2000f8e0205 */
[----:B------:R-:W3:Y:S01]  /*2790*/  LDCU UR22, c[0x0][0x59c] ;  /* 0x0000b380ff1677ac */ /* 0x000ee20008000800 */
        /* <DEDUP_REMOVED lines=14> */
[----:B---3--:R-:W-:-:S11]  /*2880*/  UMOV UR12, UR33 ;  /* 0x00000021000c7c82 */ /* 0x008fd60008000000 */
.L_x_36:
[----:B---3--:R-:W-:Y:S01]  /*2890*/  @!P3 MOV R3, 0xa000 ;  /* 0x0000a0000003b802 */ /* 0x008fe20000000f00 */
[----:B------:R-:W-:Y:S01]  /*28a0*/  ULEA UR11, UR12, UR32, 0x3 ;  /* 0x000000200c0b7291 */ /* 0x000fe2000f8e18ff */
[----:B--2---:R-:W-:Y:S11]  /*28b0*/  @P0 BRA `(.L_x_31) ;  /* 0x0000000000100947 */ /* 0x004ff60003800000 */
[----:B------:R-:W-:Y:S04]  /*28c0*/  MOV R4, UR29 ;  /* 0x0000001d00047c02 */ /* 0x000fe80008000f00 */
[----:B------:R-:W-:Y:S04]  /*28d0*/  SHF.L.U32 R4, R4, 0x1f, RZ ;  /* 0x0000001f04047819 */ /* 0x000fe800000006ff */
[----:B------:R-:W1:Y:S02]  /*28e0*/  SYNCS.PHASECHK.TRANS64.TRYWAIT P0, [UR11+0x48], R4 ;  /* 0x00004804ff0075a7 */ /* 0x000e64000800110b */
[----:B-1----:R-:W-:Y:S05]  /*28f0*/  @!P0 BRA `(.L_x_32) ;  /* 0x0000007c00708947 */ /* 0x002fea0003800000 */
.L_x_31:
[----:B------:R3:W-:Y:S01]  /*2900*/  @!P3 SYNCS.ARRIVE.TRANS64 RZ, [UR11], R3 ;  /* 0x00000003ffffb9a7 */ /* 0x0007e2000800000b */
[----:B------:R-:W-:Y:S04]  /*2910*/  ULOP3.LUT UR8, UR63, 0x2, URZ, 0xfc, !UPT ;  /* 0x000000023f087892 */ /* 0x000fe8000f8efcff */
[----:B------:R-:W-:Y:S09]  /*2920*/  UISETP.NE.AND UP0, UPT, UR8, 0x2, UPT ;  /* 0x000000020800788c */ /* 0x000ff2000bf05270 */
[----:B------:R-:W-:Y:S05]  /*2930*/  BRA.U UP0, `(.L_x_33) ;  /* 0x0000000100047547 */ /* 0x000fea000b800000 */
[----:B--2---:R-:W-:Y:S05]  /*2940*/  BPT.TRAP 0x1 ;  /* 0x000000040000795c */ /* 0x004fea0000300000 */
.L_x_33:
[----:B------:R-:W-:Y:S04]  /*2950*/  BSSY.RECONVERGENT B0, `(.L_x_34) ;  /* 0x0000003000007945 */ /* 0x000fe80003800200 */
[----:B------:R-:W-:Y:S05]  /*2960*/  @P2 BRA `(.L_x_35) ;  /* 0x0000000000042947 */ /* 0x000fea0003800000 */
[----:B--2---:R-:W-:Y:S05]  /*2970*/  BPT.TRAP 0x1 ;  /* 0x000000040000795c */ /* 0x004fea0000300000 */
.L_x_35:
[----:B--2---:R-:W-:Y:S05]  /*2980*/  BSYNC.RECONVERGENT B0 ;  /* 0x0000000000007941 */ /* 0x004fea0003800200 */
.L_x_34:
        /* <DEDUP_REMOVED lines=35> */
[----:B------:R-:W-:Y:S01]  /*2bc0*/  UMOV UR8, UR13 ;  /* 0x0000000d00087c82 */ /* 0x000fe20008000000 */
[----:B------:R-:W-:Y:S01]  /*2bd0*/  UMOV UR61, 0x10000000 ;  /* 0x10000000003d7882 */ /* 0x000fe20000000000 */
[----:B------:R-:W-:Y:S01]  /*2be0*/  USHF.R.U32.HI UR8, URZ, UR21, UR8 ;  /* 0x00000015ff087299 */ /* 0x000fe20008011608 */
[----:B------:R-:W-:Y:S01]  /*2bf0*/  UTMALDG.2D.2CTA [UR40], [UR30], desc[UR60] ;  /* 0x00003c281e0075b4 */ /* 0x000fe20008209000 */
[----:B------:R-:W-:Y:S01]  /*2c00*/  UMOV UR53, UR41 ;  /* 0x0000002900357c82 */ /* 0x000fe20008000000 */
[----:B------:R-:W-:Y:S01]  /*2c10*/  UMOV UR55, UR43 ;  /* 0x0000002b00377c82 */ /* 0x000fe20008000000 */
[----:B------:R-:W-:Y:S01]  /*2c20*/  USEL UR13, UR9, UR8, !UP3 ;  /* 0x00000008090d7287 */ /* 0x000fe2000d800000 */
[----:B------:R-:W-:Y:S01]  /*2c30*/  UMOV UR49, UR41 ;  /* 0x0000002900317c82 */ /* 0x000fe20008000000 */
[----:B------:R-:W-:Y:S02]  /*2c40*/  UMOV UR51, UR43 ;  /* 0x0000002b00337c82 */ /* 0x000fe40008000000 */
[----:B------:R-:W-:Y:S01]  /*2c50*/  UIMAD.WIDE.U32 UR14, UR13, UR25, URZ ;  /* 0x000000190d0e72a5 */ /* 0x000fe2000f8e00ff */
[----:B------:R-:W-:Y:S01]  /*2c60*/  UTMALDG.2D.2CTA [UR52], [UR30], desc[UR60] ;  /* 0x00003c341e0075b4 */ /* 0x000fe20008209000 */
[----:B------:R-:W-:Y:S01]  /*2c70*/  UMOV UR45, UR41 ;  /* 0x00000029002d7c82 */ /* 0x000fe20008000000 */
[----:B------:R-:W-:Y:S04]  /*2c80*/  UMOV UR47, UR43 ;  /* 0x0000002b002f7c82 */ /* 0x000fe80008000000 */
[----:B------:R-:W-:Y:S02]  /*2c90*/  UMOV UR8, UR15 ;  /* 0x0000000f00087c82 */ /* 0x000fe40008000000 */
[----:B------:R-:W-:Y:S01]  /*2ca0*/  USHF.R.U32.HI UR11, URZ, UR24, UR8 ;  /* 0x00000018ff0b7299 */ /* 0x000fe20008011608 */
[----:B------:R-:W-:Y:S01]  /*2cb0*/  UTMALDG.2D.2CTA [UR48], [UR30], desc[UR60] ;  /* 0x00003c301e0075b4 */ /* 0x000fe20008209000 */
[----:B------:R-:W-:Y:S02]  /*2cc0*/  UIADD3 UR8, UPT, UPT, UR36, 0x2c400, URZ ;  /* 0x0002c40024087890 */ /* 0x000fe4000fffe0ff */
[----:B------:R-:W-:Y:S02]  /*2cd0*/  USEL UR14, UR13, UR11, !UP2 ;  /* 0x0000000b0d0e7287 */ /* 0x000fe4000d000000 */
[----:B------:R-:W-:Y:S02]  /*2ce0*/  UIADD3 UR11, UPT, UPT, -UR13, URZ, URZ ;  /* 0x000000ff0d0b7290 */ /* 0x000fe4000fffe1ff */
[----:B------:R-:W-:Y:S01]  /*2cf0*/  UIADD3 UR15, UPT, UPT, -UR14, URZ, URZ ;  /* 0x000000ff0e0f7290 */ /* 0x000fe2000fffe1ff */
[----:B------:R-:W-:Y:S01]  /*2d00*/  UTMALDG.2D.2CTA [UR44], [UR30], desc[UR60] ;  /* 0x00003c2c1e0075b4 */ /* 0x000fe20008209000 */
        /* <DEDUP_REMOVED lines=8> */
[----:B----4-:R-:W-:Y:S01]  /*2d90*/  UMOV UR12, UR33 ;  /* 0x00000021000c7c82 */ /* 0x010fe20008000000 */
[----:B-1----:R-:W-:Y:S05]  /*2da0*/  BRA.U UP0, `(.L_x_36) ;  /* 0xfffffff900b87547 */ /* 0x002fea000b83ffff */
.L_x_30:
[----:B---34-:R-:W-:Y:S01]  /*2db0*/  SHF.L.U32 R3, R2, 0x1f, RZ ;  /* 0x0000001f02037819 */ /* 0x018fe200000006ff */
[----:B------:R-:W-:-:S03]  /*2dc0*/  NOP ;  /* 0x0000000000007918 */ /* 0x000fc60000000000 */
[----:B-12---:R-:W1:Y:S02]  /*2dd0*/  SYNCS.PHASECHK.TRANS64.TRYWAIT P0, [UR32+0xe0], R3 ;  /* 0x0000e003ff0075a7 */ /* 0x006e640008001120 */
[----:B-1----:R-:W-:Y:S05]  /*2de0*/  @!P0 BRA `(.L_x_37) ;  /* 0x00000078004c8947 */ /* 0x002fea0003800000 */
.L_x_151:
[----:B------:R-:W2:Y:S01]  /*2df0*/  LDS.128 R4, [UR32+0x120] ;  /* 0x00012020ff047984 */ /* 0x000ea20008000c00 */
[----:B------:R-:W-:Y:S02]  /*2e00*/  UIADD3 UR4, UPT, UPT, UR32, 0xe8, URZ ;  /* 0x000000e820047890 */ /* 0x000fe4000fffe0ff */
[----:B------:R-:W-:Y:S01]  /*2e10*/  UISETP.GE.AND UP0, UPT, UR39, 0x1, UPT ;  /* 0x000000012700788c */ /* 0x000fe2000bf06270 */
[----:B------:R-:W-:Y:S01]  /*2e20*/  @!PT LDS RZ, [RZ] ;  /* 0x00000000fffff984 */ /* 0x000fe20000000800 */
[----:B------:R-:W-:Y:S01]  /*2e30*/  @!PT LDS RZ, [RZ] ;  /* 0x00000000fffff984 */ /* 0x000fe20000000800 */
[----:B------:R-:W-:Y:S01]  /*2e40*/  @!PT LDS RZ, [RZ] ;  /* 0x00000000fffff984 */ /* 0x000fe20000000800 */
[----:B------:R-:W-:Y:S01]  /*2e50*/  @!PT LDS RZ, [RZ] ;  /* 0x00000000fffff984 */ /* 0x000fe20000000800 */
[----:B------:R3:W-:Y:S06]  /*2e60*/  MEMBAR.ALL.CTA ;  /* 0x0000000000007992 */ /* 0x0007ec0000008000 */
[----:B---3--:R-:W3:Y:S01]  /*2e70*/  FENCE.VIEW.ASYNC.S ;  /* 0x00000000000073c6 */ /* 0x008ee20000000000 */
[----:B------:R-:W-:-:S09]  /*2e80*/  UPRMT UR4, URZ, 0x654, UR4 ;  /* 0x00000654ff047896 */ /* 0x000fd20008000004 */
[----:B---3--:R-:W-:Y:S01]  /*2e90*/  SYNCS.ARRIVE.TRANS64.RED.A1T0 RZ, [UR4], RZ ;  /* 0x000000ffffff79a7 */ /* 0x008fe20008100404 */
[----:B--2---:R-:W-:-:S13]  /*2ea0*/  LOP3.LUT P0, RZ, R6, 0x1, RZ, 0xc0, !PT ;  /* 0x0000000106ff7812 */ /* 0x004fda000780c0ff */
[----:B------:R-:W-:Y:S01]  /*2eb0*/  VOTEU.ANY UP1, P0 ;  /* 0x0000000000ff7886 */ /* 0x000fe20000020100 */
[----:B------:R-:W-:-:S13]  /*2ec0*/  PLOP3.LUT P0, PT, PT, PT, UP1, 0x80, 0x8 ;  /* 0x000000000008781c */ /* 0x000fda0003f0f018 */
[----:B-1----:R-:W-:Y:S02]  /*2ed0*/  @P0 MOV R0, R4 ;  /* 0x0000000400000202 */ /* 0x002fe40000000f00 */
[----:B------:R-:W-:Y:S02]  /*2ee0*/  @P0 LOP3.LUT R4, R5, 0xffff, RZ, 0xc0, !PT ;  /* 0x0000ffff05040812 */ /* 0x000fe400078ec0ff */
[----:B------:R-:W-:Y:S02]  /*2ef0*/  @P0 R2UR UR6, R0 ;  /* 0x00000000000602ca */ /* 0x000fe400000e0000 */
[----:B------:R-:W-:-:S11]  /*2f00*/  @P0 R2UR UR5, R4 ;  /* 0x00000000040502ca */ /* 0x000fd600000e0000 */
[----:B------:R-:W-:Y:S02]  /*2f10*/  @UP1 UMOV UR67, UR6 ;  /* 0x0000000600431c82 */ /* 0x000fe40008000000 */
[----:B------:R-:W-:Y:S01]  /*2f20*/  @UP1 UMOV UR66, UR5 ;  /* 0x0000000500421c82 */ /* 0x000fe20008000000 */
[----:B------:R-:W-:Y:S05]  /*2f30*/  BRA.U !UP0, `(.L_x_38) ;  /* 0x0000000108d47547 */ /* 0x000fea000b800000 */
[----:B------:R-:W1:Y:S01]  /*2f40*/  LDCU.128 UR16, c[0x0][0xc10] ;  /* 0x00018200ff1077ac */ /* 0x000e620008000c00 */
[----:B------:R-:W2:Y:S01]  /*2f50*/  LDCU UR20, c[0x0][0xc20] ;  /* 0x00018400ff1477ac */ /* 0x000ea20008000800 */
[----:B------:R-:W3:Y:S01]  /*2f60*/  LDCU UR13, c[0x0][0xc0c] ;  /* 0x00018180ff0d77ac */ /* 0x000ee20008000800 */
[----:B------:R-:W4:Y:S01]  /*2f70*/  LDCU.64 UR14, c[0x0][0xc28] ;  /* 0x00018500ff0e77ac */ /* 0x000f220008000a00 */
[----:B------:R-:W-:Y:S02]  /*2f80*/  UISETP.NE.AND UP3, UPT, UR39, 0x1, UPT ;  /* 0x000000012700788c */ /* 0x000fe4000bf65270 */
[----:B-1----:R-:W-:Y:S02]  /*2f90*/  UIMAD.WIDE.U32 UR4, UR70, UR19, URZ ;  /* 0x00000013460472a5 */ /* 0x002fe4000f8e00ff */
[----:B------:R-:W-:Y:S02]  /*2fa0*/  UIMAD.WIDE.U32 UR6, UR71, UR16, URZ ;  /* 0x00000010470672a5 */ /* 0x000fe4000f8e00ff */
[----:B------:R-:W-:-:S02]  /*2fb0*/  UISETP.NE.AND UP0, UPT, UR18, 0x1, UPT ;  /* 0x000000011200788c */ /* 0x000fc4000bf05270 */
[----:B------:R-:W-:Y:S01]  /*2fc0*/  UIMAD.WIDE.U32 UR10, UR66, UR19, URZ ;  /* 0x00000013420a72a5 */ /* 0x000fe2000f8e00ff */
[----:B------:R-:W-:Y:S01]  /*2fd0*/  UMOV UR4, UR5 ;  /* 0x0000000500047c82 */ /* 0x000fe20008000000 */
[----:B---3--:R-:W-:Y:S02]  /*2fe0*/  UISETP.NE.AND UP2, UPT, UR13, 0x1, UPT ;  /* 0x000000010d00788c */ /* 0x008fe4000bf45270 */
[----:B--2---:R-:W-:Y:S02]  /*2ff0*/  USHF.R.U32.HI UR5, URZ, UR20, UR4 ;  /* 0x00000014ff057299 */ /* 0x004fe40008011604 */
[----:B------:R-:W-:Y:S01]  /*3000*/  UIMAD.WIDE.U32 UR8, UR67, UR16, URZ ;  /* 0x00000010430872a5 */ /* 0x000fe2000f8e00ff */
[----:B------:R-:W-:Y:S01]  /*3010*/  UMOV UR4, UR7 ;  /* 0x0000000700047c82 */ /* 0x000fe20008000000 */
[----:B------:R-:W-:Y:S02]  /*3020*/  USEL UR5, UR70, UR5, !UP0 ;  /* 0x0000000546057287 */ /* 0x000fe4000c000000 */
[----:B------:R-:W-:-:S02]  /*3030*/  USHF.R.U32.HI UR4, URZ, UR17, UR4 ;  /* 0x00000011ff047299 */ /* 0x000fc40008011604 */
[----:B----4-:R-:W-:Y:S02]  /*3040*/  UIMAD.WIDE.U32 UR6, UR5, UR14, URZ ;  /* 0x0000000e050672a5 */ /* 0x010fe4000f8e00ff */
[----:B------:R-:W-:Y:S01]  /*3050*/  USEL UR12, UR71, UR4, !UP2 ;  /* 0x00000004470c7287 */ /* 0x000fe2000d000000 */
[----:B------:R-:W-:Y:S02]  /*3060*/  UMOV UR8, UR9 ;  /* 0x0000000900087c82 */ /* 0x000fe40008000000 */
[----:B------:R-:W-:Y:S01]  /*3070*/  UMOV UR4, UR11 ;  /* 0x0000000b00047c82 */ /* 0x000fe20008000000 */
[----:B------:R-:W-:Y:S01]  /*3080*/  UIMAD.WIDE.U32 UR10, UR12, UR14, URZ ;  /* 0x0000000e0c0a72a5 */ /* 0x000fe2000f8e00ff */
[----:B------:R-:W-:Y:S01]  /*3090*/  UMOV UR6, UR7 ;  /* 0x0000000700067c82 */ /* 0x000fe20008000000 */
[----:B------:R-:W-:Y:S02]  /*30a0*/  USHF.R.U32.HI UR4, URZ, UR20, UR4 ;  /* 0x00000014ff047299 */ /* 0x000fe40008011604 */
[----:B------:R-:W-:-:S02]  /*30b0*/  @UP3 USHF.R.U32.HI UR5, URZ, UR15, UR6 ;  /* 0x0000000fff053299 */ /* 0x000fc40008011606 */
[----:B------:R-:W-:Y:S01]  /*30c0*/  USHF.R.U32.HI UR17, URZ, UR17, UR8 ;  /* 0x00000011ff117299 */ /* 0x000fe20008011608 */
[----:B------:R-:W-:Y:S01]  /*30d0*/  UMOV UR6, UR11 ;  /* 0x0000000b00067c82 */ /* 0x000fe20008000000 */
[----:B------:R-:W-:Y:S02]  /*30e0*/  USEL UR4, UR66, UR4, !UP0 ;  /* 0x0000000442047287 */ /* 0x000fe4000c000000 */
[----:B------:R-:W-:Y:S02]  /*30f0*/  @UP3 USHF.R.U32.HI UR12, URZ, UR15, UR6 ;  /* 0x0000000fff0c3299 */ /* 0x000fe40008011606 */
[----:B------:R-:W-:Y:S02]  /*3100*/  UIMAD UR6, UR39, UR5, URZ ;  /* 0x00000005270672a4 */ /* 0x000fe4000f8e02ff */
[----:B------:R-:W-:Y:S02]  /*3110*/  USEL UR5, UR67, UR17, !UP2 ;  /* 0x0000001143057287 */ /* 0x000fe4000d000000 */
[----:B------:R-:W-:-:S02]  /*3120*/  UIMAD UR8, UR39, UR12, URZ ;  /* 0x0000000c270872a4 */ /* 0x000fc4000f8e02ff */
[----:B------:R-:W-:Y:S02]  /*3130*/  UISETP.GE.AND UP0, UPT, UR4, UR6, UPT ;  /* 0x000000060400728c */ /* 0x000fe4000bf06270 */
[----:B------:R-:W-:Y:S02]  /*3140*/  UIMAD.WIDE.U32 UR6, UR4, UR14, URZ ;  /* 0x0000000e040672a5 */ /* 0x000fe4000f8e00ff */
[----:B------:R-:W-:Y:S02]  /*3150*/  UISETP.GE.OR UP0, UPT, UR5, UR8, UP0 ;  /* 0x000000080500728c */ /* 0x000fe40008706670 */
[----:B------:R-:W-:Y:S02]  /*3160*/  UIMAD.WIDE.U32 UR8, UR5, UR14, URZ ;  /* 0x0000000e050872a5 */ /* 0x000fe4000f8e00ff */
[----:B------:R-:W-:Y:S01]  /*3170*/  UIADD3 UR10, UPT, UPT, -UR4, URZ, URZ ;  /* 0x000000ff040a7290 */ /* 0x000fe2000fffe1ff */
[----:B------:R-:W-:Y:S02]  /*3180*/  UMOV UR6, UR7 ;  /* 0x0000000700067c82 */ /* 0x000fe40008000000 */
[----:B------:R-:W-:-:S02]  /*3190*/  USHF.R.U32.HI UR6, URZ, UR15, UR6 ;  /* 0x0000000fff067299 */ /* 0x000fc40008011606 */
[----:B------:R-:W-:Y:S02]  /*31a0*/  UIMAD UR10, UR18, UR10, UR66 ;  /* 0x0000000a120a72a4 */ /* 0x000fe4000f8e0242 */
[----:B------:R-:W-:Y:S01]  /*31b0*/  USEL UR6, UR4, UR6, !UP3 ;  /* 0x0000000604067287 */ /* 0x000fe2000d800000 */
[----:B------:R-:W-:Y:S01]  /*31c0*/  @!UP0 UMOV UR7, UR9 ;  /* 0x0000000900078c82 */ /* 0x000fe20008000000 */
[----:B------:R-:W-:Y:S02]  /*31d0*/  UIADD3 UR9, UPT, UPT, -UR5, URZ, URZ ;  /* 0x000000ff05097290 */ /* 0x000fe4000fffe1ff */
[----:B------:R-:W-:Y:S02]  /*31e0*/  @!UP0 USHF.R.U32.HI UR7, URZ, UR15, UR7 ;  /* 0x0000000fff078299 */ /* 0x000fe40008011607 */
[----:B------:R-:W-:Y:S02]  /*31f0*/  UIADD3 UR8, UPT, UPT, -UR6, URZ, URZ ;  /* 0x000000ff06087290 */ /* 0x000fe4000fffe1ff */
[----:B------:R-:W-:-:S02]  /*3200*/  @!UP0 USEL UR7, UR5, UR7, !UP3 ;  /* 0x0000000705078287 */ /* 0x000fc4000d800000 */
[----:B------:R-:W-:Y:S02]  /*3210*/  UIMAD UR8, UR39, UR8, UR4 ;  /* 0x00000008270872a4 */ /* 0x000fe4000f8e0204 */
[----:B------:R-:W-:Y:S02]  /*3220*/  @!UP0 UIADD3 UR6, UPT, UPT, UR6, -UR7, URZ ;  /* 0x8000000706068290 */ /* 0x000fe4000fffe0ff */
[----:B------:R-:W-:Y:S02]  /*3230*/  @!UP0 UIMAD UR7, UR8, UR12, UR7 ;  /* 0x0000000c080782a4 */ /* 0x000fe4000f8e0207 */
[----:B------:R-:W-:Y:S02]  /*3240*/  @!UP0 UIMAD UR4, UR39, UR6, UR5 ;  /* 0x00000006270482a4 */ /* 0x000fe4000f8e0205 */
[----:B------:R-:W-:Y:S02]  /*3250*/  UIMAD UR6, UR13, UR9, UR67 ;  /* 0x000000090d0672a4 */ /* 0x000fe4000f8e0243 */
[----:B------:R-:W-:Y:S01]  /*3260*/  UIMAD UR66, UR4, UR18, UR10 ;  /* 0x00000012044272a4 */ /* 0x000fe2000f8e020a */
[----:B------:R-:W-:-:S02]  /*3270*/  @!UP0 UMOV UR5, UR7 ;  /* 0x0000000700058c82 */ /* 0x000fc40008000000 */
[----:B------:R-:W-:-:S12]  /*3280*/  UIMAD UR67, UR5, UR13, UR6 ;  /* 0x0000000d054372a4 */ /* 0x000fd8000f8e0206 */
.L_x_38:
[----:B------:R-:W1:Y:S02]  /*3290*/  LDCU UR4, c[0x0][0xc30] ;  /* 0x00018600ff0477ac */ /* 0x000e640008000800 */
[----:B-1----:R-:W-:-:S09]  /*32a0*/  UISETP.NE.AND UP0, UPT, UR4, 0x1, UPT ;  /* 0x000000010400788c */ /* 0x002fd2000bf05270 */
[----:B------:R-:W-:Y:S05]  /*32b0*/  BRA.U UP0, `(.L_x_39) ;  /* 0x0000000100447547 */ /* 0x000fea000b800000 */
[----:B------:R-:W1:Y:S01]  /*32c0*/  LDCU.128 UR8, c[0x0][0xc10] ;  /* 0x00018200ff0877ac */ /* 0x000e620008000c00 */
[----:B------:R-:W2:Y:S01]  /*32d0*/  LDCU UR12, c[0x0][0xc0c] ;  /* 0x00018180ff0c77ac */ /* 0x000ea20008000800 */
[----:B------:R-:W3:Y:S01]  /*32e0*/  LDCU UR13, c[0x0][0xc20] ;  /* 0x00018400ff0d77ac */ /* 0x000ee20008000800 */
[----:B-1----:R-:W-:Y:S02]  /*32f0*/  UIMAD.WIDE.U32 UR6, UR67, UR8, URZ ;  /* 0x00000008430672a5 */ /* 0x002fe4000f8e00ff */
[----:B------:R-:W-:Y:S02]  /*3300*/  UIMAD.WIDE.U32 UR4, UR66, UR11, URZ ;  /* 0x0000000b420472a5 */ /* 0x000fe4000f8e00ff */
[----:B--2---:R-:W-:Y:S02]  /*3310*/  UISETP.NE.AND UP2, UPT, UR12, 0x1, UPT ;  /* 0x000000010c00788c */ /* 0x004fe4000bf45270 */
[----:B------:R-:W-:Y:S01]  /*3320*/  UISETP.NE.AND UP0, UPT, UR10, 0x1, UPT ;  /* 0x000000010a00788c */ /* 0x000fe2000bf05270 */
[----:B------:R-:W-:-:S02]  /*3330*/  UMOV UR6, UR7 ;  /* 0x0000000700067c82 */ /* 0x000fc40008000000 */
[----:B------:R-:W-:Y:S01]  /*3340*/  UMOV UR4, UR5 ;  /* 0x0000000500047c82 */ /* 0x000fe20008000000 */
[----:B------:R-:W-:Y:S02]  /*3350*/  USHF.R.U32.HI UR6, URZ, UR9, UR6 ;  /* 0x00000009ff067299 */ /* 0x000fe40008011606 */
[----:B---3--:R-:W-:Y:S02]  /*3360*/  USHF.R.U32.HI UR4, URZ, UR13, UR4 ;  /* 0x0000000dff047299 */ /* 0x008fe40008011604 */
[----:B------:R-:W-:Y:S02]  /*3370*/  USEL UR5, UR67, UR6, !UP2 ;  /* 0x0000000643057287 */ /* 0x000fe4000d000000 */
[----:B------:R-:W-:-:S04]  /*3380*/  USEL UR4, UR66, UR4, !UP0 ;  /* 0x0000000442047287 */ /* 0x000fc8000c000000 */
[----:B------:R-:W-:Y:S02]  /*3390*/  UIADD3 UR6, UPT, UPT, UR5, -UR4, URZ ;  /* 0x8000000405067290 */ /* 0x000fe4000fffe0ff */
[----:B------:R-:W-:Y:S02]  /*33a0*/  UIADD3 UR4, UPT, UPT, -UR5, UR4, URZ ;  /* 0x0000000405047290 */ /* 0x000fe4000fffe1ff */
[----:B------:R-:W-:Y:S02]  /*33b0*/  UIMAD UR66, UR6, UR10, UR66 ;  /* 0x0000000a064272a4 */ /* 0x000fe4000f8e0242 */
[----:B------:R-:W-:-:S12]  /*33c0*/  UIMAD UR67, UR4, UR12, UR67 ;  /* 0x0000000c044372a4 */ /* 0x000fd8000f8e0243 */
.L_x_39:
[----:B------:R-:W-:Y:S02]  /*33d0*/  R2UR UR5, R64 ;  /* 0x00000000400572ca */ /* 0x000fe400000e0000 */
[----:B------:R-:W-:Y:S02]  /*33e0*/  R2UR UR4, R63 ;  /* 0x000000003f0472ca */ /* 0x000fe400000e0000 */
[----:B------:R-:W-:Y:S02]  /*33f0*/  PLOP3.LUT P1, PT, PT, PT, PT, 0x80, 0x8 ;  /* 0x000000000008781c */ /* 0x000fe40003f2f070 */
[----:B------:R-:W-:-:S07]  /*3400*/  LOP3.LUT R2, R2, 0x1, RZ, 0x3c, !PT ;  /* 0x0000000102027812 */ /* 0x000fce00078e3cff */
[----:B------:R-:W-:Y:S02]  /*3410*/  UIADD3 UR28, UPT, UPT, UR67, UR5, URZ ;  /* 0x00000005431c7290 */ /* 0x000fe4000fffe0ff */
[----:B------:R-:W-:Y:S01]  /*3420*/  UIADD3 UR21, UPT, UPT, UR66, UR4, URZ ;  /* 0x0000000442157290 */ /* 0x000fe2000fffe0ff */
[----:B------:R-:W-:Y:S11]  /*3430*/  BRA.U UP1, `(.L_x_40) ;  /* 0xffffffe501147547 */ /* 0x000ff6000b83ffff */
[----:B------:R-:W-:Y:S01]  /*3440*/  UIADD3 UR32, UPT, UPT, UR32, 0x48, URZ ;  /* 0x0000004820207890 */ /* 0x000fe2000fffe0ff */
[----:B------:R-:W-:-:S03]  /*3450*/  MOV R2, UR29 ;  /* 0x0000001d00027c02 */ /* 0x000fc60008000f00 */
[----:B------:R-:W-:Y:S01]  /*3460*/  ULEA UR4, UR33, UR32, 0x3 ;  /* 0x0000002021047291 */ /* 0x000fe2000f8e18ff */
[----:B------:R-:W-:-:S08]  /*3470*/  SHF.L.U32 R2, R2, 0x1f, RZ ;  /* 0x0000001f02027819 */ /* 0x000fd000000006ff */
[----:B------:R-:W1:Y:S02]  /*3480*/  SYNCS.PHASECHK.TRANS64.TRYWAIT P0, [UR4], R2 ;  /* 0x00000002ff0075a7 */ /* 0x000e640008001104 */
[----:B-1----:R-:W-:Y:S05]  /*3490*/  @!P0 BRA `(.L_x_41) ;  /* 0x0000007000b88947 */ /* 0x002fea0003800000 */
.L_x_153:
[----:B------:R-:W-:-:S04]  /*34a0*/  UIADD3 UR4, UPT, UPT, UR33, 0x1, URZ ;  /* 0x0000000121047890 */ /* 0x000fc8000fffe0ff */
[----:B------:R-:W-:-:S04]  /*34b0*/  UISETP.NE.AND UP0, UPT, UR4, 0x9, UPT ;  /* 0x000000090400788c */ /* 0x000fc8000bf05270 */
[----:B------:R-:W-:Y:S02]  /*34c0*/  USEL UR5, URZ, 0x1, UP0 ;  /* 0x00000001ff057887 */ /* 0x000fe40008000000 */
[----:B------:R-:W-:Y:S02]  /*34d0*/  USEL UR4, UR4, URZ, UP0 ;  /* 0x000000ff04047287 */ /* 0x000fe40008000000 */
[----:B------:R-:W-:Y:S02]  /*34e0*/  ULOP3.LUT UR6, UR29, UR5, URZ, 0x3c, !UPT ;  /* 0x000000051d067292 */ /* 0x000fe4000f8e3cff */
[----:B------:R-:W-:-:S04]  /*34f0*/  ULEA UR5, UR4, UR32, 0x3 ;  /* 0x0000002004057291 */ /* 0x000fc8000f8e18ff */
[----:B-1----:R-:W-:-:S04]  /*3500*/  MOV R2, UR6 ;  /* 0x0000000600027c02 */ /* 0x002fc80008000f00 */
[----:B------:R-:W-:-:S04]  /*3510*/  SHF.L.U32 R2, R2, 0x1f, RZ ;  /* 0x0000001f02027819 */ /* 0x000fc800000006ff */
[----:B------:R-:W1:Y:S02]  /*3520*/  SYNCS.PHASECHK.TRANS64.TRYWAIT P0, [UR5], R2 ;  /* 0x00000002ff0075a7 */ /* 0x000e640008001105 */
[----:B-1----:R-:W-:Y:S05]  /*3530*/  @!P0 BRA `(.L_x_42) ;  /* 0x0000007000a88947 */ /* 0x002fea0003800000 */
.L_x_155:
        /* <DEDUP_REMOVED lines=10> */
.L_x_157:
        /* <DEDUP_REMOVED lines=10> */
.L_x_159:
        /* <DEDUP_REMOVED lines=10> */
.L_x_161:
        /* <DEDUP_REMOVED lines=10> */
.L_x_163:
        /* <DEDUP_REMOVED lines=10> */
.L_x_165:
        /* <DEDUP_REMOVED lines=10> */
.L_x_167:
[----:B------:R-:W-:-:S04]  /*3900*/  UIADD3 UR4, UPT, UPT, UR4, 0x1, URZ ;  /* 0x0000000104047890 */ /* 0x000fc8000fffe0ff */
[----:B------:R-:W-:-:S04]  /*3910*/  UISETP.NE.AND UP0, UPT, UR4, 0x9, UPT ;  /* 0x000000090400788c */ /* 0x000fc8000bf05270 */
[----:B------:R-:W-:Y:S02]  /*3920*/  USEL UR5, URZ, 0x1, UP0 ;  /* 0x00000001ff057887 */ /* 0x000fe40008000000 */
[----:B------:R-:W-:Y:S02]  /*3930*/  USEL UR4, UR4, URZ, UP0 ;  /* 0x000000ff04047287 */ /* 0x000fe40008000000 */
[----:B------:R-:W-:Y:S02]  /*3940*/  ULOP3.LUT UR5, UR6, UR5, URZ, 0x3c, !UPT ;  /* 0x0000000506057292 */ /* 0x000fe4000f8e3cff */
[----:B------:R-:W-:-:S04]  /*3950*/  ULEA UR4, UR4, UR32, 0x3 ;  /* 0x0000002004047291 */ /* 0x000fc8000f8e18ff */
[----:B-1----:R-:W-:Y:S02]  /*3960*/  IMAD.U32 R2, RZ, RZ, UR5 ;  /* 0x00000005ff027e24 */ /* 0x002fe4000f8e00ff */
[----:B------:R-:W-:-:S03]  /*3970*/  MOV R0, UR4 ;  /* 0x0000000400007c02 */ /* 0x000fc60008000f00 */
[----:B------:R-:W-:-:S07]  /*3980*/  SHF.L.U32 R2, R2, 0x1f, RZ ;  /* 0x0000001f02027819 */ /* 0x000fce00000006ff */
.L_x_49:
[----:B-1----:R1:W2:Y:S02]  /*3990*/  SYNCS.PHASECHK.TRANS64.TRYWAIT P0, [R0+URZ], R2 ;  /* 0x00000002000075a7 */ /* 0x0022a400080011ff */
[----:B--2---:R-:W-:Y:S05]  /*39a0*/  @!P0 NANOSLEEP.SYNCS 0x989680 ;  /* 0x009896800000895d */ /* 0x004fea0003900000 */
[----:B------:R-:W2:Y:S02]  /*39b0*/  @!P0 SYNCS.PHASECHK.TRANS64 P0, [R0+URZ], R2 ;  /* 0x00000002000085a7 */ /* 0x000ea400080010ff */
[----:B--2---:R-:W-:Y:S05]  /*39c0*/  @P0 EXIT ;  /* 0x000000000000094d */ /* 0x004fea0003800000 */
[----:B------:R-:W-:Y:S05]  /*39d0*/  BRA `(.L_x_49) ;  /* 0xfffffffc00ec7947 */ /* 0x000fea000383ffff */
.L_x_22:
[----:B------:R-:W2:Y:S02]  /*39e0*/  S2UR UR4, SR_CgaCtaId ;  /* 0x00000000000479c3 */ /* 0x000ea40000008800 */
[----:B--2---:R-:W-:-:S04]  /*39f0*/  UISETP.NE.AND UP0, UPT, UR4, URZ, UPT ;  /* 0x000000ff0400728c */ /* 0x004fc8000bf05270 */
[----:B------:R-:W-:-:S09]  /*3a00*/  UISETP.NE.OR UP0, UPT, UR18, 0x1, UP0 ;  /* 0x000000011200788c */ /* 0x000fd20008705670 */
[----:B------:R-:W-:Y:S05]  /*3a10*/  BRA.U UP0, `(.L_x_50) ;  /* 0x0000000100b47547 */ /* 0x000fea000b800000 */
[----:B------:R-:W2:Y:S01]  /*3a20*/  S2UR UR5, SR_CgaCtaId ;  /* 0x00000000000579c3 */ /* 0x000ea20000008800 */
[----:B------:R-:W-:Y:S01]  /*3a30*/  UMOV UR4, 0x400 ;  /* 0x0000040000047882 */ /* 0x000fe20000000000 */
[----:B------:R-:W-:Y:S01]  /*3a40*/  HFMA2 R2, -RZ, RZ, 0, 5.9604644775390625e-08 ;  /* 0x00000001ff027431 */ /* 0x000fe200000001ff */
[----:B------:R-:W-:Y:S01]  /*3a50*/  ISETP.GE.U32.AND P0, PT, R3, 0x2, PT ;  /* 0x000000020300780c */ /* 0x000fe20003f06070 */
[----:B------:R-:W-:Y:S01]  /*3a60*/  IMAD.MOV.U32 R8, RZ, RZ, RZ ;  /* 0x000000ffff087224 */ /* 0x000fe200078e00ff */
[----:B--2---:R-:W-:-:S04]  /*3a70*/  ULEA UR4, UR5, UR4, 0x18 ;  /* 0x0000000405047291 */ /* 0x004fc8000f8ec0ff */
[----:B------:R-:W-:Y:S02]  /*3a80*/  UIADD3 UR5, UPT, UPT, UR4, 0xe8, URZ ;  /* 0x000000e804057890 */ /* 0x000fe4000fffe0ff */
[----:B------:R-:W-:Y:S02]  /*3a90*/  UIADD3 UR8, UPT, UPT, UR4, 0xe0, URZ ;  /* 0x000000e004087890 */ /* 0x000fe4000fffe0ff */
[----:B------:R-:W-:-:S12]  /*3aa0*/  UPRMT UR5, URZ, 0x654, UR5 ;  /* 0x00000654ff057896 */ /* 0x000fd80008000005 */
.L_x_53:
[----:B------:R-:W-:Y:S01]  /*3ab0*/  SHF.L.U32 R6, R2, 0x1f, RZ ;  /* 0x0000001f02067819 */ /* 0x000fe200000006ff */
[----:B------:R-:W-:Y:S02]  /*3ac0*/  IMAD.U32 R4, RZ, RZ, UR8 ;  /* 0x00000008ff047e24 */ /* 0x000fe4000f8e00ff */
[----:B------:R-:W-:Y:S01]  /*3ad0*/  @!P0 IMAD.MOV.U32 R5, RZ, RZ, 0x10 ;  /* 0x00000010ff058424 */ /* 0x000fe200078e00ff */
[----:B------:R-:W2:Y:S02]  /*3ae0*/  SYNCS.PHASECHK.TRANS64.TRYWAIT P1, [UR4+0xe8], R6 ;  /* 0x0000e806ff0075a7 */ /* 0x000ea40008021104 */
[----:B------:R-:W-:-:S04]  /*3af0*/  PRMT R4, R3, 0x654, R4 ;  /* 0x0000065403047816 */ /* 0x000fc80000000004 */
[----:B------:R-:W-:Y:S01]  /*3b00*/  SEL R0, R4, R0, !P0 ;  /* 0x0000000004007207 */ /* 0x000fe20004000000 */
[----:B--2---:R-:W-:Y:S06]  /*3b10*/  @!P1 BRA `(.L_x_51) ;  /* 0x0000006c00d89947 */ /* 0x004fec0003800000 */
.L_x_169:
[----:B------:R-:W-:Y:S01]  /*3b20*/  UIADD3 UR6, UPT, UPT, UR4, 0x120, URZ ;  /* 0x0000012004067890 */ /* 0x000fe2000fffe0ff */
[----:B------:R3:W-:Y:S01]  /*3b30*/  @!P0 SYNCS.ARRIVE.TRANS64.RED RZ, [R0+URZ], R5 ;  /* 0x0000000500ff89a7 */ /* 0x0007e200080004ff */
[----:B------:R-:W-:Y:S01]  /*3b40*/  UIADD3 UR7, UPT, UPT, UR4, 0xe0, URZ ;  /* 0x000000e004077890 */ /* 0x000fe2000fffe0ff */
[----:B------:R-:W-:-:S08]  /*3b50*/  LOP3.LUT R2, R2, 0x1, RZ, 0x3c, !PT ;  /* 0x0000000102027812 */ /* 0x000fd000078e3cff */
[----:B------:R-:W-:Y:S06]  /*3b60*/  UGETNEXTWORKID.BROADCAST [UR6], [UR7] ;  /* 0x00000000060073ca */ /* 0x000fec0008000100 */
[----:B---3--:R-:W-:-:S04]  /*3b70*/  SHF.L.U32 R5, R8, 0x1f, RZ ;  /* 0x0000001f08057819 */ /* 0x008fc800000006ff */
[----:B------:R-:W3:Y:S02]  /*3b80*/  SYNCS.PHASECHK.TRANS64.TRYWAIT P1, [UR4+0xe0], R5 ;  /* 0x0000e005ff0075a7 */ /* 0x000ee40008021104 */
[----:B---3--:R-:W-:Y:S05]  /*3b90*/  @!P1 BRA `(.L_x_52) ;  /* 0x0000006c00d09947 */ /* 0x008fea0003800000 */
.L_x_171:
[----:B--2---:R-:W2:Y:S01]  /*3ba0*/  LDS.128 R4, [UR4+0x120] ;  /* 0x00012004ff047984 */ /* 0x004ea20008000c00 */
[----:B------:R-:W-:Y:S01]  /*3bb0*/  LOP3.LUT R8, R8, 0x1, RZ, 0x3c, !PT ;  /* 0x0000000108087812 */ /* 0x000fe200078e3cff */
[----:B------:R-:W-:Y:S01]  /*3bc0*/  @!PT LDS RZ, [RZ] ;  /* 0x00000000fffff984 */ /* 0x000fe20000000800 */
[----:B------:R-:W-:Y:S01]  /*3bd0*/  @!PT LDS RZ, [RZ] ;  /* 0x00000000fffff984 */ /* 0x000fe20000000800 */
[----:B------:R-:W-:Y:S01]  /*3be0*/  @!PT LDS RZ, [RZ] ;  /* 0x00000000fffff984 */ /* 0x000fe20000000800 */
[----:B------:R-:W-:Y:S01]  /*3bf0*/  @!PT LDS RZ, [RZ] ;  /* 0x00000000fffff984 */ /* 0x000fe20000000800 */
[----:B------:R3:W-:Y:S06]  /*3c00*/  MEMBAR.ALL.CTA ;  /* 0x0000000000007992 */ /* 0x0007ec0000008000 */
[----:B---3--:R-:W3:Y:S02]  /*3c10*/  FENCE.VIEW.ASYNC.S ;  /* 0x00000000000073c6 */ /* 0x008ee40000000000 */
[----:B---3--:R-:W-:Y:S01]  /*3c20*/  SYNCS.ARRIVE.TRANS64.RED.A1T0 RZ, [UR5], RZ ;  /* 0x000000ffffff79a7 */ /* 0x008fe20008100405 */
[----:B--2---:R-:W-:-:S13]  /*3c30*/  LOP3.LUT P1, RZ, R6, 0x1, RZ, 0xc0, !PT ;  /* 0x0000000106ff7812 */ /* 0x004fda000782c0ff */
[----:B------:R-:W-:Y:S05]  /*3c40*/  @P1 BRA `(.L_x_53) ;  /* 0xfffffffc00981947 */ /* 0x000fea000383ffff */
[----:B------:R-:W-:-:S04]  /*3c50*/  SHF.L.U32 R0, R2, 0x1f, RZ ;  /* 0x0000001f02007819 */ /* 0x000fc800000006ff */
[----:B------:R-:W2:Y:S02]  /*3c60*/  SYNCS.PHASECHK.TRANS64 P0, [UR4+0xe8], R0 ;  /* 0x0000e800ff0075a7 */ /* 0x000ea40008001004 */
[----:B-12---:R-:W-:Y:S05]  /*3c70*/  @P0 EXIT ;  /* 0x000000000000094d */ /* 0x006fea0003800000 */
[----:B------:R-:W-:-:S07]  /*3c80*/  MOV R0, UR4 ;  /* 0x0000000400007c02 */ /* 0x000fce0008000f00 */
.L_x_54:
[----:B-1----:R-:W-:-:S04]  /*3c90*/  SHF.L.U32 R3, R2, 0x1f, RZ ;  /* 0x0000001f02037819 */ /* 0x002fc800000006ff */
[----:B------:R1:W2:Y:S03]  /*3ca0*/  SYNCS.PHASECHK.TRANS64.TRYWAIT P0, [R0+URZ+0xe8], R3 ;  /* 0x0000e803000075a7 */ /* 0x0002a600080011ff */
[----:B--2---:R-:W-:Y:S05]  /*3cb0*/  @!P0 NANOSLEEP.SYNCS 0x989680 ;  /* 0x009896800000895d */ /* 0x004fea0003900000 */
[----:B------:R-:W2:Y:S02]  /*3cc0*/  @!P0 SYNCS.PHASECHK.TRANS64 P0, [R0+URZ+0xe8], R3 ;  /* 0x0000e803000085a7 */ /* 0x000ea400080010ff */
[----:B--2---:R-:W-:Y:S05]  /*3cd0*/  @P0 EXIT ;  /* 0x000000000000094d */ /* 0x004fea0003800000 */
[----:B------:R-:W-:Y:S05]  /*3ce0*/  BRA `(.L_x_54) ;  /* 0xfffffffc00e87947 */ /* 0x000fea000383ffff */
.L_x_50:
[----:B------:R-:W-:Y:S05]  /*3cf0*/  BRA.U UP4, `(.L_x_55) ;  /* 0x0000001104a07547 */ /* 0x000fea000b800000 */
[----:B------:R-:W2:Y:S01]  /*3d00*/  S2UR UR4, SR_CgaCtaId ;  /* 0x00000000000479c3 */ /* 0x000ea20000008800 */
[----:B------:R-:W-:Y:S01]  /*3d10*/  UMOV UR5, 0x40 ;  /* 0x0000004000057882 */ /* 0x000fe20000000000 */
[----:B------:R-:W-:Y:S01]  /*3d20*/  NOP ;  /* 0x0000000000007918 */ /* 0x000fe20000000000 */
[----:B------:R-:W-:Y:S01]  /*3d30*/  UMOV UR6, 0x400 ;  /* 0x0000040000067882 */ /* 0x000fe20000000000 */
[----:B--2---:R-:W-:Y:S02]  /*3d40*/  ULEA UR5, UR4, UR5, 0x18 ;  /* 0x0000000504057291 */ /* 0x004fe4000f8ec0ff */
[----:B------:R-:W-:-:S07]  /*3d50*/  ULEA UR6, UR4, UR6, 0x18 ;  /* 0x0000000604067291 */ /* 0x000fce000f8ec0ff */
[----:B------:R-:W2:Y:S02]  /*3d60*/  LDS.U8 R3, [UR5+0x1c] ;  /* 0x00001c05ff037984 */ /* 0x000ea40008000000 */
[----:B--2---:R-:W-:-:S13]  /*3d70*/  ISETP.NE.AND P0, PT, R3, RZ, PT ;  /* 0x000000ff0300720c */ /* 0x004fda0003f05270 */
[----:B------:R-:W-:Y:S05]  /*3d80*/  @P0 BRA `(.L_x_56) ;  /* 0x0000000400080947 */ /* 0x000fea0003800000 */
[----:B------:R-:W-:Y:S02]  /*3d90*/  UISETP.NE.U32.AND UP1, UPT, UR41, 0x1, UPT ;  /* 0x000000012900788c */ /* 0x000fe4000bf25070 */
[----:B------:R-:W-:-:S07]  /*3da0*/  UIADD3 UR7, UPT, UPT, UR5, 0x8, URZ ;  /* 0x0000000805077890 */ /* 0x000fce000fffe0ff */
[----:B------:R-:W-:Y:S05]  /*3db0*/  BRA.U !UP1, `(.L_x_57) ;  /* 0x00000001099c7547 */ /* 0x000fea000b800000 */
[----:B------:R-:W-:Y:S01]  /*3dc0*/  ELECT P0, URZ, PT ;  /* 0x0000000000ff782f */ /* 0x000fe20003800000 */
[----:B------:R-:W-:-:S12]  /*3dd0*/  BSSY B0, `(.L_x_57) ;  /* 0x0000025000007945 */ /* 0x000fd80003800000 */
[----:B------:R-:W-:Y:S05]  /*3de0*/  @!P0 BRA `(.L_x_58) ;  /* 0x00000000008c8947 */ /* 0x000fea0003800000 */
[----:B------:R-:W-:-:S05]  /*3df0*/  UMOV UR4, 0x10 ;  /* 0x0000001000047882 */ /* 0x000fca0000000000 */
[----:B------:R-:W-:Y:S04]  /*3e00*/  DEPBAR.LE SB2, 0x36 ;  /* 0x0000ad800000791a */ /* 0x000fe80000000000 */
[----:B------:R-:W2:Y:S02]  /*3e10*/  UTCATOMSWS.2CTA.FIND_AND_SET.ALIGN UP0, UR4, UR4 ;  /* 0x00000004000475e3 */ /* 0x000ea40008200800 */
[----:B--2---:R-:W-:Y:S01]  /*3e20*/  MOV R10, UR4 ;  /* 0x00000004000a7c02 */ /* 0x004fe20008000f00 */
[----:B------:R-:W-:Y:S06]  /*3e30*/  BRA.U UP0, `(.L_x_59) ;  /* 0x0000000100187547 */ /* 0x000fec000b800000 */
.L_x_60:
[----:B------:R-:W-:Y:S05]  /*3e40*/  NANOSLEEP 0x64 ;  /* 0x000000640000795d */ /* 0x000fea0003800000 */
[----:B------:R-:W-:-:S05]  /*3e50*/  UMOV UR4, 0x10 ;  /* 0x0000001000047882 */ /* 0x000fca0000000000 */
[----:B------:R-:W-:Y:S04]  /*3e60*/  DEPBAR.LE SB2, 0x36 ;  /* 0x0000ad800000791a */ /* 0x000fe80000000000 */
[----:B------:R-:W2:Y:S02]  /*3e70*/  UTCATOMSWS.2CTA.FIND_AND_SET.ALIGN UP0, UR4, UR4 ;  /* 0x00000004000475e3 */ /* 0x000ea40008200800 */
[----:B--2---:R-:W-:Y:S01]  /*3e80*/  MOV R10, UR4 ;  /* 0x00000004000a7c02 */ /* 0x004fe20008000f00 */
[----:B------:R-:W-:Y:S05]  /*3e90*/  BRA.U !UP0, `(.L_x_60) ;  /* 0xfffffffd08e87547 */ /* 0x000fea000b83ffff */
.L_x_59:
[----:B------:R-:W2:Y:S01]  /*3ea0*/  LDS R6, [UR5+0x10] ;  /* 0x00001005ff067984 */ /* 0x000ea20008000800 */
[----:B------:R-:W-:Y:S01]  /*3eb0*/  IMAD.U32 R3, RZ, RZ, UR6 ;  /* 0x00000006ff037e24 */ /* 0x000fe2000f8e00ff */
[----:B------:R-:W-:-:S03]  /*3ec0*/  MOV R4, UR40 ;  /* 0x0000002800047c02 */ /* 0x000fc60008000f00 */
[----:B------:R-:W-:Y:S01]  /*3ed0*/  VIADD R3, R3, 0x130 ;  /* 0x0000013003037836 */ /* 0x000fe20000000000 */
[----:B--2---:R-:W-:-:S04]  /*3ee0*/  SHF.L.U32 R6, R6, 0x1f, RZ ;  /* 0x0000001f06067819 */ /* 0x004fc800000006ff */
[----:B------:R-:W2:Y:S02]  /*3ef0*/  SYNCS.PHASECHK.TRANS64.TRYWAIT P0, [UR5+0x8], R6 ;  /* 0x00000806ff0075a7 */ /* 0x000ea40008001105 */
[----:B--2---:R-:W-:Y:S05]  /*3f00*/  @P0 BRA `(.L_x_61) ;  /* 0x0000000000080947 */ /* 0x004fea0003800000 */
[----:B------:R-:W2:Y:S02]  /*3f10*/  SYNCS.PHASECHK.TRANS64.TRYWAIT P0, [UR5+0x8], R6 ;  /* 0x00000806ff0075a7 */ /* 0x000ea40008001105 */
[----:B--2---:R-:W-:Y:S05]  /*3f20*/  @!P0 BRA `(.L_x_62) ;  /* 0x0000006c00048947 */ /* 0x004fea0003800000 */
.L_x_61:
[----:B------:R-:W-:Y:S01]  /*3f30*/  PRMT R4, R4, 0x654, R3 ;  /* 0x0000065404047816 */ /* 0x000fe20000000003 */
[----:B------:R-:W-:Y:S01]  /*3f40*/  HFMA2 R3, -RZ, RZ, 0, 5.9604644775390625e-08 ;  /* 0x00000001ff037431 */ /* 0x000fe200000001ff */
[----:B------:R-:W-:Y:S01]  /*3f50*/  UPRMT UR4, UR40, 0x654, UR7 ;  /* 0x0000065428047896 */ /* 0x000fe20008000007 */
[----:B------:R-:W-:Y:S02]  /*3f60*/  IMAD.MOV.U32 R8, RZ, RZ, 0xffff ;  /* 0x0000ffffff087424 */ /* 0x000fe400078e00ff */
[----:B--2---:R-:W-:Y:S02]  /*3f70*/  IMAD.MOV.U32 R6, RZ, RZ, 0x4 ;  /* 0x00000004ff067424 */ /* 0x004fe400078e00ff */
[----:B------:R-:W-:Y:S01]  /*3f80*/  IMAD.SHL.U32 R9, R10, 0x20, RZ ;  /* 0x000000200a097824 */ /* 0x000fe200078e00ff */
[----:B------:R-:W-:Y:S02]  /*3f90*/  MOV R5, UR4 ;  /* 0x0000000400057c02 */ /* 0x000fe40008000f00 */
[-C--:B------:R-:W-:Y:S01]  /*3fa0*/  SHF.L.U32 R8, R8, R10.reuse, RZ ;  /* 0x0000000a08087219 */ /* 0x080fe200000006ff */
[----:B------:R2:W-:Y:S01]  /*3fb0*/  SYNCS.ARRIVE.TRANS64.RED RZ, [UR4], R6 ;  /* 0x00000006ffff79a7 */ /* 0x0005e20008000404 */
[----:B------:R-:W-:Y:S01]  /*3fc0*/  SHF.L.U32 R7, R3, R10, RZ ;  /* 0x0000000a03077219 */ /* 0x000fe200000006ff */
[----:B------:R2:W-:Y:S04]  /*3fd0*/  STS [UR6+0x130], R9 ;  /* 0x00013009ff007988 */ /* 0x0005e80008000806 */
[----:B------:R2:W-:Y:S04]  /*3fe0*/  STAS [R4.64], R10 ;  /* 0x0000000a04007dbd */ /* 0x0005e8000c0008ff */
[----:B------:R2:W-:Y:S04]  /*3ff0*/  ATOMS.OR RZ, [UR5+0x14], R8 ;  /* 0x00001408ffff798c */ /* 0x0005e8000b000005 */
[----:B------:R2:W-:Y:S04]  /*4000*/  ATOMS.OR RZ, [UR5+0x18], R7 ;  /* 0x00001807ffff798c */ /* 0x0005e8000b000005 */
[----:B------:R2:W-:Y:S02]  /*4010*/  ATOMS.XOR RZ, [UR5+0x10], R3 ;  /* 0x00001003ffff798c */ /* 0x0005e4000b800005 */
.L_x_58:
[----:B-1----:R-:W-:Y:S05]  /*4020*/  BSYNC B0 ;  /* 0x0000000000007941 */ /* 0x002fea0003800000 */
.L_x_57:
[----:B------:R-:W-:Y:S05]  /*4030*/  BRA.U UP1, `(.L_x_63) ;  /* 0x00000001016c7547 */ /* 0x000fea000b800000 */
[----:B------:R-:W-:-:S03]  /*4040*/  UMOV UR4, 0xffffffff ;  /* 0xffffffff00047882 */ /* 0x000fc60000000000 */
[----:B------:R-:W-:Y:S05]  /*4050*/  BRA.DIV UR4, `(.L_x_64) ;  /* 0x0000006a04d07947 */ /* 0x000fea000b800000 */
[----:B------:R-:W-:-:S13]  /*4060*/  ELECT P0, URZ, PT ;  /* 0x0000000000ff782f */ /* 0x000fda0003800000 */
.L_x_174:
[----:B------:R-:W-:Y:S05]  /*4070*/  @!P0 BRA `(.L_x_63) ;  /* 0x00000000005c8947 */ /* 0x000fea0003800000 */
[----:B--2---:R-:W2:Y:S02]  /*4080*/  LDS R4, [UR5+0x10] ;  /* 0x00001005ff047984 */ /* 0x004ea40008000800 */
[----:B--2---:R-:W-:-:S04]  /*4090*/  SHF.L.U32 R4, R4, 0x1f, RZ ;  /* 0x0000001f04047819 */ /* 0x004fc800000006ff */
[----:B------:R-:W2:Y:S02]  /*40a0*/  SYNCS.PHASECHK.TRANS64.TRYWAIT P0, [UR5+0x8], R4 ;  /* 0x00000804ff0075a7 */ /* 0x000ea40008001105 */
[----:B--2---:R-:W-:Y:S05]  /*40b0*/  @P0 BRA `(.L_x_65) ;  /* 0x0000000000080947 */ /* 0x004fea0003800000 */
[----:B------:R-:W2:Y:S02]  /*40c0*/  SYNCS.PHASECHK.TRANS64.TRYWAIT P0, [UR5+0x8], R4 ;  /* 0x00000804ff0075a7 */ /* 0x000ea40008001105 */
[----:B--2---:R-:W-:Y:S05]  /*40d0*/  @!P0 BRA `(.L_x_66) ;  /* 0x0000006800d48947 */ /* 0x004fea0003800000 */
.L_x_65:
[----:B------:R-:W3:Y:S01]  /*40e0*/  LDS R6, [UR6+0x130] ;  /* 0x00013006ff067984 */ /* 0x000ee20008000800 */
[----:B--2---:R-:W-:Y:S02]  /*40f0*/  HFMA2 R3, -RZ, RZ, 0, 5.9604644775390625e-08 ;  /* 0x00000001ff037431 */ /* 0x004fe400000001ff */
[----:B------:R-:W-:Y:S01]  /*4100*/  IMAD.MOV.U32 R4, RZ, RZ, 0xffff ;  /* 0x0000ffffff047424 */ /* 0x000fe200078e00ff */
[----:B------:R-:W-:Y:S01]  /*4110*/  UPRMT UR4, UR40, 0x654, UR7 ;  /* 0x0000065428047896 */ /* 0x000fe20008000007 */
[----:B---3--:R-:W-:-:S03]  /*4120*/  IMAD.SHL.U32 R5, R6, 0x20, RZ ;  /* 0x0000002006057824 */ /* 0x008fc600078e00ff */
[-C--:B------:R-:W-:Y:S02]  /*4130*/  SHF.L.U32 R4, R4, R6.reuse, RZ ;  /* 0x0000000604047219 */ /* 0x080fe400000006ff */
[----:B------:R-:W-:Y:S01]  /*4140*/  SHF.L.U32 R6, R3, R6, RZ ;  /* 0x0000000603067219 */ /* 0x000fe200000006ff */
[----:B------:R3:W-:Y:S04]  /*4150*/  STS [UR6+0x130], R5 ;  /* 0x00013005ff007988 */ /* 0x0007e80008000806 */
[----:B------:R3:W-:Y:S04]  /*4160*/  ATOMS.OR RZ, [UR5+0x14], R4 ;  /* 0x00001404ffff798c */ /* 0x0007e8000b000005 */
[----:B------:R3:W-:Y:S01]  /*4170*/  ATOMS.OR RZ, [UR5+0x18], R6 ;  /* 0x00001806ffff798c */ /* 0x0007e2000b000005 */
[----:B------:R-:W-:Y:S03]  /*4180*/  SYNCS.ARRIVE.TRANS64.RED.A1T0 RZ, [UR4], RZ ;  /* 0x000000ffffff79a7 */ /* 0x000fe60008100404 */
[----:B------:R3:W-:Y:S01]  /*4190*/  ATOMS.XOR RZ, [UR5+0x10], R3 ;  /* 0x00001003ffff798c */ /* 0x0007e2000b800005 */
[----:B------:R-:W-:Y:S05]  /*41a0*/  BRA `(.L_x_63) ;  /* 0x0000000000107947 */ /* 0x000fea0003800000 */
.L_x_56:
[----:B------:R-:W-:Y:S02]  /*41b0*/  MOV R3, 0xffffffff ;  /* 0xffffffff00037802 */ /* 0x000fe40000000f00 */
[----:B------:R-:W-:-:S03]  /*41c0*/  MOV R4, 0x41f0 ;  /* 0x000041f000047802 */ /* 0x000fc60000000f00 */
[----:B------:R2:W-:Y:S04]  /*41d0*/  STS [UR6+0x130], R3 ;  /* 0x00013003ff007988 */ /* 0x0005e80008000806 */
[----:B-12--5:R-:W-:Y:S05]  /*41e0*/  CALL.REL.NOINC `($__internal_1_$__cuda_sm10x_tcgen05_guardrail_trap_phase_invalid_during_alloc) ;  /* 0x0000007000847944 */ /* 0x026fea0003c00000 */
.L_x_63:
[----:B------:R-:W-:Y:S05]  /*41f0*/  WARPSYNC.ALL ;  /* 0x0000000000007948 */ /* 0x000fea0003800000 */
[----:B------:R-:W4:Y:S01]  /*4200*/  S2UR UR21, SR_CgaCtaId ;  /* 0x00000000001579c3 */ /* 0x000f220000008800 */
[----:B------:R-:W-:Y:S01]  /*4210*/  UMOV UR4, 0x400 ;  /* 0x0000040000047882 */ /* 0x000fe20000000000 */
[----:B------:R-:W-:-:S06]  /*4220*/  NOP ;  /* 0x0000000000007918 */ /* 0x000fcc0000000000 */
[----:B------:R-:W-:Y:S06]  /*4230*/  BAR.ARV 0x6, 0xa0 ;  /* 0x0182800000007b1d */ /* 0x000fec0000002000 */
[----:B------:R-:W1:Y:S01]  /*4240*/  LDCU UR7, c[0x0][0x394] ;  /* 0x00007280ff0777ac */ /* 0x000e620008000800 */
[----:B------:R-:W-:Y:S01]  /*4250*/  LOP3.LUT R2, R2, 0xffff, RZ, 0xc0, !PT ;  /* 0x0000ffff02027812 */ /* 0x000fe200078ec0ff */
[----:B--2---:R-:W-:Y:S01]  /*4260*/  IMAD.MOV.U32 R8, RZ, RZ, 0x1 ;  /* 0x00000001ff087424 */ /* 0x004fe200078e00ff */
[----:B------:R-:W-:Y:S01]  /*4270*/  LOP3.LUT R0, R0, 0xffff, RZ, 0xc0, !PT ;  /* 0x0000ffff00007812 */ /* 0x000fe200078ec0ff */
[----:B------:R-:W-:Y:S01]  /*4280*/  UMOV UR25, URZ ;  /* 0x000000ff00197c82 */ /* 0x000fe20008000000 */
[----:B------:R-:W-:Y:S01]  /*4290*/  R2UR UR22, R2 ;  /* 0x00000000021672ca */ /* 0x000fe200000e0000 */
[----:B------:R-:W-:Y:S01]  /*42a0*/  IMAD.MOV.U32 R2, RZ, RZ, RZ ;  /* 0x000000ffff027224 */ /* 0x000fe200078e00ff */
[----:B------:R-:W-:Y:S01]  /*42b0*/  R2UR UR37, R0 ;  /* 0x00000000002572ca */ /* 0x000fe200000e0000 */
[----:B------:R-:W-:Y:S01]  /*42c0*/  IMAD.MOV.U32 R0, RZ, RZ, RZ ;  /* 0x000000ffff007224 */ /* 0x000fe200078e00ff */
[----:B------:R-:W-:Y:S01]  /*42d0*/  UMOV UR18, URZ ;  /* 0x000000ff00127c82 */ /* 0x000fe20008000000 */
[----:B----4-:R-:W-:-:S02]  /*42e0*/  ULEA UR21, UR21, UR4, 0x18 ;  /* 0x0000000415157291 */ /* 0x010fc4000f8ec0ff */
[----:B------:R-:W-:Y:S02]  /*42f0*/  UISETP.NE.AND UP4, UPT, UR41, URZ, UPT ;  /* 0x000000ff2900728c */ /* 0x000fe4000bf85270 */
[----:B------:R-:W-:Y:S02]  /*4300*/  UIADD3 UR5, UPT, UPT, UR21, 0x8400, URZ ;  /* 0x0000840015057890 */ /* 0x000fe4000fffe0ff */
[----:B------:R-:W-:Y:S02]  /*4310*/  UIADD3 UR6, UPT, UPT, UR21, 0x2c400, URZ ;  /* 0x0002c40015067890 */ /* 0x000fe4000fffe0ff */
[----:B-1----:R-:W-:Y:S01]  /*4320*/  UIADD3 UR7, UPT, UPT, UR7, 0x1f, URZ ;  /* 0x0000001f07077890 */ /* 0x002fe2000fffe0ff */
[----:B---3--:R-:W1:Y:S01]  /*4330*/  LDS R3, [UR21+0x130] ;  /* 0x00013015ff037984 */ /* 0x008e620008000800 */
[----:B------:R-:W-:Y:S02]  /*4340*/  USHF.R.U32.HI UR5, URZ, 0x4, UR5 ;  /* 0x00000004ff057899 */ /* 0x000fe40008011605 */
[----:B------:R-:W-:-:S02]  /*4350*/  USHF.R.S32.HI UR4, URZ, 0x1f, UR7 ;  /* 0x0000001fff047899 */ /* 0x000fc40008011407 */
[----:B------:R-:W-:Y:S02]  /*4360*/  UIADD3 UR36, UPT, UPT, UR21, 0xe8, URZ ;  /* 0x000000e815247890 */ /* 0x000fe4000fffe0ff */
[----:B------:R-:W-:Y:S02]  /*4370*/  ULEA.HI UR4, UR4, UR7, URZ, 0x5 ;  /* 0x0000000704047291 */ /* 0x000fe4000f8f28ff */
[----:B------:R-:W-:Y:S02]  /*4380*/  USHF.R.U32.HI UR6, URZ, 0x4, UR6 ;  /* 0x00000004ff067899 */ /* 0x000fe40008011606 */
[----:B------:R-:W-:Y:S02]  /*4390*/  USHF.R.S32.HI UR27, URZ, 0x5, UR4 ;  /* 0x00000005ff1b7899 */ /* 0x000fe40008011404 */
[----:B------:R-:W-:Y:S02]  /*43a0*/  ULOP3.LUT UR23, UR5, 0x3fff, URZ, 0xc0, !UPT ;  /* 0x00003fff05177892 */ /* 0x000fe4000f8ec0ff */
[----:B------:R-:W-:-:S02]  /*43b0*/  UISETP.LT.AND UP0, UPT, UR27, 0x1, UPT ;  /* 0x000000011b00788c */ /* 0x000fc4000bf01270 */
[----:B------:R-:W-:Y:S02]  /*43c0*/  UPRMT UR36, URZ, 0x654, UR36 ;  /* 0x00000654ff247896 */ /* 0x000fe40008000024 */
[----:B------:R-:W-:Y:S02]  /*43d0*/  USEL UR38, UR27, 0x1, !UP0 ;  /* 0x000000011b267887 */ /* 0x000fe4000c000000 */
[----:B------:R-:W-:Y:S02]  /*43e0*/  ULOP3.LUT UR24, UR6, 0x3fff, URZ, 0xc0, !UPT ;  /* 0x00003fff06187892 */ /* 0x000fe4000f8ec0ff */
[----:B------:R-:W-:Y:S02]  /*43f0*/  ULOP3.LUT UR23, UR23, 0x1000000, URZ, 0xfc, !UPT ;  /* 0x0100000017177892 */ /* 0x000fe4000f8efcff */
[----:B------:R-:W-:Y:S01]  /*4400*/  UIADD3 UR38, UPT, UPT, -UR38, URZ, URZ ;  /* 0x000000ff26267290 */ /* 0x000fe2000fffe1ff */
[----:B------:R-:W-:Y:S01]  /*4410*/  UMOV UR34, 0x0 ;  /* 0x0000000000227882 */ /* 0x000fe20000000000 */
[----:B------:R-:W-:Y:S01]  /*4420*/  UMOV UR35, 0x10118910 ;  /* 0x1011891000237882 */ /* 0x000fe20000000000 */
[----:B------:R-:W-:Y:S01]  /*4430*/  UMOV UR32, 0x0 ;  /* 0x0000000000207882 */ /* 0x000fe20000000000 */
[----:B------:R-:W-:Y:S01]  /*4440*/  UMOV UR33, 0x10118910 ;  /* 0x1011891000217882 */ /* 0x000fe20000000000 */
[----:B------:R-:W-:Y:S01]  /*4450*/  UMOV UR30, 0x0 ;  /* 0x00000000001e7882 */ /* 0x000fe20000000000 */
[----:B------:R-:W-:Y:S01]  /*4460*/  UMOV UR31, 0x10118910 ;  /* 0x10118910001f7882 */ /* 0x000fe20000000000 */
[----:B------:R-:W-:Y:S01]  /*4470*/  UMOV UR28, 0x0 ;  /* 0x00000000001c7882 */ /* 0x000fe20000000000 */
[----:B------:R-:W-:Y:S01]  /*4480*/  UMOV UR29, 0x10118910 ;  /* 0x10118910001d7882 */ /* 0x000fe20000000000 */
[C---:B-1----:R-:W-:Y:S01]  /*4490*/  VIADD R5, R3.reuse, 0x40 ;  /* 0x0000004003057836 */ /* 0x042fe20000000000 */
[----:B------:R-:W-:-:S04]  /*44a0*/  LOP3.LUT R4, R3, 0xffff, RZ, 0xc0, !PT ;  /* 0x0000ffff03047812 */ /* 0x000fc800078ec0ff */
[----:B------:R-:W-:-:S05]  /*44b0*/  LOP3.LUT R5, R5, 0xffff, RZ, 0xc0, !PT ;  /* 0x0000ffff05057812 */ /* 0x000fca00078ec0ff */
[----:B------:R1:W-:Y:S02]  /*44c0*/  STL.64 [R1], R4 ;  /* 0x0000000401007387 */ /* 0x0003e40000100a00 */
.L_x_75:
[----:B-1----:R-:W-:-:S04]  /*44d0*/  SHF.L.U32 R5, R2, 0x1f, RZ ;  /* 0x0000001f02057819 */ /* 0x002fc800000006ff */
[----:B------:R-:W1:Y:S02]  /*44e0*/  SYNCS.PHASECHK.TRANS64.TRYWAIT P0, [UR21+0xe0], R5 ;  /* 0x0000e005ff0075a7 */ /* 0x000e640008001115 */
[----:B-1-34-:R-:W-:Y:S05]  /*44f0*/  @!P0 BRA `(.L_x_67) ;  /* 0x0000006400e48947 */ /* 0x01afea0003800000 */
.L_x_176:
[----:B-1----:R-:W1:Y:S01]  /*4500*/  LDS.128 R4, [UR21+0x120] ;  /* 0x00012015ff047984 */ /* 0x002e620008000c00 */
[----:B------:R-:W-:Y:S01]  /*4510*/  ULEA UR26, UR25, UR21, 0x3 ;  /* 0x00000015191a7291 */ /* 0x000fe2000f8e18ff */
[----:B------:R-:W-:Y:S01]  /*4520*/  @!PT LDS RZ, [RZ] ;  /* 0x00000000fffff984 */ /* 0x000fe20000000800 */
[----:B------:R-:W-:Y:S01]  /*4530*/  @!PT LDS RZ, [RZ] ;  /* 0x00000000fffff984 */ /* 0x000fe20000000800 */
[----:B------:R-:W-:Y:S01]  /*4540*/  @!PT LDS RZ, [RZ] ;  /* 0x00000000fffff984 */ /* 0x000fe20000000800 */
[----:B------:R-:W-:Y:S01]  /*4550*/  @!PT LDS RZ, [RZ] ;  /* 0x00000000fffff984 */ /* 0x000fe20000000800 */
[----:B------:R2:W-:Y:S06]  /*4560*/  MEMBAR.ALL.CTA ;  /* 0x0000000000007992 */ /* 0x0005ec0000008000 */
[----:B--2---:R-:W2:Y:S02]  /*4570*/  FENCE.VIEW.ASYNC.S ;  /* 0x00000000000073c6 */ /* 0x004ea40000000000 */
[----:B--2---:R-:W-:Y:S01]  /*4580*/  SYNCS.ARRIVE.TRANS64.RED.A1T0 RZ, [UR36], RZ ;  /* 0x000000ffffff79a7 */ /* 0x004fe20008100424 */
[----:B-1----:R-:W-:Y:S01]  /*4590*/  LOP3.LUT P3, RZ, R6, 0x1, RZ, 0xc0, !PT ;  /* 0x0000000106ff7812 */ /* 0x002fe2000786c0ff */
[----:B------:R-:W-:-:S12]  /*45a0*/  BRA.U UP4, `(.L_x_68) ;  /* 0x00000001040c7547 */ /* 0x000fd8000b800000 */
[----:B------:R-:W-:-:S04]  /*45b0*/  SHF.L.U32 R5, R8, 0x1f, RZ ;  /* 0x0000001f08057819 */ /* 0x000fc800000006ff */
[----:B------:R-:W1:Y:S02]  /*45c0*/  SYNCS.PHASECHK.TRANS64.TRYWAIT P0, [UR26+0x100], R5 ;  /* 0x00010005ff0075a7 */ /* 0x000e64000800111a */
[----:B-1----:R-:W-:Y:S05]  /*45d0*/  @!P0 BRA `(.L_x_69) ;  /* 0x0000006400c48947 */ /* 0x002fea0003800000 */
.L_x_68:
[----:B------:R-:W-:Y:S05]  /*45e0*/  BRA.U UP4, `(.L_x_70) ;  /* 0x00000005040c7547 */ /* 0x000fea000b800000 */
[----:B------:R-:W2:Y:S02]  /*45f0*/  LDCU UR4, c[0x0][0x394] ;  /* 0x00007280ff0477ac */ /* 0x000ea40008000800 */
[----:B--2---:R-:W-:-:S09]  /*4600*/  UISETP.GE.AND UP0, UPT, UR4, 0x1, UPT ;  /* 0x000000010400788c */ /* 0x004fd2000bf06270 */
[----:B------:R-:W-:Y:S05]  /*4610*/  BRA.U !UP0, `(.L_x_71) ;  /* 0x0000000108f47547 */ /* 0x000fea000b800000 */
[----:B------:R-:W-:Y:S01]  /*4620*/  ULEA UR4, UR25, UR49, 0x2 ;  /* 0x0000003119047291 */ /* 0x000fe2000f8e10ff */
[----:B-1----:R-:W-:-:S08]  /*4630*/  SHF.L.U32 R4, R0, 0x1f, RZ ;  /* 0x0000001f00047819 */ /* 0x002fd000000006ff */
[----:B------:R-:W5:Y:S01]  /*4640*/  LDL R5, [UR4] ;  /* 0x00000004ff057983 */ /* 0x000f620008100800 */
[----:B------:R-:W-:Y:S02]  /*4650*/  ULEA UR4, UR18, UR21, 0x3 ;  /* 0x0000001512047291 */ /* 0x000fe4000f8e18ff */
[----:B------:R-:W-:Y:S01]  /*4660*/  UPLOP3.LUT UP2, UPT, UPT, UPT, UPT, 0x40, 0x4 ;  /* 0x000000000004789c */ /* 0x000fe20003f4e870 */
[----:B------:R-:W-:Y:S01]  /*4670*/  UMOV UR20, UR38 ;  /* 0x0000002600147c82 */ /* 0x000fe20008000000 */
[----:B------:R-:W-:-:S05]  /*4680*/  UMOV UR19, UR27 ;  /* 0x0000001b00137c82 */ /* 0x000fca0008000000 */
[----:B------:R1:W2:Y:S01]  /*4690*/  SYNCS.PHASECHK.TRANS64.TRYWAIT P2, [UR4], R4 ;  /* 0x00000004ff0075a7 */ /* 0x0002a20008041104 */
[----:B------:R-:W-:-:S05]  /*46a0*/  UMOV UR4, UR18 ;  /* 0x0000001200047c82 */ /* 0x000fca0008000000 */
.L_x_74:
[----:B------:R-:W-:Y:S02]  /*46b0*/  UIADD3 UR20, UPT, UPT, UR20, 0x1, URZ ;  /* 0x0000000114147890 */ /* 0x000fe4000fffe0ff */
[----:B------:R-:W-:Y:S02]  /*46c0*/  ULEA UR17, UR4, UR21, 0x3 ;  /* 0x0000001504117291 */ /* 0x000fe4000f8e18ff */
[----:B------:R-:W-:Y:S01]  /*46d0*/  UISETP.NE.AND UP3, UPT, UR20, URZ, UPT ;  /* 0x000000ff1400728c */ /* 0x000fe2000bf65270 */
[----:B--234-:R-:W-:Y:S10]  /*46e0*/  @P2 BRA `(.L_x_72) ;  /* 0x00000000000c2947 */ /* 0x01cff40003800000 */
[----:B------:R-:W-:Y:S04]  /*46f0*/  SHF.L.U32 R6, R0, 0x1f, RZ ;  /* 0x0000001f00067819 */ /* 0x000fe800000006ff */
[----:B------:R-:W2:Y:S02]  /*4700*/  SYNCS.PHASECHK.TRANS64.TRYWAIT P0, [UR17], R6 ;  /* 0x00000006ff0075a7 */ /* 0x000ea40008001111 */
[----:B--2---:R-:W-:Y:S05]  /*4710*/  @!P0 BRA `(.L_x_73) ;  /* 0x00000064008c8947 */ /* 0x004fea0003800000 */
.L_x_72:
[----:B------:R-:W-:Y:S01]  /*4720*/  UISETP.NE.AND UP0, UPT, UR19, 0x1, UPT ;  /* 0x000000011300788c */ /* 0x000fe2000bf05270 */
[----:B------:R-:W-:Y:S01]  /*4730*/  PLOP3.LUT P2, PT, PT, PT, PT, 0x80, 0x8 ;  /* 0x000000000008781c */ /* 0x000fe20003f4f070 */
[----:B------:R-:W-:Y:S02]  /*4740*/  UIADD3 UR5, UPT, UPT, UR4, 0x1, URZ ;  /* 0x0000000104057890 */ /* 0x000fe4000fffe0ff */
[----:B------:R-:W-:Y:S02]  /*4750*/  ULEA UR10, UR4, UR24, 0x8 ;  /* 0x00000018040a7291 */ /* 0x000fe4000f8e40ff */
[----:B------:R-:W-:Y:S01]  /*4760*/  UISETP.NE.AND UP1, UPT, UR5, 0x9, UPT ;  /* 0x000000090500788c */ /* 0x000fe2000bf25270 */
[----:B------:R-:W-:Y:S01]  /*4770*/  PLOP3.LUT P0, PT, PT, PT, UP0, 0x80, 0x8 ;  /* 0x000000000008781c */ /* 0x000fe20003f0f008 */
[----:B------:R-:W-:Y:S02]  /*4780*/  ULEA UR14, UR4, UR23, 0xa ;  /* 0x00000017040e7291 */ /* 0x000fe4000f8e50ff */
[----:B------:R-:W-:Y:S02]  /*4790*/  USEL UR6, URZ, 0x1, UP1 ;  /* 0x00000001ff067887 */ /* 0x000fe40008800000 */
[----:B------:R-:W-:Y:S01]  /*47a0*/  USEL UR18, UR5, URZ, UP1 ;  /* 0x000000ff05127287 */ /* 0x000fe20008800000 */
[----:B------:R-:W-:Y:S11]  /*47b0*/  ELECT P1, URZ, PT ;  /* 0x0000000000ff782f */ /* 0x000ff60003820000 */
[----:B------:R-:W-:Y:S02]  /*47c0*/  @!UPT UIADD3 URZ, UPT, UPT, URZ, URZ, URZ ;  /* 0x000000fffffff290 */ /* 0x000fe4000fffe0ff */
[C---:B-----5:R-:W-:Y:S01]  /*47d0*/  @P1 R2UR.BROADCAST UR4, R5.reuse ;  /* 0x00000000050412ca */ /* 0x060fe200008e0000 */
[----:B------:R-:W-:Y:S01]  /*47e0*/  @UP0 ULEA UR5, UR18, UR21, 0x3 ;  /* 0x0000001512050291 */ /* 0x000fe2000f8e18ff */
[----:B------:R-:W-:Y:S01]  /*47f0*/  LOP3.LUT R0, R0, UR6, RZ, 0x3c, !PT ;  /* 0x0000000600007c12 */ /* 0x000fe2000f8e3cff */
[----:B------:R-:W-:Y:S02]  /*4800*/  UIADD3 UR8, UPT, UPT, UR10, 0x40, URZ ;  /* 0x000000400a087890 */ /* 0x000fe4000fffe0ff */
[----:B------:R-:W-:Y:S01]  /*4810*/  UIADD3 UR6, UPT, UPT, UR14, 0x40, URZ ;  /* 0x000000400e067890 */ /* 0x000fe2000fffe0ff */
[----:B-1----:R-:W-:Y:S01]  /*4820*/  @P0 SHF.L.U32 R4, R0, 0x1f, RZ ;  /* 0x0000001f00040819 */ /* 0x002fe200000006ff */
[----:B------:R-:W-:Y:S02]  /*4830*/  UIADD3 UR12, UPT, UPT, UR10, 0x80, URZ ;  /* 0x000000800a0c7890 */ /* 0x000fe4000fffe0ff */
[----:B------:R-:W-:Y:S01]  /*4840*/  UIADD3 UR19, UPT, UPT, UR19, -0x1, URZ ;  /* 0xffffffff13137890 */ /* 0x000fe2000fffe0ff */
[----:B------:R3:W4:Y:S01]  /*4850*/  @P0 SYNCS.PHASECHK.TRANS64.TRYWAIT P2, [UR5], R4 ;  /* 0x00000004ff0005a7 */ /* 0x0007220008041105 */
[----:B------:R-:W-:Y:S11]  /*4860*/  ELECT P0, URZ, PT ;  /* 0x0000000000ff782f */ /* 0x000ff60003800000 */
[----:B------:R-:W-:Y:S02]  /*4870*/  @!UPT UIADD3 URZ, UPT, UPT, URZ, URZ, URZ ;  /* 0x000000fffffff290 */ /* 0x000fe4000fffe0ff */
[C---:B------:R-:W-:Y:S02]  /*4880*/  @P0 R2UR.BROADCAST UR16, R5.reuse ;  /* 0x00000000051002ca */ /* 0x040fe400008e0000 */
[----:B------:R-:W-:Y:S01]  /*4890*/  ELECT P0, URZ, PT ;  /* 0x0000000000ff782f */ /* 0x000fe20003800000 */
[----:B------:R-:W-:Y:S01]  /*48a0*/  UMOV UR11, 0x20004020 ;  /* 0x20004020000b7882 */ /* 0x000fe20000000000 */
[----:B------:R-:W-:Y:S01]  /*48b0*/  UMOV UR15, 0x20004020 ;  /* 0x20004020000f7882 */ /* 0x000fe20000000000 */
[----:B------:R-:W-:Y:S01]  /*48c0*/  UMOV UR9, 0x20004020 ;  /* 0x2000402000097882 */ /* 0x000fe20000000000 */
[----:B------:R1:W-:Y:S01]  /*48d0*/  UTCHMMA.2CTA gdesc[UR14], gdesc[UR10], tmem[UR4], tmem[UR34], idesc[UR35], UP2 ;  /* 0x00ff220a0e0075ea */ /* 0x0003e20009200004 */
[----:B------:R-:W-:Y:S01]  /*48e0*/  UPLOP3.LUT UP2, UPT, UPT, UPT, UPT, 0x80, 0x8 ;  /* 0x000000000008789c */ /* 0x000fe20003f4f070 */
[----:B------:R-:W-:Y:S01]  /*48f0*/  UMOV UR7, 0x20004020 ;  /* 0x2000402000077882 */ /* 0x000fe20000000000 */
[----:B------:R-:W-:Y:S01]  /*4900*/  UMOV UR13, 0x20004020 ;  /* 0x20004020000d7882 */ /* 0x000fe20000000000 */
[----:B------:R-:W-:Y:S03]  /*4910*/  UMOV UR5, 0x20004020 ;  /* 0x2000402000057882 */ /* 0x000fe60000000000 */
[----:B------:R2:W-:Y:S01]  /*4920*/  UTCHMMA.2CTA gdesc[UR6], gdesc[UR8], tmem[UR16], tmem[UR32], idesc[UR33], UPT ;  /* 0x00ff2008060075ea */ /* 0x0005e2000ba00010 */
[----:B-1----:R-:W-:Y:S01]  /*4930*/  UIADD3 UR4, UPT, UPT, UR14, 0x80, URZ ;  /* 0x000000800e047890 */ /* 0x002fe2000fffe0ff */
[C---:B------:R-:W-:Y:S02]  /*4940*/  @P0 R2UR.BROADCAST UR15, R5.reuse ;  /* 0x00000000050f02ca */ /* 0x040fe400008e0000 */
[----:B------:R-:W-:Y:S01]  /*4950*/  ELECT P0, URZ, PT ;  /* 0x0000000000ff782f */ /* 0x000fe20003800000 */
[----:B------:R-:W-:Y:S02]  /*4960*/  UIADD3 UR10, UPT, UPT, UR10, 0xc0, URZ ;  /* 0x000000c00a0a7890 */ /* 0x000fe4000fffe0ff */
[----:B--2---:R-:W-:Y:S10]  /*4970*/  UIADD3 UR6, UPT, UPT, UR14, 0xc0, URZ ;  /* 0x000000c00e067890 */ /* 0x004ff4000fffe0ff */
[----:B------:R-:W-:Y:S01]  /*4980*/  @P0 R2UR.BROADCAST UR9, R5 ;  /* 0x00000000050902ca */ /* 0x000fe200008e0000 */
[----:B------:R-:W-:Y:S01]  /*4990*/  UIADD3 UR8, UPT, UPT, UR17, 0x48, URZ ;  /* 0x0000004811087890 */ /* 0x000fe2000fffe0ff */
[----:B------:R1:W-:Y:S11]  /*49a0*/  UTCHMMA.2CTA gdesc[UR4], gdesc[UR12], tmem[UR15], tmem[UR30], idesc[UR31], UPT ;  /* 0x00ff1e0c040075ea */ /* 0x0003f6000ba0000f */
[----:B------:R3:W-:Y:S01]  /*49b0*/  UTCHMMA.2CTA gdesc[UR6], gdesc[UR10], tmem[UR9], tmem[UR28], idesc[UR29], UPT ;  /* 0x00ff1c0a060075ea */ /* 0x0007e2000ba00009 */
[----:B------:R3:W-:Y:S01]  /*49c0*/  UTCBAR.2CTA.MULTICAST [UR8], URZ, UR22 ;  /* 0x000000ff080073e9 */ /* 0x0007e20008200816 */
[----:B-1----:R-:W-:Y:S01]  /*49d0*/  UMOV UR4, UR18 ;  /* 0x0000001200047c82 */ /* 0x002fe20008000000 */
[----:B------:R-:W-:Y:S05]  /*49e0*/  BRA.U UP3, `(.L_x_74) ;  /* 0xfffffffd03307547 */ /* 0x000fea000b83ffff */
.L_x_71:
[----:B------:R-:W-:-:S09]  /*49f0*/  UIADD3 UR4, UPT, UPT, UR26, 0xf0, URZ ;  /* 0x000000f01a047890 */ /* 0x000fd2000fffe0ff */
[----:B------:R2:W-:Y:S01]  /*4a00*/  UTCBAR.2CTA.MULTICAST [UR4], URZ, UR37 ;  /* 0x000000ff040073e9 */ /* 0x0005e20008200825 */
[----:B------:R-:W-:Y:S02]  /*4a10*/  NOP ;  /* 0x0000000000007918 */ /* 0x000fe40000000000 */
.L_x_70:
[----:B--2---:R-:W-:Y:S01]  /*4a20*/  UIADD3 UR4, UPT, UPT, UR25, 0x1, URZ ;  /* 0x0000000119047890 */ /* 0x004fe2000fffe0ff */
[----:B------:R-:W-:-:S03]  /*4a30*/  LOP3.LUT R2, R2, 0x1, RZ, 0x3c, !PT ;  /* 0x0000000102027812 */ /* 0x000fc600078e3cff */
[----:B------:R-:W-:-:S04]  /*4a40*/  UISETP.NE.AND UP0, UPT, UR4, 0x2, UPT ;  /* 0x000000020400788c */ /* 0x000fc8000bf05270 */
[----:B------:R-:W-:Y:S02]  /*4a50*/  USEL UR5, URZ, 0x1, UP0 ;  /* 0x00000001ff057887 */ /* 0x000fe40008000000 */
[----:B------:R-:W-:-:S04]  /*4a60*/  USEL UR25, UR4, URZ, UP0 ;  /* 0x000000ff04197287 */ /* 0x000fc80008000000 */
[----:B------:R-:W-:Y:S01]  /*4a70*/  LOP3.LUT R8, R8, UR5, RZ, 0x3c, !PT ;  /* 0x0000000508087c12 */ /* 0x000fe2000f8e3cff */
[----:B------:R-:W-:Y:S07]  /*4a80*/  @P3 BRA `(.L_x_75) ;  /* 0xfffffff800903947 */ /* 0x000fee000383ffff */
[----:B---3--:R-:W2:Y:S01]  /*4a90*/  S2UR UR8, SR_CgaCtaId ;  /* 0x00000000000879c3 */ /* 0x008ea20000008800 */
[----:B------:R-:W-:Y:S01]  /*4aa0*/  ELECT P0, URZ, PT ;  /* 0x0000000000ff782f */ /* 0x000fe20003800000 */
[----:B------:R-:W-:Y:S01]  /*4ab0*/  HFMA2 R0, -RZ, RZ, 0, 5.9604644775390625e-08 ;  /* 0x00000001ff007431 */ /* 0x000fe200000001ff */
[----:B------:R-:W-:-:S05]  /*4ac0*/  UMOV UR4, 0x40 ;  /* 0x0000004000047882 */ /* 0x000fca0000000000 */
[----:B------:R-:W-:Y:S01]  /*4ad0*/  UVIRTCOUNT.DEALLOC.SMPOOL 0x80 ;  /* 0x000000800000784c */ /* 0x000fe20000000000 */
[----:B------:R-:W-:Y:S02]  /*4ae0*/  UISETP.NE.AND UP0, UPT, UR41, URZ, UPT ;  /* 0x000000ff2900728c */ /* 0x000fe4000bf05270 */
[----:B--2---:R-:W-:-:S09]  /*4af0*/  ULEA UR8, UR8, UR4, 0x18 ;  /* 0x0000000408087291 */ /* 0x004fd2000f8ec0ff */
[----:B------:R2:W-:Y:S01]  /*4b00*/  @P0 STS.U8 [UR8+0x1c], R0 ;  /* 0x00001c00ff000988 */ /* 0x0005e20008000008 */
[----:B------:R-:W-:Y:S05]  /*4b10*/  BRA.U UP0, `(.L_x_76) ;  /* 0x0000000100587547 */ /* 0x000fea000b800000 */
[----:B------:R-:W-:Y:S01]  /*4b20*/  UIADD3 UR5, UPT, UPT, UR21, 0x100, URZ ;  /* 0x0000010015057890 */ /* 0x000fe2000fffe0ff */
[----:B------:R-:W-:-:S03]  /*4b30*/  SHF.L.U32 R2, R8, 0x1f, RZ ;  /* 0x0000001f08027819 */ /* 0x000fc600000006ff */
[----:B------:R-:W-:-:S09]  /*4b40*/  ULEA UR4, UR25, UR5, 0x3 ;  /* 0x0000000519047291 */ /* 0x000fd2000f8e18ff */
[----:B------:R-:W3:Y:S02]  /*4b50*/  SYNCS.PHASECHK.TRANS64.TRYWAIT P0, [UR4], R2 ;  /* 0x00000002ff0075a7 */ /* 0x000ee40008001104 */
[----:B---3--:R-:W-:Y:S05]  /*4b60*/  @!P0 BRA `(.L_x_77) ;  /* 0x0000006000908947 */ /* 0x008fea0003800000 */
.L_x_180:
[----:B------:R-:W-:-:S04]  /*4b70*/  UIADD3 UR4, UPT, UPT, UR25, 0x1, URZ ;  /* 0x0000000119047890 */ /* 0x000fc8000fffe0ff */
[----:B------:R-:W-:-:S04]  /*4b80*/  UISETP.NE.AND UP1, UPT, UR4, 0x2, UPT ;  /* 0x000000020400788c */ /* 0x000fc8000bf25270 */
[----:B------:R-:W-:Y:S02]  /*4b90*/  USEL UR6, URZ, 0x1, UP1 ;  /* 0x00000001ff067887 */ /* 0x000fe40008800000 */
[----:B------:R-:W-:-:S04]  /*4ba0*/  USEL UR4, UR4, URZ, UP1 ;  /* 0x000000ff04047287 */ /* 0x000fc80008800000 */
[----:B------:R-:W-:Y:S01]  /*4bb0*/  ULEA UR4, UR4, UR5, 0x3 ;  /* 0x0000000504047291 */ /* 0x000fe2000f8e18ff */
[----:B--2---:R-:W-:-:S04]  /*4bc0*/  LOP3.LUT R2, R8, UR6, RZ, 0x3c, !PT ;  /* 0x0000000608027c12 */ /* 0x004fc8000f8e3cff */
[----:B------:R-:W-:Y:S01]  /*4bd0*/  SHF.L.U32 R2, R2, 0x1f, RZ ;  /* 0x0000001f02027819 */ /* 0x000fe200000006ff */
[----:B------:R-:W-:-:S04]  /*4be0*/  IMAD.U32 R0, RZ, RZ, UR4 ;  /* 0x00000004ff007e24 */ /* 0x000fc8000f8e00ff */
[----:B------:R2:W3:Y:S03]  /*4bf0*/  SYNCS.PHASECHK.TRANS64.TRYWAIT P0, [R0+URZ], R2 ;  /* 0x00000002000075a7 */ /* 0x0004e600080011ff */
[----:B---3--:R-:W-:Y:S05]  /*4c00*/  @!P0 NANOSLEEP.SYNCS 0x989680 ;  /* 0x009896800000895d */ /* 0x008fea0003900000 */
[----:B------:R-:W3:Y:S02]  /*4c10*/  @!P0 SYNCS.PHASECHK.TRANS64 P0, [R0+URZ], R2 ;  /* 0x00000002000085a7 */ /* 0x000ee400080010ff */
[----:B---3--:R-:W-:Y:S05]  /*4c20*/  @P0 BRA `(.L_x_78) ;  /* 0x0000000000200947 */ /* 0x008fea0003800000 */
.L_x_79:
[----:B---3--:R3:W1:Y:S02]  /*4c30*/  SYNCS.PHASECHK.TRANS64.TRYWAIT P0, [R0+URZ], R2 ;  /* 0x00000002000075a7 */ /* 0x00866400080011ff */
[----:B-1----:R-:W-:Y:S05]  /*4c40*/  @!P0 NANOSLEEP.SYNCS 0x989680 ;  /* 0x009896800000895d */ /* 0x002fea0003900000 */
[----:B------:R-:W1:Y:S02]  /*4c50*/  @!P0 SYNCS.PHASECHK.TRANS64 P0, [R0+URZ], R2 ;  /* 0x00000002000085a7 */ /* 0x000e6400080010ff */
[----:B-1----:R-:W-:Y:S05]  /*4c60*/  @!P0 BRA `(.L_x_79) ;  /* 0xfffffffc00f08947 */ /* 0x002fea000383ffff */
[----:B------:R-:W-:Y:S05]  /*4c70*/  BRA `(.L_x_78) ;  /* 0x00000000000c7947 */ /* 0x000fea0003800000 */
.L_x_76:
[----:B------:R-:W-:-:S04]  /*4c80*/  UIADD3 UR4, UPT, UPT, UR21, 0x110, URZ ;  /* 0x0000011015047890 */ /* 0x000fc8000fffe0ff */
[----:B------:R-:W-:-:S09]  /*4c90*/  UPRMT UR4, UR40, 0x654, UR4 ;  /* 0x0000065428047896 */ /* 0x000fd20008000004 */
[----:B------:R-:W-:Y:S03]  /*4ca0*/  SYNCS.ARRIVE.TRANS64.RED.A1T0 RZ, [UR4], RZ ;  /* 0x000000ffffff79a7 */ /* 0x000fe60008100404 */
.L_x_78:
[----:B--23--:R-:W-:Y:S01]  /*4cb0*/  SHF.L.U32 R2, RZ, 0x1f, RZ ;  /* 0x0000001fff027819 */ /* 0x00cfe200000006ff */
[----:B------:R-:W-:Y:S01]  /*4cc0*/  UIADD3 UR4, UPT, UPT, UR21, 0x110, URZ ;  /* 0x0000011015047890 */ /* 0x000fe2000fffe0ff */
[----:B------:R-:W-:Y:S02]  /*4cd0*/  PLOP3.LUT P0, PT, PT, PT, UP0, 0x80, 0x8 ;  /* 0x000000000008781c */ /* 0x000fe40003f0f008 */
[----:B------:R-:W2:Y:S02]  /*4ce0*/  SYNCS.PHASECHK.TRANS64.TRYWAIT P1, [UR21+0x110], R2 ;  /* 0x00011002ff0075a7 */ /* 0x000ea40008021115 */
[----:B--2---:R-:W-:Y:S09]  /*4cf0*/  @!P1 BRA `(.L_x_80) ;  /* 0x0000006000449947 */ /* 0x004ff20003800000 */
.L_x_182:
[----:B------:R-:W-:Y:S01]  /*4d00*/  @!UP0 UPRMT UR4, UR40, 0x654, UR4 ;  /* 0x0000065428048896 */ /* 0x000fe20008000004 */
[----:B------:R-:W-:Y:S01]  /*4d10*/  LOP3.LUT R3, R3, 0xffff, RZ, 0xc0, !PT ;  /* 0x0000ffff03037812 */ /* 0x000fe200078ec0ff */
[----:B--2---:R-:W-:-:S03]  /*4d20*/  IMAD.MOV.U32 R2, RZ, RZ, 0xffff ;  /* 0x0000ffffff027424 */ /* 0x004fc600078e00ff */
[----:B------:R-:W-:-:S04]  /*4d30*/  SHF.R.U32.HI R3, RZ, 0x5, R3 ;  /* 0x00000005ff037819 */ /* 0x000fc80000011603 */
[----:B------:R-:W-:Y:S01]  /*4d40*/  @!P0 SYNCS.ARRIVE.TRANS64.RED.A1T0 RZ, [UR4], RZ ;  /* 0x000000ffffff89a7 */ /* 0x000fe20008100404 */
[----:B------:R-:W-:Y:S01]  /*4d50*/  NOP ;  /* 0x0000000000007918 */ /* 0x000fe20000000000 */
[----:B------:R-:W2:Y:S01]  /*4d60*/  LDS R0, [UR8+0x14] ;  /* 0x00001408ff007984 */ /* 0x000ea20008000800 */
[----:B------:R-:W-:-:S04]  /*4d70*/  SHF.L.U32 R2, R2, R3, RZ ;  /* 0x0000000302027219 */ /* 0x000fc800000006ff */
[----:B--2---:R-:W-:-:S04]  /*4d80*/  LOP3.LUT R0, R0, R2, RZ, 0xc0, !PT ;  /* 0x0000000200007212 */ /* 0x004fc800078ec0ff */
[----:B------:R-:W-:Y:S01]  /*4d90*/  ISETP.NE.AND P0, PT, R0, R2, PT ;  /* 0x000000020000720c */ /* 0x000fe20003f05270 */
[----:B------:R-:W-:-:S05]  /*4da0*/  IMAD.MOV.U32 R0, RZ, RZ, 0x1 ;  /* 0x00000001ff007424 */ /* 0x000fca00078e00ff */
[----:B------:R-:W-:-:S07]  /*4db0*/  SHF.L.U32 R0, R0, R3, RZ ;  /* 0x0000000300007219 */ /* 0x000fce00000006ff */
[----:B------:R-:W-:Y:S05]  /*4dc0*/  @P0 BRA `(.L_x_81) ;  /* 0x00000000005c0947 */ /* 0x000fea0003800000 */
[----:B------:R-:W2:Y:S02]  /*4dd0*/  LDS R3, [UR8+0x18] ;  /* 0x00001808ff037984 */ /* 0x000ea40008000800 */
[----:B--2---:R-:W-:-:S04]  /*4de0*/  LOP3.LUT R3, R3, R0, RZ, 0xc0, !PT ;  /* 0x0000000003037212 */ /* 0x004fc800078ec0ff */
[----:B------:R-:W-:-:S13]  /*4df0*/  ISETP.NE.AND P0, PT, R3, R0, PT ;  /* 0x000000000300720c */ /* 0x000fda0003f05270 */
[----:B------:R-:W-:Y:S05]  /*4e00*/  @P0 BRA `(.L_x_82) ;  /* 0x0000000000400947 */ /* 0x000fea0003800000 */
[----:B------:R-:W-:Y:S01]  /*4e10*/  R2UR UR4, R2 ;  /* 0x00000000020472ca */ /* 0x000fe200000e0000 */
[----:B------:R-:W2:Y:S01]  /*4e20*/  S2R R3, SR_LANEID ;  /* 0x0000000000037919 */ /* 0x000ea20000000000 */
[----:B------:R-:W-:-:S04]  /*4e30*/  LOP3.LUT R0, RZ, R0, RZ, 0x33, !PT ;  /* 0x00000000ff007212 */ /* 0x000fc800078e33ff */
[----:B------:R-:W3:Y:S07]  /*4e40*/  REDUX UR6, R0 ;  /* 0x00000000000673c4 */ /* 0x000eee0000000000 */
[----:B------:R-:W-:-:S03]  /*4e50*/  ULOP3.LUT UR5, URZ, UR4, URZ, 0x33, !UPT ;  /* 0x00000004ff057292 */ /* 0x000fc6000f8e33ff */
[----:B------:R-:W-:Y:S02]  /*4e60*/  VOTEU.ANY UR4, UPT, PT ;  /* 0x0000000000047886 */ /* 0x000fe400038e0100 */
[----:B------:R-:W-:Y:S01]  /*4e70*/  UFLO.U32 UR4, UR4 ;  /* 0x00000004000472bd */ /* 0x000fe200080e0000 */
[----:B------:R-:W-:-:S04]  /*4e80*/  IMAD.U32 R2, RZ, RZ, UR5 ;  /* 0x00000005ff027e24 */ /* 0x000fc8000f8e00ff */
[----:B------:R-:W1:Y:S02]  /*4e90*/  REDUX UR7, R2 ;  /* 0x00000000020773c4 */ /* 0x000e640000000000 */
[----:B------:R1:W-:Y:S01]  /*4ea0*/  UTCATOMSWS.AND URZ, UR5 ;  /* 0x0000000500ff79e3 */ /* 0x0003e20008000000 */
[----:B---3--:R-:W-:Y:S01]  /*4eb0*/  IMAD.U32 R0, RZ, RZ, UR6 ;  /* 0x00000006ff007e24 */ /* 0x008fe2000f8e00ff */
[----:B--2---:R-:W-:Y:S01]  /*4ec0*/  ISETP.EQ.U32.AND P0, PT, R3, UR4, PT ;  /* 0x0000000403007c0c */ /* 0x004fe2000bf02070 */
[----:B-1----:R-:W-:-:S12]  /*4ed0*/  IMAD.U32 R2, RZ, RZ, UR7 ;  /* 0x00000007ff027e24 */ /* 0x002fd8000f8e00ff */
[----:B------:R1:W-:Y:S04]  /*4ee0*/  @P0 ATOMS.AND RZ, [UR8+0x14], R2 ;  /* 0x00001402ffff098c */ /* 0x0003e8000a800008 */
[----:B------:R1:W-:Y:S01]  /*4ef0*/  @P0 ATOMS.AND RZ, [UR8+0x18], R0 ;  /* 0x00001800ffff098c */ /* 0x0003e2000a800008 */
[----:B------:R-:W-:Y:S05]  /*4f00*/  BRA `(.L_x_83) ;  /* 0x0000000000147947 */ /* 0x000fea0003800000 */
.L_x_82:
[----:B------:R-:W-:Y:S02]  /*4f10*/  MOV R2, 0x4f30 ;  /* 0x00004f3000027802 */ /* 0x000fe40000000f00 */
[----:B-1--45:R-:W-:Y:S05]  /*4f20*/  CALL.REL.NOINC `($__internal_0_$__cuda_sm10x_tcgen05_guardrail_trap_col_being_dealloced_not_returned_by_alloc) ;  /* 0x0000006400287944 */ /* 0x032fea0003c00000 */
[----:B------:R-:W-:Y:S05]  /*4f30*/  BRA `(.L_x_83) ;  /* 0x0000000000087947 */ /* 0x000fea0003800000 */
.L_x_81:
[----:B------:R-:W-:Y:S02]  /*4f40*/  MOV R2, 0x4f60 ;  /* 0x00004f6000027802 */ /* 0x000fe40000000f00 */
[----:B-1--45:R-:W-:Y:S05]  /*4f50*/  CALL.REL.NOINC `($__internal_2_$__cuda_sm10x_tcgen05_guardrail_trap_unallocated_columns_being_dealloced) ;  /* 0x0000006400347944 */ /* 0x032fea0003c00000 */
.L_x_83:
[----:B------:R-:W-:Y:S01]  /*4f60*/  NOP ;  /* 0x0000000000007918 */ /* 0x000fe20000000000 */
[----:B------:R-:W-:Y:S05]  /*4f70*/  EXIT ;  /* 0x000000000000794d */ /* 0x000fea0003800000 */
.L_x_55:
[----:B------:R-:W2:Y:S01]  /*4f80*/  LDCU UR5, c[0x0][0x384] ;  /* 0x00007080ff0577ac */ /* 0x000ea20008000800 */
[----:B------:R-:W-:Y:S02]  /*4f90*/  UISETP.NE.OR UP0, UPT, UR18, 0x3, !UP3 ;  /* 0x000000031200788c */ /* 0x000fe4000df05670 */
[----:B--2---:R-:W-:-:S07]  /*4fa0*/  UIADD3 UR5, UPT, UPT, UR5, 0x3f, URZ ;  /* 0x0000003f05057890 */ /* 0x004fce000fffe0ff */
[----:B------:R-:W-:Y:S05]  /*4fb0*/  BRA.U UP0, `(.L_x_84) ;  /* 0x0000001500fc7547 */ /* 0x000fea000b800000 */
[----:B------:R-:W2:Y:S01]  /*4fc0*/  LDCU UR54, c[0x0][0x388] ;  /* 0x00007100ff3677ac */ /* 0x000ea20008000800 */
[----:B------:R-:W3:Y:S01]  /*4fd0*/  S2UR UR10, SR_CgaCtaId ;  /* 0x00000000000a79c3 */ /* 0x000ee20000008800 */
[----:B------:R-:W-:Y:S01]  /*4fe0*/  IMAD.MOV.U32 R10, RZ, RZ, 0x1 ;  /* 0x00000001ff0a7424 */ /* 0x000fe200078e00ff */
[----:B------:R-:W-:Y:S01]  /*4ff0*/  USHF.R.S32.HI UR4, URZ, 0x1f, UR5 ;  /* 0x0000001fff047899 */ /* 0x000fe20008011405 */
[----:B------:R-:W-:Y:S01]  /*5000*/  IMAD.MOV.U32 R9, RZ, RZ, RZ ;  /* 0x000000ffff097224 */ /* 0x000fe200078e00ff */
[----:B------:R-:W4:Y:S04]  /*5010*/  LDCU UR41, c[0x0][0x370] ;  /* 0x00006e00ff2977ac */ /* 0x000f280008000800 */
[----:B------:R-:W1:Y:S01]  /*5020*/  LDC.64 R14, c[0x0][0x348] ;  /* 0x0000d200ff0e7b82 */ /* 0x000e620000000a00 */
[----:B------:R-:W-:Y:S01]  /*5030*/  ULEA.HI UR4, UR4, UR5, URZ, 0x6 ;  /* 0x0000000504047291 */ /* 0x000fe2000f8f30ff */
[----:B------:R-:W4:Y:S03]  /*5040*/  LDCU.128 UR32, c[0x0][0xc10] ;  /* 0x00018200ff2077ac */ /* 0x000f260008000c00 */
[----:B------:R-:W-:Y:S01]  /*5050*/  USHF.R.S32.HI UR27, URZ, 0x6, UR4 ;  /* 0x00000006ff1b7899 */ /* 0x000fe20008011404 */
[----:B--2---:R-:W-:Y:S01]  /*5060*/  IMAD.U32 R0, RZ, RZ, UR54 ;  /* 0x00000036ff007e24 */ /* 0x004fe2000f8e00ff */
[----:B------:R-:W2:Y:S04]  /*5070*/  LDCU UR40, c[0x0][0x374] ;  /* 0x00006e80ff2877ac */ /* 0x000ea80008000800 */
[----:B------:R-:W-:Y:S01]  /*5080*/  IMAD.U32 R3, RZ, RZ, UR27 ;  /* 0x0000001bff037e24 */ /* 0x000fe2000f8e00ff */
[----:B------:R-:W-:Y:S01]  /*5090*/  IABS R0, R0 ;  /* 0x0000000000007213 */ /* 0x000fe20000000000 */
[----:B------:R-:W4:Y:S03]  /*50a0*/  LDCU.64 UR4, c[0x0][0x988] ;  /* 0x00013100ff0477ac */ /* 0x000f260008000a00 */
[----:B------:R-:W-:Y:S01]  /*50b0*/  IABS R2, R3 ;  /* 0x0000000300027213 */ /* 0x000fe20000000000 */
[----:B------:R-:W2:Y:S01]  /*50c0*/  LDCU.64 UR30, c[0x0][0x990] ;  /* 0x00013200ff1e77ac */ /* 0x000ea20008000a00 */
[----:B------:R-:W-:-:S02]  /*50d0*/  R2UR UR25, R0 ;  /* 0x00000000001972ca */ /* 0x000fc400000e0000 */
[----:B------:R-:W-:Y:S01]  /*50e0*/  R2UR UR26, R2 ;  /* 0x00000000021a72ca */ /* 0x000fe200000e0000 */
[----:B------:R-:W-:Y:S01]  /*50f0*/  UMOV UR20, 0x400 ;  /* 0x0000040000147882 */ /* 0x000fe20000000000 */
[----:B------:R-:W1:Y:S01]  /*5100*/  LDCU UR17, c[0x0][0xc0c] ;  /* 0x00018180ff1177ac */ /* 0x000e620008000800 */
[----:B---3--:R-:W-:Y:S01]  /*5110*/  ULEA UR20, UR10, UR20, 0x18 ;  /* 0x000000140a147291 */ /* 0x008fe2000f8ec0ff */
[----:B------:R-:W3:Y:S07]  /*5120*/  LDCU UR55, c[0x0][0xc20] ;  /* 0x00018400ff3777ac */ /* 0x000eee0008000800 */
[----:B------:R-:W2:Y:S01]  /*5130*/  I2F.RP R0, UR25 ;  /* 0x0000001900007d06 */ /* 0x000ea20008209400 */
[----:B----4-:R-:W-:Y:S01]  /*5140*/  UISETP.NE.U32.AND UP0, UPT, UR4, URZ, UPT ;  /* 0x000000ff0400728c */ /* 0x010fe2000bf05070 */
[----:B------:R-:W4:Y:S01]  /*5150*/  LDCU UR4, c[0x0][0xc30] ;  /* 0x00018600ff0477ac */ /* 0x000f220008000800 */
[----:B------:R-:W4:Y:S05]  /*5160*/  LDCU UR29, c[0x0][0x38c] ;  /* 0x00007180ff1d77ac */ /* 0x000f2a0008000800 */
[----:B------:R-:W3:Y:S01]  /*5170*/  I2F.RP R2, UR26 ;  /* 0x0000001a00027d06 */ /* 0x000ee20008209400 */
[----:B------:R-:W-:-:S02]  /*5180*/  UISETP.NE.AND.EX UP0, UPT, UR5, URZ, UPT, UP0 ;  /* 0x000000ff0500728c */ /* 0x000fc4000bf05300 */
[----:B------:R-:W-:Y:S02]  /*5190*/  UIADD3 UR48, UPT, UPT, UR20, 0xa8, URZ ;  /* 0x000000a814307890 */ /* 0x000fe4000fffe0ff */
[----:B------:R-:W-:-:S03]  /*51a0*/  UIADD3 UR38, UPT, UPT, UR20, 0x90, URZ ;  /* 0x0000009014267890 */ /* 0x000fc6000fffe0ff */
[----:B--2---:R-:W2:Y:S01]  /*51b0*/  MUFU.RCP R0, R0 ;  /* 0x0000000000007308 */ /* 0x004ea20000001000 */
[----:B------:R-:W-:Y:S02]  /*51c0*/  UIADD3 UR37, UPT, UPT, UR20, 0x98, URZ ;  /* 0x0000009814257890 */ /* 0x000fe4000fffe0ff */
[----:B------:R-:W-:Y:S02]  /*51d0*/  UIADD3 UR36, UPT, UPT, UR20, 0xa0, URZ ;  /* 0x000000a014247890 */ /* 0x000fe4000fffe0ff */
[----:B------:R-:W-:Y:S02]  /*51e0*/  UPRMT UR48, UR10, 0x654, UR48 ;  /* 0x000006540a307896 */ /* 0x000fe40008000030 */
[----:B------:R-:W-:Y:S01]  /*51f0*/  UPRMT UR52, UR10, 0x654, UR38 ;  /* 0x000006540a347896 */ /* 0x000fe20008000026 */
[----:B---3--:R-:W3:Y:S01]  /*5200*/  MUFU.RCP R2, R2 ;  /* 0x0000000200027308 */ /* 0x008ee20000001000 */
[----:B------:R-:W-:Y:S02]  /*5210*/  UPRMT UR51, UR10, 0x654, UR37 ;  /* 0x000006540a337896 */ /* 0x000fe40008000025 */
[----:B------:R-:W-:-:S02]  /*5220*/  UPRMT UR49, UR10, 0x654, UR36 ;  /* 0x000006540a317896 */ /* 0x000fc40008000024 */
[----:B------:R-:W-:Y:S02]  /*5230*/  UIMAD.WIDE.U32 UR12, UR41, UR32, URZ ;  /* 0x00000020290c72a5 */ /* 0x000fe4000f8e00ff */
[----:B------:R-:W-:Y:S01]  /*5240*/  UIMAD.WIDE.U32 UR14, UR40, UR35, URZ ;  /* 0x00000023280e72a5 */ /* 0x000fe2000f8e00ff */
[----:B--2---:R-:W-:Y:S01]  /*5250*/  VIADD R0, R0, 0xffffffe ;  /* 0x0ffffffe00007836 */ /* 0x004fe20000000000 */
[----:B------:R-:W-:Y:S01]  /*5260*/  UMOV UR8, URZ ;  /* 0x000000ff00087c82 */ /* 0x000fe20008000000 */
[----:B------:R-:W-:Y:S02]  /*5270*/  UP2UR UR53, UPR, URZ, 0x1 ;  /* 0x00000001ff357883 */ /* 0x000fe40008000000 */
[----:B------:R-:W-:Y:S02]  /*5280*/  UISETP.NE.AND UP0, UPT, UR39, 0x1, UPT ;  /* 0x000000012700788c */ /* 0x000fe4000bf05270 */
[----:B------:R-:W2:Y:S01]  /*5290*/  F2I.FTZ.U32.TRUNC.NTZ R0, R0 ;  /* 0x0000000000007305 */ /* 0x000ea2000021f000 */
[----:B------:R-:W-:Y:S01]  /*52a0*/  UISETP.NE.U32.AND UP0, UPT, UR30, URZ, UPT ;  /* 0x000000ff1e00728c */ /* 0x000fe2000bf05070 */
[----:B---3--:R-:W-:Y:S01]  /*52b0*/  VIADD R2, R2, 0xffffffe ;  /* 0x0ffffffe02027836 */ /* 0x008fe20000000000 */
[----:B------:R-:W-:-:S02]  /*52c0*/  UIADD3 UR46, UPT, UPT, UR20, 0xe8, URZ ;  /* 0x000000e8142e7890 */ /* 0x000fc4000fffe0ff */
[----:B------:R-:W-:Y:S02]  /*52d0*/  UISETP.GE.AND UP3, UPT, UR39, 0x1, UPT ;  /* 0x000000012700788c */ /* 0x000fe4000bf66270 */
[----:B------:R-:W-:Y:S01]  /*52e0*/  UISETP.NE.AND.EX UP5, UPT, UR31, URZ, UPT, UP0 ;  /* 0x000000ff1f00728c */ /* 0x000fe2000bfa5300 */
[----:B------:R-:W3:Y:S01]  /*52f0*/  F2I.FTZ.U32.TRUNC.NTZ R2, R2 ;  /* 0x0000000200027305 */ /* 0x000ee2000021f000 */
[----:B------:R-:W-:Y:S01]  /*5300*/  UMOV UR45, UR13 ;  /* 0x0000000d002d7c82 */ /* 0x000fe20008000000 */
[----:B------:R-:W-:Y:S01]  /*5310*/  UMOV UR44, UR15 ;  /* 0x0000000f002c7c82 */ /* 0x000fe20008000000 */
[----:B-1----:R-:W-:Y:S02]  /*5320*/  UISETP.NE.AND UP3, UPT, UR17, 0x1, UPT ;  /* 0x000000011100788c */ /* 0x002fe4000bf65270 */
[----:B------:R-:W-:Y:S01]  /*5330*/  UISETP.NE.AND UP0, UPT, UR34, 0x1, UPT ;  /* 0x000000012200788c */ /* 0x000fe2000bf05270 */
[----:B--2---:R-:W-:Y:S01]  /*5340*/  R2UR UR7, R0 ;  /* 0x00000000000772ca */ /* 0x004fe200000e0000 */
[----:B------:R-:W-:Y:S01]  /*5350*/  UPLOP3.LUT UP2, UPT, UPT, UPT, UPT, 0x40, 0x4 ;  /* 0x000000000004789c */ /* 0x000fe20003f4e870 */
[----:B------:R-:W-:Y:S01]  /*5360*/  IABS R0, R3 ;  /* 0x0000000300007213 */ /* 0x000fe20000000000 */
[----:B------:R-:W1:Y:S04]  /*5370*/  LDCU.64 UR18, c[0x0][0xc28] ;  /* 0x00018500ff1277ac */ /* 0x000e680008000a00 */
[----:B------:R-:W-:Y:S01]  /*5380*/  IMAD.MOV R0, RZ, RZ, -R0 ;  /* 0x000000ffff007224 */ /* 0x000fe200078e0a00 */
[----:B---3--:R-:W-:Y:S01]  /*5390*/  R2UR UR9, R2 ;  /* 0x00000000020972ca */ /* 0x008fe200000e0000 */
[----:B------:R-:W-:Y:S01]  /*53a0*/  IMAD.MOV.U32 R2, RZ, RZ, 0x2000 ;  /* 0x00002000ff027424 */ /* 0x000fe200078e00ff */
[----:B------:R-:W-:-:S02]  /*53b0*/  UPRMT UR46, URZ, 0x654, UR46 ;  /* 0x00000654ff2e7896 */ /* 0x000fc4000800002e */
[----:B------:R-:W-:Y:S01]  /*53c0*/  R2UR UR47, R0 ;  /* 0x00000000002f72ca */ /* 0x000fe200000e0000 */
[----:B------:R-:W-:Y:S02]  /*53d0*/  UIADD3 UR5, UPT, UPT, URZ, -UR7, URZ ;  /* 0x80000007ff057290 */ /* 0x000fe4000fffe0ff */
[----:B------:R-:W-:Y:S02]  /*53e0*/  USHF.R.U32.HI UR45, URZ, UR33, UR45 ;  /* 0x00000021ff2d7299 */ /* 0x000fe4000801162d */
[----:B------:R-:W-:Y:S02]  /*53f0*/  UIMAD UR5, UR5, UR25, URZ ;  /* 0x00000019050572a4 */ /* 0x000fe4000f8e02ff */
[----:B------:R-:W-:Y:S02]  /*5400*/  USHF.R.U32.HI UR44, URZ, UR55, UR44 ;  /* 0x00000037ff2c7299 */ /* 0x000fe4000801162c */
[----:B------:R-:W-:Y:S02]  /*5410*/  UIADD3 UR6, UPT, UPT, URZ, -UR9, URZ ;  /* 0x80000009ff067290 */ /* 0x000fe4000fffe0ff */
[----:B----4-:R-:W-:-:S02]  /*5420*/  UISETP.NE.AND UP4, UPT, UR4, 0x1, UPT ;  /* 0x000000010400788c */ /* 0x010fc4000bf85270 */
[----:B------:R-:W-:Y:S02]  /*5430*/  UIMAD UR10, UR6, UR26, URZ ;  /* 0x0000001a060a72a4 */ /* 0x000fe4000f8e02ff */
[----:B------:R-:W-:Y:S01]  /*5440*/  UISETP.NE.AND UP3, UPT, UR54, URZ, UPT ;  /* 0x000000ff3600728c */ /* 0x000fe2000bf65270 */
[----:B------:R-:W-:Y:S01]  /*5450*/  UMOV UR6, URZ ;  /* 0x000000ff00067c82 */ /* 0x000fe20008000000 */
[----:B------:R-:W-:Y:S02]  /*5460*/  UIMAD.WIDE.U32 UR8, UR9, UR10, UR8 ;  /* 0x0000000a090872a5 */ /* 0x000fe4000f8e0008 */
[----:B------:R-:W-:Y:S02]  /*5470*/  UIMAD.WIDE.U32 UR42, UR7, UR5, UR6 ;  /* 0x00000005072a72a5 */ /* 0x000fe4000f8e0006 */
[----:B------:R-:W-:Y:S02]  /*5480*/  UISETP.NE.AND UP0, UPT, UR29, URZ, UPT ;  /* 0x000000ff1d00728c */ /* 0x000fe4000bf05270 */
[----:B------:R-:W-:-:S03]  /*5490*/  UISETP.NE.AND UP6, UPT, UR27, URZ, UPT ;  /* 0x000000ff1b00728c */ /* 0x000fc6000bfc5270 */
[----:B------:R-:W-:Y:S01]  /*54a0*/  UMOV UR42, UR43 ;  /* 0x0000002b002a7c82 */ /* 0x000fe20008000000 */
[----:B-1----:R-:W-:-:S07]  /*54b0*/  UMOV UR43, UR9 ;  /* 0x00000009002b7c82 */ /* 0x002fce0008000000 */
.L_x_95:
[----:B------:R-:W-:Y:S04]  /*54c0*/  SHF.L.U32 R3, R9, 0x1f, RZ ;  /* 0x0000001f09037819 */ /* 0x000fe800000006ff */
[----:B-1----:R-:W1:Y:S02]  /*54d0*/  SYNCS.PHASECHK.TRANS64.TRYWAIT P0, [UR20+0xe0], R3 ;  /* 0x0000e003ff0075a7 */ /* 0x002e640008001114 */
[----:B-1----:R-:W-:Y:S05]  /*54e0*/  @!P0 BRA `(.L_x_85) ;  /* 0x0000005800608947 */ /* 0x002fea0003800000 */
.L_x_184:
[----:B------:R-:W2:Y:S01]  /*54f0*/  LDS.128 R4, [UR20+0x120] ;  /* 0x00012014ff047984 */ /* 0x000ea20008000c00 */
[----:B------:R-:W-:Y:S01]  /*5500*/  UISETP.GE.AND UP0, UPT, UR39, 0x1, UPT ;  /* 0x000000012700788c */ /* 0x000fe2000bf06270 */
[----:B------:R-:W-:Y:S01]  /*5510*/  @!PT LDS RZ, [RZ] ;  /* 0x00000000fffff984 */ /* 0x000fe20000000800 */
[----:B------:R-:W-:Y:S01]  /*5520*/  @!PT LDS RZ, [RZ] ;  /* 0x00000000fffff984 */ /* 0x000fe20000000800 */
[----:B------:R-:W-:Y:S01]  /*5530*/  @!PT LDS RZ, [RZ] ;  /* 0x00000000fffff984 */ /* 0x000fe20000000800 */
[----:B------:R-:W-:Y:S01]  /*5540*/  @!PT LDS RZ, [RZ] ;  /* 0x00000000fffff984 */ /* 0x000fe20000000800 */
[----:B------:R3:W-:Y:S06]  /*5550*/  MEMBAR.ALL.CTA ;  /* 0x0000000000007992 */ /* 0x0007ec0000008000 */
[----:B---3--:R-:W3:Y:S02]  /*5560*/  FENCE.VIEW.ASYNC.S ;  /* 0x00000000000073c6 */ /* 0x008ee40000000000 */
[----:B---3--:R-:W-:Y:S01]  /*5570*/  SYNCS.ARRIVE.TRANS64.RED.A1T0 RZ, [UR46], RZ ;  /* 0x000000ffffff79a7 */ /* 0x008fe2000810042e */
[----:B--2---:R-:W-:Y:S11]  /*5580*/  LOP3.LUT P0, RZ, R6, 0x1, RZ, 0xc0, !PT ;  /* 0x0000000106ff7812 */ /* 0x004ff6000780c0ff */
[----:B------:R-:W-:Y:S02]  /*5590*/  @!UPT UIADD3 URZ, UPT, UPT, URZ, URZ, URZ ;  /* 0x000000fffffff290 */ /* 0x000fe4000fffe0ff */
[----:B------:R-:W-:Y:S01]  /*55a0*/  VOTEU.ANY UP3, P0 ;  /* 0x0000000000ff7886 */ /* 0x000fe20000060100 */
[----:B------:R-:W-:Y:S11]  /*55b0*/  PLOP3.LUT P0, PT, PT, PT, UP3, 0x80, 0x8 ;  /* 0x000000000008781c */ /* 0x000ff60003f0f038 */
[----:B------:R-:W-:Y:S02]  /*55c0*/  @!UPT UIADD3 URZ, UPT, UPT, URZ, URZ, URZ ;  /* 0x000000fffffff290 */ /* 0x000fe4000fffe0ff */
[----:B-1----:R-:W-:Y:S02]  /*55d0*/  @P0 MOV R3, R4 ;  /* 0x0000000400030202 */ /* 0x002fe40000000f00 */
[----:B------:R-:W-:Y:S02]  /*55e0*/  @P0 LOP3.LUT R0, R5, 0xffff, RZ, 0xc0, !PT ;  /* 0x0000ffff05000812 */ /* 0x000fe400078ec0ff */
[----:B------:R-:W-:Y:S02]  /*55f0*/  @P0 R2UR UR5, R3 ;  /* 0x00000000030502ca */ /* 0x000fe400000e0000 */
[----:B------:R-:W-:Y:S11]  /*5600*/  @P0 R2UR UR4, R0 ;  /* 0x00000000000402ca */ /* 0x000ff600000e0000 */
[----:B------:R-:W-:Y:S02]  /*5610*/  @UP3 UMOV UR16, UR5 ;  /* 0x0000000500103c82 */ /* 0x000fe40008000000 */
[----:B------:R-:W-:Y:S01]  /*5620*/  @UP3 UMOV UR15, UR4 ;  /* 0x00000004000f3c82 */ /* 0x000fe20008000000 */
[----:B------:R-:W-:Y:S05]  /*5630*/  BRA.U !UP0, `(.L_x_86) ;  /* 0x0000000108c07547 */ /* 0x000fea000b800000 */
[----:B------:R-:W-:Y:S02]  /*5640*/  UIMAD.WIDE.U32 UR8, UR15, UR35, URZ ;  /* 0x000000230f0872a5 */ /* 0x000fe4000f8e00ff */
[----:B------:R-:W-:Y:S02]  /*5650*/  UP2UR UR14, UPR, URZ, 0x4 ;  /* 0x00000004ff0e7883 */ /* 0x000fe40008000000 */
[----:B------:R-:W-:Y:S02]  /*5660*/  UISETP.NE.AND UP2, UPT, UR34, 0x1, UPT ;  /* 0x000000012200788c */ /* 0x000fe4000bf45270 */
[----:B------:R-:W-:Y:S02]  /*5670*/  UIMAD.WIDE.U32 UR10, UR16, UR32, URZ ;  /* 0x00000020100a72a5 */ /* 0x000fe4000f8e00ff */
[----:B------:R-:W-:Y:S02]  /*5680*/  USEL UR4, UR40, UR44, !UP2 ;  /* 0x0000002c28047287 */ /* 0x000fe4000d000000 */
[----:B------:R-:W-:Y:S02]  /*5690*/  UISETP.NE.AND UP0, UPT, UR17, 0x1, UPT ;  /* 0x000000011100788c */ /* 0x000fe4000bf05270 */
[----:B------:R-:W-:Y:S02]  /*56a0*/  UP2UR UR24, UPR, URZ, 0x2 ;  /* 0x00000002ff187883 */ /* 0x000fe40008000000 */
[----:B------:R-:W-:Y:S02]  /*56b0*/  UISETP.NE.AND UP1, UPT, UR39, 0x1, UPT ;  /* 0x000000012700788c */ /* 0x000fe4000bf25270 */
[----:B------:R-:W-:Y:S02]  /*56c0*/  UIMAD.WIDE.U32 UR12, UR4, UR18, URZ ;  /* 0x00000012040c72a5 */ /* 0x000fe4000f8e00ff */
[----:B------:R-:W-:Y:S01]  /*56d0*/  USEL UR7, UR41, UR45, !UP0 ;  /* 0x0000002d29077287 */ /* 0x000fe2000c000000 */
[----:B------:R-:W-:Y:S02]  /*56e0*/  UMOV UR5, UR9 ;  /* 0x0000000900057c82 */ /* 0x000fe40008000000 */
[----:B------:R-:W-:Y:S02]  /*56f0*/  USHF.R.U32.HI UR6, URZ, UR55, UR5 ;  /* 0x00000037ff067299 */ /* 0x000fe40008011605 */
[----:B------:R-:W-:Y:S02]  /*5700*/  UIMAD.WIDE.U32 UR22, UR7, UR18, URZ ;  /* 0x00000012071672a5 */ /* 0x000fe4000f8e00ff */
[----:B------:R-:W-:Y:S02]  /*5710*/  USEL UR6, UR15, UR6, !UP2 ;  /* 0x000000060f067287 */ /* 0x000fe4000d000000 */
[----:B------:R-:W-:Y:S01]  /*5720*/  UISETP.NE.AND UP2, UPT, UR14, URZ, UPT ;  /* 0x000000ff0e00728c */ /* 0x000fe2000bf45270 */
[----:B------:R-:W-:Y:S01]  /*5730*/  UMOV UR5, UR11 ;  /* 0x0000000b00057c82 */ /* 0x000fe20008000000 */
[----:B------:R-:W-:Y:S02]  /*5740*/  UIMAD.WIDE.U32 UR10, UR6, UR18, URZ ;  /* 0x00000012060a72a5 */ /* 0x000fe4000f8e00ff */
[----:B------:R-:W-:Y:S03]  /*5750*/  USHF.R.U32.HI UR8, URZ, UR33, UR5 ;  /* 0x00000021ff087299 */ /* 0x000fe60008011605 */
[----:B------:R-:W-:Y:S02]  /*5760*/  UMOV UR5, UR13 ;  /* 0x0000000d00057c82 */ /* 0x000fe40008000000 */
[----:B------:R-:W-:Y:S03]  /*5770*/  @UP1 USHF.R.U32.HI UR4, URZ, UR19, UR5 ;  /* 0x00000013ff041299 */ /* 0x000fe60008011605 */
[----:B------:R-:W-:Y:S01]  /*5780*/  UMOV UR5, UR23 ;  /* 0x0000001700057c82 */ /* 0x000fe20008000000 */
[----:B------:R-:W-:Y:S02]  /*5790*/  UIMAD UR4, UR39, UR4, URZ ;  /* 0x00000004270472a4 */ /* 0x000fe4000f8e02ff */
[----:B------:R-:W-:Y:S02]  /*57a0*/  @UP1 USHF.R.U32.HI UR7, URZ, UR19, UR5 ;  /* 0x00000013ff071299 */ /* 0x000fe40008011605 */
[----:B------:R-:W-:Y:S02]  /*57b0*/  USEL UR5, UR16, UR8, !UP0 ;  /* 0x0000000810057287 */ /* 0x000fe4000c000000 */
[----:B------:R-:W-:Y:S02]  /*57c0*/  UIMAD UR8, UR39, UR7, URZ ;  /* 0x00000007270872a4 */ /* 0x000fe4000f8e02ff */
[----:B------:R-:W-:Y:S03]  /*57d0*/  UISETP.GE.AND UP0, UPT, UR6, UR4, UPT ;  /* 0x000000040600728c */ /* 0x000fe6000bf06270 */
[----:B------:R-:W-:Y:S01]  /*57e0*/  UMOV UR4, UR11 ;  /* 0x0000000b00047c82 */ /* 0x000fe20008000000 */
[----:B------:R-:W-:Y:S02]  /*57f0*/  UISETP.GE.OR UP0, UPT, UR5, UR8, UP0 ;  /* 0x000000080500728c */ /* 0x000fe40008706670 */
[----:B------:R-:W-:Y:S02]  /*5800*/  USHF.R.U32.HI UR4, URZ, UR19, UR4 ;  /* 0x00000013ff047299 */ /* 0x000fe40008011604 */
[----:B------:R-:W-:Y:S02]  /*5810*/  UIMAD.WIDE.U32 UR8, UR5, UR18, URZ ;  /* 0x00000012050872a5 */ /* 0x000fe4000f8e00ff */
[----:B------:R-:W-:Y:S04]  /*5820*/  USEL UR10, UR6, UR4, !UP1 ;  /* 0x00000004060a7287 */ /* 0x000fe8000c800000 */
[----:B------:R-:W-:Y:S01]  /*5830*/  UIADD3 UR11, UPT, UPT, -UR10, URZ, URZ ;  /* 0x000000ff0a0b7290 */ /* 0x000fe2000fffe1ff */
[----:B------:R-:W-:Y:S02]  /*5840*/  @!UP0 UMOV UR4, UR9 ;  /* 0x0000000900048c82 */ /* 0x000fe40008000000 */
[----:B------:R-:W-:Y:S02]  /*5850*/  @!UP0 USHF.R.U32.HI UR4, URZ, UR19, UR4 ;  /* 0x00000013ff048299 */ /* 0x000fe40008011604 */
[----:B------:R-:W-:Y:S02]  /*5860*/  UIMAD UR8, UR39, UR11, UR6 ;  /* 0x0000000b270872a4 */ /* 0x000fe4000f8e0206 */
[----:B------:R-:W-:Y:S02]  /*5870*/  @!UP0 USEL UR4, UR5, UR4, !UP1 ;  /* 0x0000000405048287 */ /* 0x000fe4000c800000 */
[----:B------:R-:W-:Y:S02]  /*5880*/  UISETP.NE.AND UP1, UPT, UR24, URZ, UPT ;  /* 0x000000ff1800728c */ /* 0x000fe4000bf25270 */
[----:B------:R-:W-:Y:S02]  /*5890*/  @!UP0 UIMAD UR8, UR7, UR8, UR4 ;  /* 0x00000008070882a4 */ /* 0x000fe4000f8e0204 */
[----:B------:R-:W-:Y:S02]  /*58a0*/  @!UP0 UIADD3 UR9, UPT, UPT, UR10, -UR4, URZ ;  /* 0x800000040a098290 */ /* 0x000fe4000fffe0ff */
[----:B------:R-:W-:Y:S02]  /*58b0*/  UIADD3 UR4, UPT, UPT, -UR5, URZ, URZ ;  /* 0x000000ff05047290 */ /* 0x000fe4000fffe1ff */
[----:B------:R-:W-:Y:S02]  /*58c0*/  UIADD3 UR7, UPT, UPT, -UR6, URZ, URZ ;  /* 0x000000ff06077290 */ /* 0x000fe4000fffe1ff */
[----:B------:R-:W-:Y:S02]  /*58d0*/  @!UP0 UIMAD UR6, UR9, UR39, UR5 ;  /* 0x00000027090682a4 */ /* 0x000fe4000f8e0205 */
[----:B------:R-:W-:Y:S02]  /*58e0*/  UIMAD UR16, UR17, UR4, UR16 ;  /* 0x00000004111072a4 */ /* 0x000fe4000f8e0210 */
[----:B------:R-:W-:Y:S01]  /*58f0*/  UIMAD UR15, UR34, UR7, UR15 ;  /* 0x00000007220f72a4 */ /* 0x000fe2000f8e020f */
[----:B------:R-:W-:Y:S02]  /*5900*/  @!UP0 UMOV UR5, UR8 ;  /* 0x0000000800058c82 */ /* 0x000fe40008000000 */
[----:B------:R-:W-:Y:S02]  /*5910*/  UIMAD UR16, UR5, UR17, UR16 ;  /* 0x00000011051072a4 */ /* 0x000fe4000f8e0210 */
[----:B------:R-:W-:Y:S11]  /*5920*/  UIMAD UR15, UR6, UR34, UR15 ;  /* 0x00000022060f72a4 */ /* 0x000ff6000f8e020f */
[----:B------:R-:W-:Y:S01]  /*5930*/  @!UPT UIADD3 URZ, UPT, UPT, URZ, URZ, URZ ;  /* 0x000000fffffff290 */ /* 0x000fe2000fffe0ff */
.L_x_86:
[----:B------:R-:W1:Y:S01]  /*5940*/  @!UP4 LDCU.128 UR8, c[0x0][0xc10] ;  /* 0x00018200ff08c7ac */ /* 0x000e620008000c00 */
[----:B------:R-:W-:Y:S04]  /*5950*/  MOV R0, UR21 ;  /* 0x0000001500007c02 */ /* 0x000fe80008000f00 */
[----:B------:R-:W-:Y:S01]  /*5960*/  IABS R0, R0 ;  /* 0x0000000000007213 */ /* 0x000fe20000000000 */
[----:B------:R-:W2:Y:S01]  /*5970*/  @!UP4 LDCU UR5, c[0x0][0xc0c] ;  /* 0x00018180ff05c7ac */ /* 0x000ea20008000800 */
[----:B-1----:R-:W-:Y:S07]  /*5980*/  UIMAD.WIDE.U32 UR6, UR16, UR8, URZ ;  /* 0x00000008100672a5 */ /* 0x002fee000f8e00ff */
[----:B------:R-:W-:Y:S01]  /*5990*/  @!UP4 UMOV UR4, UR7 ;  /* 0x000000070004cc82 */ /* 0x000fe20008000000 */
[----:B--2---:R-:W-:Y:S02]  /*59a0*/  @!UP4 UISETP.NE.AND UP0, UPT, UR5, 0x1, UPT ;  /* 0x000000010500c88c */ /* 0x004fe4000bf05270 */
[----:B------:R-:W-:Y:S02]  /*59b0*/  @!UP4 USHF.R.U32.HI UR4, URZ, UR9, UR4 ;  /* 0x00000009ff04c299 */ /* 0x000fe40008011604 */
[----:B------:R-:W-:Y:S02]  /*59c0*/  UIMAD.WIDE.U32 UR6, UR15, UR11, URZ ;  /* 0x0000000b0f0672a5 */ /* 0x000fe4000f8e00ff */
[----:B------:R-:W-:Y:S02]  /*59d0*/  @!UP4 USEL UR8, UR16, UR4, !UP0 ;  /* 0x000000041008c287 */ /* 0x000fe4000c000000 */
[----:B------:R-:W-:Y:S03]  /*59e0*/  @!UP4 UISETP.NE.AND UP0, UPT, UR10, 0x1, UPT ;  /* 0x000000010a00c88c */ /* 0x000fe6000bf05270 */
[----:B------:R-:W-:Y:S02]  /*59f0*/  @!UP4 UMOV UR6, UR7 ;  /* 0x000000070006cc82 */ /* 0x000fe40008000000 */
[----:B------:R-:W1:Y:S02]  /*5a00*/  @!UP4 LDCU UR4, c[0x0][0xc20] ;  /* 0x00018400ff04c7ac */ /* 0x000e640008000800 */
[----:B-1----:R-:W-:Y:S04]  /*5a10*/  @!UP4 USHF.R.U32.HI UR6, URZ, UR4, UR6 ;  /* 0x00000004ff06c299 */ /* 0x002fe80008011606 */
[----:B------:R-:W-:Y:S04]  /*5a20*/  @!UP4 USEL UR6, UR15, UR6, !UP0 ;  /* 0x000000060f06c287 */ /* 0x000fe8000c000000 */
[----:B------:R-:W-:Y:S02]  /*5a30*/  @!UP4 UIADD3 UR4, UPT, UPT, -UR8, UR6, URZ ;  /* 0x000000060804c290 */ /* 0x000fe4000fffe1ff */
[----:B------:R-:W-:Y:S02]  /*5a40*/  @!UP4 UIADD3 UR6, UPT, UPT, UR8, -UR6, URZ ;  /* 0x800000060806c290 */ /* 0x000fe4000fffe0ff */
[----:B------:R-:W-:Y:S02]  /*5a50*/  @!UP4 UIMAD UR16, UR4, UR5, UR16 ;  /* 0x000000050410c2a4 */ /* 0x000fe4000f8e0210 */
[----:B------:R-:W-:Y:S01]  /*5a60*/  @!UP4 UIMAD UR15, UR6, UR10, UR15 ;  /* 0x0000000a060fc2a4 */ /* 0x000fe2000f8e020f */
[----:B------:R-:W-:Y:S11]  /*5a70*/  BRA.U UP2, `(.L_x_87) ;  /* 0x0000000102107547 */ /* 0x000ff6000b800000 */
[----:B------:R-:W-:Y:S04]  /*5a80*/  MOV R8, UR63 ;  /* 0x0000003f00087c02 */ /* 0x000fe80008000f00 */
[----:B------:R-:W-:Y:S04]  /*5a90*/  SHF.L.U32 R8, R8, 0x1f, RZ ;  /* 0x0000001f08087819 */ /* 0x000fe800000006ff */
[----:B------:R-:W1:Y:S02]  /*5aa0*/  SYNCS.PHASECHK.TRANS64.TRYWAIT P1, [UR20+0xd8], R8 ;  /* 0x0000d808ff0075a7 */ /* 0x000e640008021114 */
[----:B-1----:R-:W-:Y:S05]  /*5ab0*/  @!P1 BRA `(.L_x_88) ;  /* 0x0000005400049947 */ /* 0x002fea0003800000 */
.L_x_87:
[----:B------:R-:W-:Y:S01]  /*5ac0*/  UISETP.NE.AND UP2, UPT, UR54, URZ, UPT ;  /* 0x000000ff3600728c */ /* 0x000fe2000bf45270 */
[----:B------:R-:W-:Y:S01]  /*5ad0*/  R2UR UR4, R0 ;  /* 0x00000000000472ca */ /* 0x000fe200000e0000 */
[----:B------:R-:W-:Y:S01]  /*5ae0*/  USHF.L.U32 UR11, UR28, 0x7, URZ ;  /* 0x000000071c0b7899 */ /* 0x000fe200080006ff */
[----:B-1----:R-:W-:Y:S05]  /*5af0*/  IMAD.U32 R8, RZ, RZ, UR29 ;  /* 0x0000001dff087e24 */ /* 0x002fea000f8e00ff */
[----:B------:R-:W-:Y:S04]  /*5b00*/  IABS R8, R8 ;  /* 0x0000000800087213 */ /* 0x000fe80000000000 */
[----:B------:R-:W1:Y:S02]  /*5b10*/  I2F.RP R12, R8 ;  /* 0x00000008000c7306 */ /* 0x000e640000209400 */
[----:B------:R-:W-:Y:S07]  /*5b20*/  UIMAD.WIDE.U32 UR6, UR43, UR4, URZ ;  /* 0x000000042b0672a5 */ /* 0x000fee000f8e00ff */
[----:B------:R-:W-:Y:S02]  /*5b30*/  UMOV UR12, UR7 ;  /* 0x00000007000c7c82 */ /* 0x000fe40008000000 */
[----:B------:R-:W-:Y:S04]  /*5b40*/  UIMAD UR4, UR12, UR47, UR4 ;  /* 0x0000002f0c0472a4 */ /* 0x000fe8000f8e0204 */
[----:B------:R-:W-:Y:S01]  /*5b50*/  UISETP.GT.U32.AND UP0, UPT, UR26, UR4, UPT ;  /* 0x000000041a00728c */ /* 0x000fe2000bf04070 */
[----:B-1----:R-:W1:Y:S10]  /*5b60*/  MUFU.RCP R12, R12 ;  /* 0x0000000c000c7308 */ /* 0x002e740000001000 */
[----:B------:R-:W-:Y:S02]  /*5b70*/  @!UP0 UIADD3 UR4, UPT, UPT, UR4, -UR26, URZ ;  /* 0x8000001a04048290 */ /* 0x000fe4000fffe0ff */
[----:B------:R-:W-:Y:S02]  /*5b80*/  @!UP0 UIADD3 UR12, UPT, UPT, UR12, 0x1, URZ ;  /* 0x000000010c0c8890 */ /* 0x000fe4000fffe0ff */
[----:B------:R-:W-:Y:S02]  /*5b90*/  UISETP.GE.U32.AND UP0, UPT, UR4, UR26, UPT ;  /* 0x0000001a0400728c */ /* 0x000fe4000bf06070 */
[----:B------:R-:W-:Y:S01]  /*5ba0*/  ULOP3.LUT UR4, UR21, UR27, URZ, 0x3c, !UPT ;  /* 0x0000001b15047292 */ /* 0x000fe2000f8e3cff */
[----:B-1----:R-:W-:Y:S04]  /*5bb0*/  VIADD R12, R12, 0xffffffe ;  /* 0x0ffffffe0c0c7836 */ /* 0x002fe80000000000 */
[----:B------:R-:W1:Y:S04]  /*5bc0*/  F2I.FTZ.U32.TRUNC.NTZ R13, R12 ;  /* 0x0000000c000d7305 */ /* 0x000e68000021f000 */
[----:B------:R-:W-:Y:S02]  /*5bd0*/  @UP0 UIADD3 UR12, UPT, UPT, UR12, 0x1, URZ ;  /* 0x000000010c0c0890 */ /* 0x000fe4000fffe0ff */
[----:B------:R-:W-:Y:S01]  /*5be0*/  UISETP.GE.AND UP0, UPT, UR4, URZ, UPT ;  /* 0x000000ff0400728c */ /* 0x000fe2000bf06270 */
[----:B-1----:R-:W-:Y:S01]  /*5bf0*/  IADD3 R3, PT, PT, RZ, -R13, RZ ;  /* 0x8000000dff037210 */ /* 0x002fe20007ffe0ff */
[----:B------:R-:W-:Y:S09]  /*5c00*/  IMAD.MOV.U32 R12, RZ, RZ, RZ ;  /* 0x000000ffff0c7224 */ /* 0x000ff200078e00ff */
[----:B------:R-:W-:Y:S02]  /*5c10*/  @!UP0 UIADD3 UR12, UPT, UPT, -UR12, URZ, URZ ;  /* 0x000000ff0c0c8290 */ /* 0x000fe4000fffe1ff */
[----:B------:R-:W-:Y:S01]  /*5c20*/  @!UP6 ULOP3.LUT UR12, URZ, UR27, URZ, 0x33, !UPT ;  /* 0x0000001bff0ce292 */ /* 0x000fe2000f8e33ff */
[----:B------:R-:W-:Y:S04]  /*5c30*/  IMAD R3, R3, R8, RZ ;  /* 0x0000000803037224 */ /* 0x000fe800078e02ff */
[----:B------:R-:W-:Y:S04]  /*5c40*/  IMAD.HI.U32 R13, R13, R3, R12 ;  /* 0x000000030d0d7227 */ /* 0x000fe800078e000c */
[----:B------:R-:W-:Y:S05]  /*5c50*/  IMAD.U32 R0, RZ, RZ, UR12 ;  /* 0x0000000cff007e24 */ /* 0x000fea000f8e00ff */
[----:B------:R-:W-:Y:S04]  /*5c60*/  IABS R0, R0 ;  /* 0x0000000000007213 */ /* 0x000fe80000000000 */
[----:B------:R-:W-:Y:S11]  /*5c70*/  R2UR UR4, R0 ;  /* 0x00000000000472ca */ /* 0x000ff600000e0000 */
[----:B------:R-:W-:Y:S02]  /*5c80*/  @!UPT UIADD3 URZ, UPT, UPT, URZ, URZ, URZ ;  /* 0x000000fffffff290 */ /* 0x000fe4000fffe0ff */
[----:B------:R-:W-:Y:S07]  /*5c90*/  UIMAD.WIDE.U32 UR6, UR42, UR4, URZ ;  /* 0x000000042a0672a5 */ /* 0x000fee000f8e00ff */
[----:B------:R-:W-:Y:S02]  /*5ca0*/  UMOV UR13, UR7 ;  /* 0x00000007000d7c82 */ /* 0x000fe40008000000 */
[----:B------:R-:W-:Y:S04]  /*5cb0*/  UIADD3 UR5, UPT, UPT, -UR13, URZ, URZ ;  /* 0x000000ff0d057290 */ /* 0x000fe8000fffe1ff */
[----:B------:R-:W-:Y:S04]  /*5cc0*/  UIMAD UR4, UR25, UR5, UR4 ;  /* 0x00000005190472a4 */ /* 0x000fe8000f8e0204 */
[----:B------:R-:W-:Y:S11]  /*5cd0*/  UISETP.GT.U32.AND UP0, UPT, UR25, UR4, UPT ;  /* 0x000000041900728c */ /* 0x000ff6000bf04070 */
[----:B------:R-:W-:Y:S02]  /*5ce0*/  @!UP0 UIADD3 UR4, UPT, UPT, UR4, -UR25, URZ ;  /* 0x8000001904048290 */ /* 0x000fe4000fffe0ff */
[----:B------:R-:W-:Y:S02]  /*5cf0*/  @!UP0 UIADD3 UR13, UPT, UPT, UR13, 0x1, URZ ;  /* 0x000000010d0d8890 */ /* 0x000fe4000fffe0ff */
[----:B------:R-:W-:Y:S02]  /*5d00*/  UISETP.GE.U32.AND UP0, UPT, UR4, UR25, UPT ;  /* 0x000000190400728c */ /* 0x000fe4000bf06070 */
[----:B------:R-:W-:Y:S09]  /*5d10*/  ULOP3.LUT UR4, UR12, UR54, URZ, 0x3c, !UPT ;  /* 0x000000360c047292 */ /* 0x000ff2000f8e3cff */
[----:B------:R-:W-:Y:S02]  /*5d20*/  @UP0 UIADD3 UR13, UPT, UPT, UR13, 0x1, URZ ;  /* 0x000000010d0d0890 */ /* 0x000fe4000fffe0ff */
[----:B------:R-:W-:Y:S11]  /*5d30*/  UISETP.GE.AND UP0, UPT, UR4, URZ, UPT ;  /* 0x000000ff0400728c */ /* 0x000ff6000bf06270 */
[----:B------:R-:W-:Y:S02]  /*5d40*/  @!UP0 UIADD3 UR13, UPT, UPT, -UR13, URZ, URZ ;  /* 0x000000ff0d0d8290 */ /* 0x000fe4000fffe1ff */
[----:B------:R-:W-:Y:S02]  /*5d50*/  @!UP2 ULOP3.LUT UR13, URZ, UR54, URZ, 0x33, !UPT ;  /* 0x00000036ff0da292 */ /* 0x000fe4000f8e33ff */
[----:B------:R-:W-:Y:S02]  /*5d60*/  UISETP.NE.AND UP2, UPT, UR29, URZ, UPT ;  /* 0x000000ff1d00728c */ /* 0x000fe4000bf45270 */
[----:B------:R-:W-:Y:S02]  /*5d70*/  ULOP3.LUT UR4, UR13, UR29, URZ, 0x3c, !UPT ;  /* 0x0000001d0d047292 */ /* 0x000fe4000f8e3cff */
[----:B------:R-:W-:Y:S01]  /*5d80*/  UIADD3 UR5, UPT, UPT, -UR13, URZ, URZ ;  /* 0x000000ff0d057290 */ /* 0x000fe2000fffe1ff */
[----:B------:R-:W-:Y:S01]  /*5d90*/  IMAD.U32 R0, RZ, RZ, UR13 ;  /* 0x0000000dff007e24 */ /* 0x000fe2000f8e00ff */
[----:B------:R-:W-:Y:S02]  /*5da0*/  UISETP.GE.AND UP0, UPT, UR4, URZ, UPT ;  /* 0x000000ff0400728c */ /* 0x000fe4000bf06270 */
[----:B------:R-:W-:Y:S02]  /*5db0*/  UIADD3 UR4, UPT, UPT, -UR12, URZ, URZ ;  /* 0x000000ff0c047290 */ /* 0x000fe4000fffe1ff */
[----:B------:R-:W-:Y:S01]  /*5dc0*/  IABS R0, R0 ;  /* 0x0000000000007213 */ /* 0x000fe20000000000 */
[----:B------:R-:W-:Y:S02]  /*5dd0*/  UIMAD UR12, UR54, UR5, UR12 ;  /* 0x00000005360c72a4 */ /* 0x000fe4000f8e020c */
[----:B------:R-:W-:Y:S02]  /*5de0*/  UIMAD UR4, UR27, UR4, UR21 ;  /* 0x000000041b0472a4 */ /* 0x000fe4000f8e0215 */
[----:B------:R-:W-:Y:S02]  /*5df0*/  IMAD.HI.U32 R13, R13, R0, RZ ;  /* 0x000000000d0d7227 */ /* 0x000fe400078e00ff */
[----:B------:R-:W-:Y:S03]  /*5e00*/  USHF.L.U32 UR4, UR4, 0x6, URZ ;  /* 0x0000000604047899 */ /* 0x000fe600080006ff */
[C---:B------:R-:W-:Y:S05]  /*5e10*/  IADD3 R3, PT, PT, -R13.reuse, RZ, RZ ;  /* 0x000000ff0d037210 */ /* 0x040fea0007ffe1ff */
[C---:B------:R-:W-:Y:S05]  /*5e20*/  IMAD R0, R8.reuse, R3, R0 ;  /* 0x0000000308007224 */ /* 0x040fea00078e0200 */
[----:B------:R-:W-:Y:S11]  /*5e30*/  ISETP.GT.U32.AND P1, PT, R8, R0, PT ;  /* 0x000000000800720c */ /* 0x000ff60003f24070 */
[----:B------:R-:W-:Y:S02]  /*5e40*/  @!UPT UIADD3 URZ, UPT, UPT, URZ, URZ, URZ ;  /* 0x000000fffffff290 */ /* 0x000fe4000fffe0ff */
[----:B------:R-:W-:Y:S02]  /*5e50*/  @!P1 IMAD.IADD R0, R0, 0x1, -R8 ;  /* 0x0000000100009824 */ /* 0x000fe400078e0a08 */
[----:B------:R-:W-:Y:S01]  /*5e60*/  @!P1 VIADD R13, R13, 0x1 ;  /* 0x000000010d0d9836 */ /* 0x000fe20000000000 */
[----:B------:R-:W-:Y:S02]  /*5e70*/  ISETP.NE.U32.AND P1, PT, RZ, UR30, PT ;  /* 0x0000001eff007c0c */ /* 0x000fe4000bf25070 */
[----:B------:R-:W-:Y:S02]  /*5e80*/  ISETP.GE.U32.AND P2, PT, R0, R8, PT ;  /* 0x000000080000720c */ /* 0x000fe40003f46070 */
[----:B------:R-:W-:Y:S02]  /*5e90*/  ISETP.NE.AND.EX P1, PT, RZ, UR31, PT, P1 ;  /* 0x0000001fff007c0c */ /* 0x000fe4000bf25310 */
[----:B------:R-:W-:Y:S09]  /*5ea0*/  SHF.L.U32 R8, R10, 0x1f, RZ ;  /* 0x0000001f0a087819 */ /* 0x000ff200000006ff */
[----:B------:R-:W-:Y:S04]  /*5eb0*/  @P2 IADD3 R13, PT, PT, R13, 0x1, RZ ;  /* 0x000000010d0d2810 */ /* 0x000fe80007ffe0ff */
[----:B------:R-:W-:Y:S11]  /*5ec0*/  R2UR UR14, R13 ;  /* 0x000000000d0e72ca */ /* 0x000ff600000e0000 */
[----:B------:R-:W-:Y:S02]  /*5ed0*/  @!UPT UIADD3 URZ, UPT, UPT, URZ, URZ, URZ ;  /* 0x000000fffffff290 */ /* 0x000fe4000fffe0ff */
[----:B------:R-:W-:Y:S02]  /*5ee0*/  @!UP0 UIADD3 UR14, UPT, UPT, -UR14, URZ, URZ ;  /* 0x000000ff0e0e8290 */ /* 0x000fe4000fffe1ff */
[----:B------:R-:W-:Y:S04]  /*5ef0*/  @!UP2 ULOP3.LUT UR14, URZ, UR29, URZ, 0x33, !UPT ;  /* 0x0000001dff0ea292 */ /* 0x000fe8000f8e33ff */
[----:B------:R-:W-:Y:S04]  /*5f00*/  UIADD3 UR6, UPT, UPT, -UR14, URZ, URZ ;  /* 0x000000ff0e067290 */ /* 0x000fe8000fffe1ff */
[----:B------:R-:W-:Y:S01]  /*5f10*/  UIMAD UR13, UR29, UR6, UR13 ;  /* 0x000000061d0d72a4 */ /* 0x000fe2000f8e020d */
[----:B------:R-:W-:Y:S11]  /*5f20*/  BRA.U !UP5, `(.L_x_89) ;  /* 0x000000010d387547 */ /* 0x000ff6000b800000 */
[----:B------:R-:W-:Y:S01]  /*5f30*/  UISETP.NE.AND UP1, UPT, UR53, URZ, UPT ;  /* 0x000000ff3500728c */ /* 0x000fe2000bf25270 */
[----:B------:R-:W-:Y:S01]  /*5f40*/  HFMA2 R0, -RZ, RZ, 0, 5.9604644775390625e-08 ;  /* 0x00000001ff007431 */ /* 0x000fe200000001ff */
[----:B------:R-:W1:Y:S01]  /*5f50*/  LDCU.64 UR8, c[0x0][0x358] ;  /* 0x00006b00ff0877ac */ /* 0x000e620008000a00 */
[----:B------:R-:W-:Y:S03]  /*5f60*/  IMAD.MOV.U32 R59, RZ, RZ, 0x1 ;  /* 0x00000001ff3b7424 */ /* 0x000fe600078e00ff */
[----:B------:R-:W-:Y:S05]  /*5f70*/  PLOP3.LUT P2, PT, PT, PT, UP1, 0x80, 0x8 ;  /* 0x000000000008781c */ /* 0x000fea0003f4f018 */
[----:B------:R-:W2:Y:S01]  /*5f80*/  @UP1 LDCU.64 UR6, c[0x0][0x988] ;  /* 0x00013100ff0617ac */ /* 0x000ea20008000a00 */
[----:B------:R-:W-:Y:S07]  /*5f90*/  @UP1 UIMAD UR5, UR50, UR30, URZ ;  /* 0x0000001e320512a4 */ /* 0x000fee000f8e02ff */
[----:B------:R-:W-:Y:S01]  /*5fa0*/  @!P2 PRMT R59, R0, 0x7610, R59 ;  /* 0x00007610003ba816 */ /* 0x000fe2000000003b */
[----:B--2---:R-:W-:Y:S03]  /*5fb0*/  @UP1 UIMAD.WIDE UR6, UR5, 0x4, UR6 ;  /* 0x00000004050618a5 */ /* 0x004fe6000f8e0206 */
[----:B------:R-:W2:Y:S03]  /*5fc0*/  @!UP1 LDCU UR5, c[0x0][0x980] ;  /* 0x00013000ff0597ac */ /* 0x000ea60008000800 */
[----:B------:R-:W-:Y:S01]  /*5fd0*/  IMAD.U32 R12, RZ, RZ, UR6 ;  /* 0x00000006ff0c7e24 */ /* 0x000fe2000f8e00ff */
[----:B------:R-:W-:Y:S05]  /*5fe0*/  MOV R13, UR7 ;  /* 0x00000007000d7c02 */ /* 0x000fea0008000f00 */
[----:B-1---5:R1:W5:Y:S02]  /*5ff0*/  @P2 LDG.E R27, desc[UR8][R12.64] ;  /* 0x000000080c1b2981 */ /* 0x022364000c1e1900 */
[----:B-12---:R-:W-:Y:S07]  /*6000*/  @!P2 IMAD.U32 R27, RZ, RZ, UR5 ;  /* 0x00000005ff1bae24 */ /* 0x006fee000f8e00ff */
.L_x_89:
[----:B-----5:R-:W-:Y:S01]  /*6010*/  @!P1 FSETP.EQ.AND P3, PT, R27, RZ, PT ;  /* 0x000000ff1b00920b */ /* 0x020fe20003f62000 */
[----:B------:R-:W-:Y:S01]  /*6020*/  @!UPT UIADD3 URZ, UPT, UPT, URZ, URZ, URZ ;  /* 0x000000fffffff290 */ /* 0x000fe2000fffe0ff */
[----:B------:R-:W-:Y:S11]  /*6030*/  @!P1 BRA `(.L_x_90) ;  /* 0x0000000000149947 */ /* 0x000ff60003800000 */
[----:B------:R-:W-:Y:S02]  /*6040*/  LOP3.LUT P1, RZ, R59, 0xff, RZ, 0xc0, !PT ;  /* 0x000000ff3bff7812 */ /* 0x000fe4000782c0ff */
[----:B------:R-:W-:Y:S04]  /*6050*/  PLOP3.LUT P3, PT, PT, PT, UP1, 0x80, 0x8 ;  /* 0x000000000008781c */ /* 0x000fe80003f6f018 */
[----:B------:R-:W-:Y:S07]  /*6060*/  PLOP3.LUT P3, PT, P3, PT, PT, 0x8, 0x80 ;  /* 0x000000000080781c */ /* 0x000fee0001f6e170 */
[----:B------:R-:W-:Y:S11]  /*6070*/  @P1 FSETP.EQ.AND P3, PT, R27, RZ, PT ;  /* 0x000000ff1b00120b */ /* 0x000ff60003f62000 */
[----:B------:R-:W-:Y:S02]  /*6080*/  @!UPT UIADD3 URZ, UPT, UPT, URZ, URZ, URZ ;  /* 0x000000fffffff290 */ /* 0x000fe4000fffe0ff */
.L_x_90:
[----:B------:R-:W1:Y:S01]  /*6090*/  SYNCS.PHASECHK.TRANS64.TRYWAIT P1, [UR20+0xb0], R8 ;  /* 0x0000b008ff0075a7 */ /* 0x000e620008021114 */
[----:B------:R-:W-:Y:S04]  /*60a0*/  ELECT P2, URZ, PT ;  /* 0x0000000000ff782f */ /* 0x000fe80003840000 */
[----:B------:R-:W-:Y:S01]  /*60b0*/  PLOP3.LUT P2, PT, P3, P2, PT, 0xf2, 0x2f ;  /* 0x00000000002f781c */ /* 0x000fe20001f45e72 */
[----:B------:R-:W-:Y:S01]  /*60c0*/  @!UPT UIADD3 URZ, UPT, UPT, URZ, URZ, URZ ;  /* 0x000000fffffff290 */ /* 0x000fe2000fffe0ff */
[----:B-1----:R-:W-:Y:S11]  /*60d0*/  @!P1 BRA `(.L_x_91) ;  /* 0x0000004c00949947 */ /* 0x002ff60003800000 */
.L_x_187:
[----:B------:R-:W-:Y:S01]  /*60e0*/  @!P2 IADD3 R3, P1, PT, R14, 0x680, RZ ;  /* 0x000006800e03a810 */ /* 0x000fe20007f3e0ff */
[----:B------:R-:W-:Y:S01]  /*60f0*/  VOTEU.ALL UP0, P2 ;  /* 0x0000000000ff7886 */ /* 0x000fe20001000000 */
[----:B------:R-:W-:Y:S01]  /*6100*/  UMOV UR22, 0x0 ;  /* 0x0000000000167882 */ /* 0x000fe20000000000 */
[----:B------:R-:W-:Y:S01]  /*6110*/  UMOV UR23, 0x10000000 ;  /* 0x1000000000177882 */ /* 0x000fe20000000000 */
[----:B------:R-:W-:Y:S01]  /*6120*/  @!P2 R2UR UR6, R3 ;  /* 0x000000000306a2ca */ /* 0x000fe200000e0000 */
[----:B-1----:R-:W-:Y:S01]  /*6130*/  @!P2 IMAD.X R0, RZ, RZ, R15, P1 ;  /* 0x000000ffff00a224 */ /* 0x002fe200008e060f */
[----:B------:R-:W-:Y:S01]  /*6140*/  @!UP0 UIADD3 UR8, UPT, UPT, UR20, 0x200, URZ ;  /* 0x0000020014088890 */ /* 0x000fe2000fffe0ff */
[----:B------:R-:W-:Y:S03]  /*6150*/  VOTEU.ALL UP0, P2 ;  /* 0x0000000000ff7886 */ /* 0x000fe60001000000 */
[----:B------:R-:W-:Y:S01]  /*6160*/  @!P2 R2UR UR5, R0 ;  /* 0x000000000005a2ca */ /* 0x000fe200000e0000 */
[----:B------:R-:W-:Y:S01]  /*6170*/  @!P2 IMAD.MOV.U32 R0, RZ, RZ, 0x2000 ;  /* 0x00002000ff00a424 */ /* 0x000fe200078e00ff */
[----:B------:R-:W-:Y:S01]  /*6180*/  @!UP0 UMOV UR9, UR38 ;  /* 0x0000002600098c82 */ /* 0x000fe20008000000 */
[----:B------:R-:W-:Y:S04]  /*6190*/  @!UP0 UMOV UR10, UR4 ;  /* 0x00000004000a8c82 */ /* 0x000fe80008000000 */
[----:B------:R-:W-:Y:S05]  /*61a0*/  IMAD.U32 R12, RZ, RZ, UR6 ;  /* 0x00000006ff0c7e24 */ /* 0x000fea000f8e00ff */
[----:B------:R-:W-:Y:S01]  /*61b0*/  @!P2 R2UR UR6, R12 ;  /* 0x000000000c06a2ca */ /* 0x000fe200000e0000 */
[----:B------:R-:W-:Y:S05]  /*61c0*/  IMAD.U32 R13, RZ, RZ, UR5 ;  /* 0x00000005ff0d7e24 */ /* 0x000fea000f8e00ff */
[----:B------:R-:W-:Y:S11]  /*61d0*/  @!P2 R2UR UR7, R13 ;  /* 0x000000000d07a2ca */ /* 0x000ff600000e0000 */
[----:B------:R-:W-:Y:S02]  /*61e0*/  @!UPT UIADD3 URZ, UPT, UPT, URZ, URZ, URZ ;  /* 0x000000fffffff290 */ /* 0x000fe4000fffe0ff */
[----:B------:R1:W-:Y:S01]  /*61f0*/  @!UP0 UTMALDG.5D [UR8], [UR6], desc[UR22] ;  /* 0x00001608060085b4 */ /* 0x0003e20008021000 */
[----:B------:R1:W-:Y:S01]  /*6200*/  @!P2 SYNCS.ARRIVE.TRANS64.RED.A0TR RZ, [UR20+0x90], R0 ;  /* 0x00009000ffffa9a7 */ /* 0x0003e20008300414 */
[----:B------:R-:W-:Y:S01]  /*6210*/  SYNCS.ARRIVE.TRANS64.RED.A1T0 RZ, [UR52], RZ ;  /* 0x000000ffffff79a7 */ /* 0x000fe20008100434 */
[----:B------:R-:W2:Y:S02]  /*6220*/  SYNCS.PHASECHK.TRANS64.TRYWAIT P1, [UR20+0xb8], R8 ;  /* 0x0000b808ff0075a7 */ /* 0x000ea40008021114 */
[----:B-12---:R-:W-:Y:S05]  /*6230*/  @!P1 BRA `(.L_x_92) ;  /* 0x0000004c00549947 */ /* 0x006fea0003800000 */
.L_x_189:
[----:B------:R-:W-:Y:S01]  /*6240*/  @!P2 IADD3 R3, P1, PT, R14, 0x680, RZ ;  /* 0x000006800e03a810 */ /* 0x000fe20007f3e0ff */
[----:B------:R-:W-:Y:S01]  /*6250*/  VOTEU.ALL UP0, P2 ;  /* 0x0000000000ff7886 */ /* 0x000fe20001000000 */
[----:B------:R-:W-:Y:S01]  /*6260*/  UMOV UR22, 0x0 ;  /* 0x0000000000167882 */ /* 0x000fe20000000000 */
[----:B------:R-:W-:Y:S01]  /*6270*/  UMOV UR23, 0x10000000 ;  /* 0x1000000000177882 */ /* 0x000fe20000000000 */
[----:B------:R-:W-:Y:S01]  /*6280*/  @!P2 R2UR UR6, R3 ;  /* 0x000000000306a2ca */ /* 0x000fe200000e0000 */
[----:B-1----:R-:W-:Y:S01]  /*6290*/  @!P2 IMAD.X R0, RZ, RZ, R15, P1 ;  /* 0x000000ffff00a224 */ /* 0x002fe200008e060f */
[----:B------:R-:W-:Y:S02]  /*62a0*/  @!UP0 UIADD3 UR8, UPT, UPT, UR20, 0x2200, URZ ;  /* 0x0000220014088890 */ /* 0x000fe4000fffe0ff */
[----:B------:R-:W-:Y:S02]  /*62b0*/  @!UP0 UIADD3 UR10, UPT, UPT, UR4, 0x10, URZ ;  /* 0x00000010040a8890 */ /* 0x000fe4000fffe0ff */
[----:B------:R-:W-:Y:S01]  /*62c0*/  @!P2 R2UR UR5, R0 ;  /* 0x000000000005a2ca */ /* 0x000fe200000e0000 */
[----:B------:R-:W-:Y:S01]  /*62d0*/  VOTEU.ALL UP0, P2 ;  /* 0x0000000000ff7886 */ /* 0x000fe20001000000 */
[----:B------:R-:W-:Y:S04]  /*62e0*/  @!P2 IMAD.MOV.U32 R0, RZ, RZ, 0x2000 ;  /* 0x00002000ff00a424 */ /* 0x000fe800078e00ff */
[----:B------:R-:W-:Y:S01]  /*62f0*/  @!UP0 UMOV UR9, UR37 ;  /* 0x0000002500098c82 */ /* 0x000fe20008000000 */
        /* <DEDUP_REMOVED lines=10> */
.L_x_191:
[----:B------:R-:W-:Y:S01]  /*63a0*/  @!P2 IADD3 R3, P1, PT, R14, 0x680, RZ ;  /* 0x000006800e03a810 */ /* 0x000fe20007f3e0ff */
[----:B------:R-:W-:Y:S01]  /*63b0*/  VOTEU.ALL UP0, P2 ;  /* 0x0000000000ff7886 */ /* 0x000fe20001000000 */
[----:B------:R-:W-:Y:S01]  /*63c0*/  UMOV UR22, 0x0 ;  /* 0x0000000000167882 */ /* 0x000fe20000000000 */
[----:B------:R-:W-:Y:S01]  /*63d0*/  UMOV UR23, 0x10000000 ;  /* 0x1000000000177882 */ /* 0x000fe20000000000 */
[----:B------:R-:W-:Y:S01]  /*63e0*/  @!P2 R2UR UR6, R3 ;  /* 0x000000000306a2ca */ /* 0x000fe200000e0000 */
[----:B-1----:R-:W-:Y:S01]  /*63f0*/  @!P2 IMAD.X R0, RZ, RZ, R15, P1 ;  /* 0x000000ffff00a224 */ /* 0x002fe200008e060f */
[----:B------:R-:W-:Y:S01]  /*6400*/  @!UP0 UIADD3 UR8, UPT, UPT, UR20, 0x4200, URZ ;  /* 0x0000420014088890 */ /* 0x000fe2000fffe0ff */
[----:B------:R-:W-:Y:S01]  /*6410*/  @P0 SHF.R.U32.HI R4, RZ, 0x10, R5 ;  /* 0x00000010ff040819 */ /* 0x000fe20000011605 */
[----:B------:R-:W-:Y:S02]  /*6420*/  @!UP0 UIADD3 UR10, UPT, UPT, UR4, 0x20, URZ ;  /* 0x00000020040a8890 */ /* 0x000fe4000fffe0ff */
[----:B------:R-:W-:Y:S01]  /*6430*/  @!P2 R2UR UR5, R0 ;  /* 0x000000000005a2ca */ /* 0x000fe200000e0000 */
[----:B------:R-:W-:Y:S01]  /*6440*/  VOTEU.ALL UP0, P2 ;  /* 0x0000000000ff7886 */ /* 0x000fe20001000000 */
[----:B------:R-:W-:Y:S01]  /*6450*/  @!P2 IMAD.MOV.U32 R0, RZ, RZ, 0x2000 ;  /* 0x00002000ff00a424 */ /* 0x000fe200078e00ff */
[----:B------:R-:W-:Y:S03]  /*6460*/  @P0 R2UR UR50, R4 ;  /* 0x00000000043202ca */ /* 0x000fe600000e0000 */
        /* <DEDUP_REMOVED lines=11> */
.L_x_193:
[----:B------:R-:W-:Y:S01]  /*6520*/  @!P2 IADD3 R3, P0, PT, R14, 0x680, RZ ;  /* 0x000006800e03a810 */ /* 0x000fe20007f1e0ff */
[----:B------:R-:W-:Y:S01]  /*6530*/  VOTEU.ALL UP0, P2 ;  /* 0x0000000000ff7886 */ /* 0x000fe20001000000 */
[----:B------:R-:W-:Y:S01]  /*6540*/  UMOV UR6, 0x0 ;  /* 0x0000000000067882 */ /* 0x000fe20000000000 */
[----:B------:R-:W-:Y:S01]  /*6550*/  UMOV UR7, 0x10000000 ;  /* 0x1000000000077882 */ /* 0x000fe20000000000 */
[----:B------:R-:W-:Y:S01]  /*6560*/  @!P2 R2UR UR5, R3 ;  /* 0x000000000305a2ca */ /* 0x000fe200000e0000 */
[----:B-1----:R-:W-:Y:S01]  /*6570*/  @!P2 IMAD.X R0, RZ, RZ, R15, P0 ;  /* 0x000000ffff00a224 */ /* 0x002fe200000e060f */
[----:B------:R-:W-:Y:S01]  /*6580*/  @!UP0 UIADD3 UR10, UPT, UPT, UR4, 0x30, URZ ;  /* 0x00000030040a8890 */ /* 0x000fe2000fffe0ff */
[----:B------:R-:W-:Y:S01]  /*6590*/  R2UR UR21, R63 ;  /* 0x000000003f1572ca */ /* 0x000fe200000e0000 */
[----:B------:R-:W-:Y:S01]  /*65a0*/  @!UP0 UIADD3 UR8, UPT, UPT, UR20, 0x6200, URZ ;  /* 0x0000620014088890 */ /* 0x000fe2000fffe0ff */
[----:B------:R-:W-:Y:S01]  /*65b0*/  R2UR UR22, R64 ;  /* 0x00000000401672ca */ /* 0x000fe200000e0000 */
[----:B------:R-:W-:Y:S01]  /*65c0*/  @!UP0 UIADD3 UR9, UPT, UPT, UR20, 0xa8, URZ ;  /* 0x000000a814098890 */ /* 0x000fe2000fffe0ff */
[----:B------:R-:W-:Y:S01]  /*65d0*/  @!P2 R2UR UR4, R0 ;  /* 0x000000000004a2ca */ /* 0x000fe200000e0000 */
[----:B------:R-:W-:Y:S01]  /*65e0*/  VOTEU.ALL UP0, P2 ;  /* 0x0000000000ff7886 */ /* 0x000fe20001000000 */
[----:B------:R-:W-:Y:S01]  /*65f0*/  LOP3.LUT R10, R10, 0x1, RZ, 0x3c, !PT ;  /* 0x000000010a0a7812 */ /* 0x000fe200078e3cff */
[----:B------:R-:W-:Y:S01]  /*6600*/  UPLOP3.LUT UP2, UPT, UPT, UPT, UPT, 0x80, 0x8 ;  /* 0x000000000008789c */ /* 0x000fe20003f4f070 */
[----:B------:R-:W-:Y:S02]  /*6610*/  LOP3.LUT R9, R9, 0x1, RZ, 0x3c, !PT ;  /* 0x0000000109097812 */ /* 0x000fe400078e3cff */
[----:B------:R-:W-:Y:S03]  /*6620*/  IMAD.U32 R4, RZ, RZ, UR5 ;  /* 0x00000005ff047e24 */ /* 0x000fe6000f8e00ff */
[----:B------:R-:W-:Y:S02]  /*6630*/  UIADD3 UR21, UPT, UPT, UR15, UR21, URZ ;  /* 0x000000150f157290 */ /* 0x000fe4000fffe0ff */
[----:B------:R-:W-:Y:S02]  /*6640*/  UIADD3 UR28, UPT, UPT, UR16, UR22, URZ ;  /* 0x00000016101c7290 */ /* 0x000fe4000fffe0ff */
[----:B------:R-:W-:Y:S01]  /*6650*/  IMAD.U32 R5, RZ, RZ, UR4 ;  /* 0x00000004ff057e24 */ /* 0x000fe2000f8e00ff */
[----:B------:R-:W-:Y:S04]  /*6660*/  @!P2 R2UR UR4, R4 ;  /* 0x000000000404a2ca */ /* 0x000fe800000e0000 */
[----:B------:R-:W-:Y:S11]  /*6670*/  @!P2 R2UR UR5, R5 ;  /* 0x000000000505a2ca */ /* 0x000ff600000e0000 */
[----:B------:R-:W-:Y:S02]  /*6680*/  @!UPT UIADD3 URZ, UPT, UPT, URZ, URZ, URZ ;  /* 0x000000fffffff290 */ /* 0x000fe4000fffe0ff */
[----:B------:R1:W-:Y:S01]  /*6690*/  @!UP0 UTMALDG.5D [UR8], [UR4], desc[UR6] ;  /* 0x00000608040085b4 */ /* 0x0003e20008021000 */
[----:B------:R1:W-:Y:S01]  /*66a0*/  @!P2 SYNCS.ARRIVE.TRANS64.RED.A0TR RZ, [UR20+0xa8], R2 ;  /* 0x0000a802ffffa9a7 */ /* 0x0003e20008300414 */
[----:B------:R-:W-:Y:S01]  /*66b0*/  SYNCS.ARRIVE.TRANS64.RED.A1T0 RZ, [UR48], RZ ;  /* 0x000000ffffff79a7 */ /* 0x000fe20008100430 */
[----:B------:R-:W-:Y:S05]  /*66c0*/  BRA.U UP3, `(.L_x_95) ;  /* 0xffffffed037c7547 */ /* 0x000fea000b83ffff */
[----:B-1----:R-:W-:-:S04]  /*66d0*/  SHF.L.U32 R2, R10, 0x1f, RZ ;  /* 0x0000001f0a027819 */ /* 0x002fc800000006ff */
[----:B------:R-:W1:Y:S02]  /*66e0*/  SYNCS.PHASECHK.TRANS64.TRYWAIT P0, [UR20+0xb0], R2 ;  /* 0x0000b002ff0075a7 */ /* 0x000e640008001114 */
[----:B-1----:R-:W-:Y:S05]  /*66f0*/  @!P0 BRA `(.L_x_96) ;  /* 0x00000048006c8947 */ /* 0x002fea0003800000 */
.L_x_195:
[----:B------:R-:W2:Y:S02]  /*6700*/  SYNCS.PHASECHK.TRANS64.TRYWAIT P0, [UR20+0xb8], R2 ;  /* 0x0000b802ff0075a7 */ /* 0x000ea40008001114 */
[----:B--2---:R-:W-:Y:S05]  /*6710*/  @!P0 BRA `(.L_x_97) ;  /* 0x00000048007c8947 */ /* 0x004fea0003800000 */
.L_x_197:
[----:B------:R-:W2:Y:S02]  /*6720*/  SYNCS.PHASECHK.TRANS64.TRYWAIT P0, [UR20+0xc0], R2 ;  /* 0x0000c002ff0075a7 */ /* 0x000ea40008001114 */
[----:B--2---:R-:W-:Y:S05]  /*6730*/  @!P0 BRA `(.L_x_98) ;  /* 0x00000048008c8947 */ /* 0x004fea0003800000 */
.L_x_199:
[----:B-1----:R-:W-:-:S07]  /*6740*/  MOV R0, UR20 ;  /* 0x0000001400007c02 */ /* 0x002fce0008000f00 */
.L_x_99:
[----:B-1----:R-:W-:-:S04]  /*6750*/  SHF.L.U32 R2, R10, 0x1f, RZ ;  /* 0x0000001f0a027819 */ /* 0x002fc800000006ff */
[----:B------:R1:W2:Y:S03]  /*6760*/  SYNCS.PHASECHK.TRANS64.TRYWAIT P0, [R0+URZ+0xc8], R2 ;  /* 0x0000c802000075a7 */ /* 0x0002a600080011ff */
[----:B--2---:R-:W-:Y:S05]  /*6770*/  @!P0 NANOSLEEP.SYNCS 0x989680 ;  /* 0x009896800000895d */ /* 0x004fea0003900000 */
[----:B------:R-:W2:Y:S02]  /*6780*/  @!P0 SYNCS.PHASECHK.TRANS64 P0, [R0+URZ+0xc8], R2 ;  /* 0x0000c802000085a7 */ /* 0x000ea400080010ff */
[----:B--2---:R-:W-:Y:S05]  /*6790*/  @P0 EXIT ;  /* 0x000000000000094d */ /* 0x004fea0003800000 */
[----:B------:R-:W-:Y:S05]  /*67a0*/  BRA `(.L_x_99) ;  /* 0xfffffffc00e87947 */ /* 0x000fea000383ffff */
.L_x_84:
[----:B------:R-:W-:-:S06]  /*67b0*/  UISETP.GE.AND UP0, UPT, UR18, 0x4, UPT ;  /* 0x000000041200788c */ /* 0x000fcc000bf06270 */
[----:B------:R-:W-:-:S13]  /*67c0*/  PLOP3.LUT P0, PT, PT, PT, UP0, 0x80, 0x8 ;  /* 0x000000000008781c */ /* 0x000fda0003f0f008 */
[----:B-1----:R-:W-:Y:S05]  /*67d0*/  @!P0 EXIT ;  /* 0x000000000000894d */ /* 0x002fea0003800000 */
[----:B------:R-:W1:Y:S08]  /*67e0*/  S2UR UR4, SR_CgaCtaId ;  /* 0x00000000000479c3 */ /* 0x000e700000008800 */
[----:B------:R-:W-:Y:S01]  /*67f0*/  BAR.SYNC.DEFER_BLOCKING 0x6, 0xa0 ;  /* 0x0182800000007b1d */ /* 0x000fe20000010000 */
[C---:B------:R-:W-:Y:S01]  /*6800*/  IMAD.SHL.U32 R0, R57.reuse, 0x10, RZ ;  /* 0x0000001039007824 */ /* 0x040fe200078e00ff */
[C---:B------:R-:W-:Y:S01]  /*6810*/  LOP3.LUT R58, R57.reuse, 0x60, RZ, 0xc0, !PT ;  /* 0x00000060393a7812 */ /* 0x040fe200078ec0ff */
[C---:B------:R-:W-:Y:S01]  /*6820*/  IMAD.SHL.U32 R56, R57.reuse, 0x2, RZ ;  /* 0x0000000239387824 */ /* 0x040fe200078e00ff */
[C---:B------:R-:W-:Y:S01]  /*6830*/  LOP3.LUT R67, R57.reuse, 0x2, RZ, 0xc0, !PT ;  /* 0x0000000239437812 */ /* 0x040fe200078ec0ff */
[----:B------:R-:W-:Y:S01]  /*6840*/  IMAD.U32 R23, R57, 0x10000, RZ ;  /* 0x0001000039177824 */ /* 0x000fe200078e00ff */
[----:B------:R-:W-:-:S02]  /*6850*/  UMOV UR51, 0x400 ;  /* 0x0000040000337882 */ /* 0x000fc40000000000 */
[----:B------:R-:W2:Y:S01]  /*6860*/  LDC.64 R50, c[0x0][0x9b0] ;  /* 0x00026c00ff327b82 */ /* 0x000ea20000000a00 */
[----:B------:R-:W3:Y:S01]  /*6870*/  LDCU.64 UR6, c[0x0][0x990] ;  /* 0x00013200ff0677ac */ /* 0x000ee20008000a00 */
[----:B------:R-:W-:Y:S01]  /*6880*/  LOP3.LUT R4, R0, 0x60, RZ, 0xc0, !PT ;  /* 0x0000006000047812 */ /* 0x000fe200078ec0ff */
[----:B------:R-:W-:Y:S01]  /*6890*/  HFMA2 R53, -RZ, RZ, 0, 0 ;  /* 0x00000000ff357431 */ /* 0x000fe200000001ff */
[----:B------:R-:W-:Y:S01]  /*68a0*/  LOP3.LUT R57, R57, 0x4, RZ, 0xc0, !PT ;  /* 0x0000000439397812 */ /* 0x000fe200078ec0ff */
[----:B------:R-:W-:Y:S01]  /*68b0*/  USHF.R.S32.HI UR54, URZ, 0x1f, UR5 ;  /* 0x0000001fff367899 */ /* 0x000fe20008011405 */
[----:B------:R-:W-:Y:S01]  /*68c0*/  LOP3.LUT R56, R4, 0xc, R56, 0xf8, !PT ;  /* 0x0000000c04387812 */ /* 0x000fe200078ef838 */
[----:B------:R-:W-:Y:S01]  /*68d0*/  IMAD.MOV.U32 R55, RZ, RZ, 0x1 ;  /* 0x00000001ff377424 */ /* 0x000fe200078e00ff */
[----:B------:R-:W4:Y:S01]  /*68e0*/  LDC.64 R48, c[0x0][0x9a8] ;  /* 0x00026a00ff307b82 */ /* 0x000f220000000a00 */
[----:B------:R-:W-:Y:S01]  /*68f0*/  ULEA.HI UR54, UR54, UR5, URZ, 0x6 ;  /* 0x0000000536367291 */ /* 0x000fe2000f8f30ff */
[----:B------:R-:W-:Y:S01]  /*6900*/  LOP3.LUT R56, R56, 0x790, R0, 0xf8, !PT ;  /* 0x0000079038387812 */ /* 0x000fe200078ef800 */
[----:B------:R-:W-:Y:S01]  /*6910*/  IMAD.MOV.U32 R22, RZ, RZ, RZ ;  /* 0x000000ffff167224 */ /* 0x000fe200078e00ff */
[----:B------:R-:W-:Y:S01]  /*6920*/  LOP3.LUT R23, R23, 0x600000, RZ, 0xc0, !PT ;  /* 0x0060000017177812 */ /* 0x000fe200078ec0ff */
[----:B------:R-:W-:Y:S01]  /*6930*/  IMAD.MOV.U32 R54, RZ, RZ, RZ ;  /* 0x000000ffff367224 */ /* 0x000fe200078e00ff */
[----:B------:R-:W2:Y:S01]  /*6940*/  LDCU UR63, c[0x0][0x370] ;  /* 0x00006e00ff3f77ac */ /* 0x000ea20008000800 */
[----:B-1----:R-:W-:Y:S01]  /*6950*/  ULEA UR51, UR4, UR51, 0x18 ;  /* 0x0000003304337291 */ /* 0x002fe2000f8ec0ff */
[----:B---3--:R-:W-:Y:S01]  /*6960*/  MOV R62, UR6 ;  /* 0x00000006003e7c02 */ /* 0x008fe20008000f00 */
[----:B------:R-:W-:Y:S01]  /*6970*/  IMAD.U32 R61, RZ, RZ, UR7 ;  /* 0x00000007ff3d7e24 */ /* 0x000fe2000f8e00ff */
[----:B------:R-:W1:Y:S01]  /*6980*/  LDCU UR48, c[0x0][0xc0c] ;  /* 0x00018180ff3077ac */ /* 0x000e620008000800 */
[----:B------:R-:W-:-:S05]  /*6990*/  UIADD3 UR4, UPT, UPT, UR51, 0x200, URZ ;  /* 0x0000020033047890 */ /* 0x000fca000fffe0ff */
[----:B------:R-:W3:Y:S01]  /*69a0*/  LDS R2, [UR51+0x130] ;  /* 0x00013033ff027984 */ /* 0x000ee20008000800 */
[----:B------:R-:W1:Y:S01]  /*69b0*/  LDCU UR38, c[0x0][0xc30] ;  /* 0x00018600ff2677ac */ /* 0x000e620008000800 */
[----:B------:R-:W-:Y:S01]  /*69c0*/  MOV R52, UR4 ;  /* 0x0000000400347c02 */ /* 0x000fe20008000f00 */
[----:B------:R-:W1:Y:S03]  /*69d0*/  LDCU.64 UR60, c[0x0][0x988] ;  /* 0x00013100ff3c77ac */ /* 0x000e660008000a00 */
[----:B------:R-:W-:Y:S01]  /*69e0*/  LEA R56, R56, R52, 0x2 ;  /* 0x0000003438387211 */ /* 0x000fe200078e10ff */
[----:B------:R-:W1:Y:S04]  /*69f0*/  LDCU.64 UR46, c[0x0][0xc28] ;  /* 0x00018500ff2e77ac */ /* 0x000e680008000a00 */
[--C-:B------:R-:W-:Y:S01]  /*6a00*/  IMAD R67, R67, -0x10, R56.reuse ;  /* 0xfffffff043437824 */ /* 0x100fe200078e0238 */
[----:B------:R-:W1:Y:S01]  /*6a10*/  LDCU.128 UR56, c[0x0][0xc10] ;  /* 0x00018200ff3877ac */ /* 0x000e620008000c00 */
[----:B------:R-:W-:Y:S01]  /*6a20*/  IMAD R66, R57, -0x10, R56 ;  /* 0xfffffff039427824 */ /* 0x000fe200078e0238 */
[----:B------:R-:W1:Y:S01]  /*6a30*/  LDCU UR62, c[0x0][0x374] ;  /* 0x00006e80ff3e77ac */ /* 0x000e620008000800 */
[----:B------:R-:W-:Y:S01]  /*6a40*/  USHF.R.S32.HI UR54, URZ, 0x6, UR54 ;  /* 0x00000006ff367899 */ /* 0x000fe20008011436 */
[----:B------:R-:W-:Y:S01]  /*6a50*/  UMOV UR55, URZ ;  /* 0x000000ff00377c82 */ /* 0x000fe20008000000 */
[----:B------:R-:W-:Y:S01]  /*6a60*/  UMOV UR52, URZ ;  /* 0x000000ff00347c82 */ /* 0x000fe20008000000 */
[C---:B---3--:R-:W-:Y:S01]  /*6a70*/  VIADD R3, R2.reuse, 0x40 ;  /* 0x0000004002037836 */ /* 0x048fe20000000000 */
[----:B------:R-:W-:-:S04]  /*6a80*/  LOP3.LUT R2, R2, 0xffff, RZ, 0xc0, !PT ;  /* 0x0000ffff02027812 */ /* 0x000fc800078ec0ff */
[----:B------:R-:W-:-:S05]  /*6a90*/  LOP3.LUT R3, R3, 0xffff, RZ, 0xc0, !PT ;  /* 0x0000ffff03037812 */ /* 0x000fca00078ec0ff */
[----:B-12-4-:R3:W-:Y:S02]  /*6aa0*/  STL.64 [R1], R2 ;  /* 0x0000000201007387 */ /* 0x0167e40000100a00 */
.L_x_143:
[----:B---3--:R-:W-:Y:S04]  /*6ab0*/  SHF.L.U32 R2, R53, 0x1f, RZ ;  /* 0x0000001f35027819 */ /* 0x008fe800000006ff */
[----:B-1----:R-:W1:Y:S02]  /*6ac0*/  SYNCS.PHASECHK.TRANS64.TRYWAIT P0, [UR51+0xe0], R2 ;  /* 0x0000e002ff0075a7 */ /* 0x002e640008001133 */
[----:B-1----:R-:W-:Y:S05]  /*6ad0*/  @!P0 BRA `(.L_x_100) ;  /* 0x0000004400bc8947 */ /* 0x002fea0003800000 */
.L_x_201:
[----:B------:R-:W2:Y:S01]  /*6ae0*/  LDS.128 R4, [UR51+0x120] ;  /* 0x00012033ff047984 */ /* 0x000ea20008000c00 */
[----:B------:R-:W-:Y:S01]  /*6af0*/  UISETP.GE.AND UP0, UPT, UR39, 0x1, UPT ;  /* 0x000000012700788c */ /* 0x000fe2000bf06270 */
[----:B------:R-:W-:Y:S01]  /*6b00*/  @!PT LDS RZ, [RZ] ;  /* 0x00000000fffff984 */ /* 0x000fe20000000800 */
[----:B------:R-:W-:Y:S01]  /*6b10*/  @!PT LDS RZ, [RZ] ;  /* 0x00000000fffff984 */ /* 0x000fe20000000800 */
[----:B------:R-:W-:Y:S01]  /*6b20*/  @!PT LDS RZ, [RZ] ;  /* 0x00000000fffff984 */ /* 0x000fe20000000800 */
[----:B------:R-:W-:Y:S01]  /*6b30*/  @!PT LDS RZ, [RZ] ;  /* 0x00000000fffff984 */ /* 0x000fe20000000800 */
[----:B------:R3:W-:Y:S06]  /*6b40*/  MEMBAR.ALL.CTA ;  /* 0x0000000000007992 */ /* 0x0007ec0000008000 */
[----:B---3--:R-:W3:Y:S01]  /*6b50*/  FENCE.VIEW.ASYNC.S ;  /* 0x00000000000073c6 */ /* 0x008ee20000000000 */
[----:B--2---:R-:W-:Y:S11]  /*6b60*/  LOP3.LUT P0, RZ, R6, 0x1, RZ, 0xc0, !PT ;  /* 0x0000000106ff7812 */ /* 0x004ff6000780c0ff */
[----:B------:R-:W-:Y:S02]  /*6b70*/  @!UPT UIADD3 URZ, UPT, UPT, URZ, URZ, URZ ;  /* 0x000000fffffff290 */ /* 0x000fe4000fffe0ff */
[----:B---3--:R-:W-:Y:S01]  /*6b80*/  VOTEU.ANY UP1, P0 ;  /* 0x0000000000ff7886 */ /* 0x008fe20000020100 */
[----:B------:R-:W-:Y:S01]  /*6b90*/  PLOP3.LUT P0, PT, PT, PT, UP1, 0x80, 0x8 ;  /* 0x000000000008781c */ /* 0x000fe20003f0f018 */
[----:B------:R-:W-:Y:S06]  /*6ba0*/  UP2UR UR4, UPR, URZ, 0x2 ;  /* 0x00000002ff047883 */ /* 0x000fec0008000000 */
[----:B------:R-:W-:Y:S01]  /*6bb0*/  IMAD.U32 R68, RZ, RZ, UR4 ;  /* 0x00000004ff447e24 */ /* 0x000fe2000f8e00ff */
[----:B------:R-:W-:Y:S04]  /*6bc0*/  UIADD3 UR4, UPT, UPT, UR51, 0xe8, URZ ;  /* 0x000000e833047890 */ /* 0x000fe8000fffe0ff */
[----:B------:R-:W-:Y:S01]  /*6bd0*/  UPRMT UR4, URZ, 0x654, UR4 ;  /* 0x00000654ff047896 */ /* 0x000fe20008000004 */
[----:B-1----:R-:W-:Y:S02]  /*6be0*/  @P0 MOV R2, R4 ;  /* 0x0000000400020202 */ /* 0x002fe40000000f00 */
[----:B------:R-:W-:Y:S02]  /*6bf0*/  @P0 LOP3.LUT R0, R5, 0xffff, RZ, 0xc0, !PT ;  /* 0x0000ffff05000812 */ /* 0x000fe400078ec0ff */
[----:B------:R-:W-:Y:S02]  /*6c00*/  @P0 R2UR UR6, R2 ;  /* 0x00000000020602ca */ /* 0x000fe400000e0000 */
[----:B------:R-:W-:Y:S01]  /*6c10*/  @P0 R2UR UR5, R0 ;  /* 0x00000000000502ca */ /* 0x000fe200000e0000 */
[----:B------:R-:W-:Y:S01]  /*6c20*/  IMAD.U32 R0, RZ, RZ, UR54 ;  /* 0x00000036ff007e24 */ /* 0x000fe2000f8e00ff */
[----:B------:R-:W-:Y:S04]  /*6c30*/  SYNCS.ARRIVE.TRANS64.RED.A1T0 RZ, [UR4], RZ ;  /* 0x000000ffffff79a7 */ /* 0x000fe80008100404 */
[----:B------:R-:W-:Y:S05]  /*6c40*/  IABS R2, R0 ;  /* 0x0000000000027213 */ /* 0x000fea0000000000 */
[----:B------:R-:W-:Y:S02]  /*6c50*/  @UP1 UMOV UR37, UR6 ;  /* 0x0000000600251c82 */ /* 0x000fe40008000000 */
[----:B------:R-:W-:Y:S01]  /*6c60*/  @UP1 UMOV UR36, UR5 ;  /* 0x0000000500241c82 */ /* 0x000fe20008000000 */
[----:B------:R-:W-:Y:S05]  /*6c70*/  BRA.U !UP0, `(.L_x_101) ;  /* 0x0000000108cc7547 */ /* 0x000fea000b800000 */
[----:B------:R-:W1:Y:S01]  /*6c80*/  LDCU UR9, c[0x0][0xc20] ;  /* 0x00018400ff0977ac */ /* 0x000e620008000800 */
[----:B------:R-:W-:Y:S02]  /*6c90*/  UIMAD.WIDE.U32 UR4, UR62, UR59, URZ ;  /* 0x0000003b3e0472a5 */ /* 0x000fe4000f8e00ff */
[----:B------:R-:W-:Y:S02]  /*6ca0*/  UIMAD.WIDE.U32 UR6, UR63, UR56, URZ ;  /* 0x000000383f0672a5 */ /* 0x000fe4000f8e00ff */
[----:B------:R-:W-:Y:S02]  /*6cb0*/  UIMAD.WIDE.U32 UR10, UR36, UR59, URZ ;  /* 0x0000003b240a72a5 */ /* 0x000fe4000f8e00ff */
[----:B------:R-:W-:Y:S02]  /*6cc0*/  UISETP.NE.AND UP0, UPT, UR58, 0x1, UPT ;  /* 0x000000013a00788c */ /* 0x000fe4000bf05270 */
[----:B------:R-:W-:Y:S02]  /*6cd0*/  UISETP.NE.AND UP1, UPT, UR48, 0x1, UPT ;  /* 0x000000013000788c */ /* 0x000fe4000bf25270 */
[----:B------:R-:W-:Y:S02]  /*6ce0*/  UISETP.NE.AND UP2, UPT, UR39, 0x1, UPT ;  /* 0x000000012700788c */ /* 0x000fe4000bf45270 */
[----:B------:R-:W-:Y:S01]  /*6cf0*/  UIMAD.WIDE.U32 UR12, UR37, UR56, URZ ;  /* 0x00000038250c72a5 */ /* 0x000fe2000f8e00ff */
[----:B------:R-:W-:Y:S01]  /*6d00*/  UMOV UR4, UR5 ;  /* 0x0000000500047c82 */ /* 0x000fe20008000000 */
[----:B------:R-:W-:Y:S01]  /*6d10*/  UMOV UR6, UR11 ;  /* 0x0000000b00067c82 */ /* 0x000fe20008000000 */
[----:B-1----:R-:W-:Y:S03]  /*6d20*/  USHF.R.U32.HI UR8, URZ, UR9, UR4 ;  /* 0x00000009ff087299 */ /* 0x002fe60008011604 */
[----:B------:R-:W-:Y:S02]  /*6d30*/  UMOV UR4, UR7 ;  /* 0x0000000700047c82 */ /* 0x000fe40008000000 */
[----:B------:R-:W-:Y:S02]  /*6d40*/  USHF.R.U32.HI UR5, URZ, UR57, UR4 ;  /* 0x00000039ff057299 */ /* 0x000fe40008011604 */
[----:B------:R-:W-:Y:S02]  /*6d50*/  USEL UR4, UR62, UR8, !UP0 ;  /* 0x000000083e047287 */ /* 0x000fe4000c000000 */
[----:B------:R-:W-:Y:S02]  /*6d60*/  USHF.R.U32.HI UR8, URZ, UR9, UR6 ;  /* 0x00000009ff087299 */ /* 0x000fe40008011606 */
[----:B------:R-:W-:Y:S02]  /*6d70*/  UIMAD.WIDE.U32 UR6, UR4, UR46, URZ ;  /* 0x0000002e040672a5 */ /* 0x000fe4000f8e00ff */
[----:B------:R-:W-:Y:S02]  /*6d80*/  USEL UR9, UR63, UR5, !UP1 ;  /* 0x000000053f097287 */ /* 0x000fe4000c800000 */
[----:B------:R-:W-:Y:S02]  /*6d90*/  USEL UR8, UR36, UR8, !UP0 ;  /* 0x0000000824087287 */ /* 0x000fe4000c000000 */
[----:B------:R-:W-:Y:S01]  /*6da0*/  UIMAD.WIDE.U32 UR10, UR9, UR46, URZ ;  /* 0x0000002e090a72a5 */ /* 0x000fe2000f8e00ff */
[----:B------:R-:W-:Y:S01]  /*6db0*/  UMOV UR6, UR7 ;  /* 0x0000000700067c82 */ /* 0x000fe20008000000 */
[----:B------:R-:W-:Y:S01]  /*6dc0*/  UMOV UR5, UR13 ;  /* 0x0000000d00057c82 */ /* 0x000fe20008000000 */
[----:B------:R-:W-:Y:S02]  /*6dd0*/  @UP2 USHF.R.U32.HI UR4, URZ, UR47, UR6 ;  /* 0x0000002fff042299 */ /* 0x000fe40008011606 */
[----:B------:R-:W-:Y:S02]  /*6de0*/  USHF.R.U32.HI UR5, URZ, UR57, UR5 ;  /* 0x00000039ff057299 */ /* 0x000fe40008011605 */
[----:B------:R-:W-:Y:S02]  /*6df0*/  UIMAD UR4, UR39, UR4, URZ ;  /* 0x00000004270472a4 */ /* 0x000fe4000f8e02ff */
[----:B------:R-:W-:Y:S02]  /*6e00*/  USEL UR5, UR37, UR5, !UP1 ;  /* 0x0000000525057287 */ /* 0x000fe4000c800000 */
[----:B------:R-:W-:Y:S01]  /*6e10*/  UISETP.GE.AND UP0, UPT, UR8, UR4, UPT ;  /* 0x000000040800728c */ /* 0x000fe2000bf06270 */
[----:B------:R-:W-:Y:S01]  /*6e20*/  UMOV UR6, UR11 ;  /* 0x0000000b00067c82 */ /* 0x000fe20008000000 */
[----:B------:R-:W-:Y:S02]  /*6e30*/  UIMAD.WIDE.U32 UR10, UR8, UR46, URZ ;  /* 0x0000002e080a72a5 */ /* 0x000fe4000f8e00ff */
[----:B------:R-:W-:Y:S04]  /*6e40*/  @UP2 USHF.R.U32.HI UR9, URZ, UR47, UR6 ;  /* 0x0000002fff092299 */ /* 0x000fe80008011606 */
[----:B------:R-:W-:Y:S01]  /*6e50*/  UIMAD UR6, UR39, UR9, URZ ;  /* 0x00000009270672a4 */ /* 0x000fe2000f8e02ff */
[----:B------:R-:W-:Y:S03]  /*6e60*/  UMOV UR4, UR11 ;  /* 0x0000000b00047c82 */ /* 0x000fe60008000000 */
[----:B------:R-:W-:Y:S02]  /*6e70*/  UISETP.GE.OR UP0, UPT, UR5, UR6, UP0 ;  /* 0x000000060500728c */ /* 0x000fe40008706670 */
[----:B------:R-:W-:Y:S02]  /*6e80*/  USHF.R.U32.HI UR4, URZ, UR47, UR4 ;  /* 0x0000002fff047299 */ /* 0x000fe40008011604 */
[----:B------:R-:W-:Y:S02]  /*6e90*/  UIMAD.WIDE.U32 UR6, UR5, UR46, URZ ;  /* 0x0000002e050672a5 */ /* 0x000fe4000f8e00ff */
[----:B------:R-:W-:Y:S02]  /*6ea0*/  USEL UR11, UR8, UR4, !UP2 ;  /* 0x00000004080b7287 */ /* 0x000fe4000d000000 */
[----:B------:R-:W-:Y:S02]  /*6eb0*/  UIADD3 UR6, UPT, UPT, -UR5, URZ, URZ ;  /* 0x000000ff05067290 */ /* 0x000fe4000fffe1ff */
[----:B------:R-:W-:Y:S02]  /*6ec0*/  UIADD3 UR10, UPT, UPT, -UR11, URZ, URZ ;  /* 0x000000ff0b0a7290 */ /* 0x000fe4000fffe1ff */
[----:B------:R-:W-:Y:S02]  /*6ed0*/  UIMAD UR6, UR48, UR6, UR37 ;  /* 0x00000006300672a4 */ /* 0x000fe4000f8e0225 */
[----:B------:R-:W-:Y:S01]  /*6ee0*/  UIMAD UR10, UR39, UR10, UR8 ;  /* 0x0000000a270a72a4 */ /* 0x000fe2000f8e0208 */
[----:B------:R-:W-:Y:S01]  /*6ef0*/  @!UP0 UMOV UR4, UR7 ;  /* 0x0000000700048c82 */ /* 0x000fe20008000000 */
[----:B------:R-:W-:Y:S02]  /*6f00*/  UIADD3 UR7, UPT, UPT, -UR8, URZ, URZ ;  /* 0x000000ff08077290 */ /* 0x000fe4000fffe1ff */
[----:B------:R-:W-:Y:S04]  /*6f10*/  @!UP0 USHF.R.U32.HI UR4, URZ, UR47, UR4 ;  /* 0x0000002fff048299 */ /* 0x000fe80008011604 */
[----:B------:R-:W-:Y:S04]  /*6f20*/  @!UP0 USEL UR4, UR5, UR4, !UP2 ;  /* 0x0000000405048287 */ /* 0x000fe8000d000000 */
[----:B------:R-:W-:Y:S02]  /*6f30*/  @!UP0 UIMAD UR9, UR9, UR10, UR4 ;  /* 0x0000000a090982a4 */ /* 0x000fe4000f8e0204 */
[----:B------:R-:W-:Y:S02]  /*6f40*/  @!UP0 UIADD3 UR10, UPT, UPT, UR11, -UR4, URZ ;  /* 0x800000040b0a8290 */ /* 0x000fe4000fffe0ff */
[----:B------:R-:W-:Y:S02]  /*6f50*/  UIMAD UR4, UR58, UR7, UR36 ;  /* 0x000000073a0472a4 */ /* 0x000fe4000f8e0224 */
[----:B------:R-:W-:Y:S03]  /*6f60*/  @!UP0 UIMAD UR8, UR10, UR39, UR5 ;  /* 0x000000270a0882a4 */ /* 0x000fe6000f8e0205 */
[----:B------:R-:W-:Y:S02]  /*6f70*/  @!UP0 UMOV UR5, UR9 ;  /* 0x0000000900058c82 */ /* 0x000fe40008000000 */
[----:B------:R-:W-:Y:S02]  /*6f80*/  UIMAD UR37, UR5, UR48, UR6 ;  /* 0x00000030052572a4 */ /* 0x000fe4000f8e0206 */
[----:B------:R-:W-:Y:S11]  /*6f90*/  UIMAD UR36, UR8, UR58, UR4 ;  /* 0x0000003a082472a4 */ /* 0x000ff6000f8e0204 */
[----:B------:R-:W-:Y:S01]  /*6fa0*/  @!UPT UIADD3 URZ, UPT, UPT, URZ, URZ, URZ ;  /* 0x000000fffffff290 */ /* 0x000fe2000fffe0ff */
.L_x_101:
[----:B------:R-:W1:Y:S01]  /*6fb0*/  LDCU UR16, c[0x0][0x388] ;  /* 0x00007100ff1077ac */ /* 0x000e620008000800 */
[----:B------:R-:W-:Y:S01]  /*6fc0*/  R2UR UR6, R2 ;  /* 0x00000000020672ca */ /* 0x000fe200000e0000 */
[----:B------:R-:W-:Y:S01]  /*6fd0*/  IMAD.U32 R8, RZ, RZ, UR21 ;  /* 0x00000015ff087e24 */ /* 0x000fe2000f8e00ff */
[----:B------:R-:W-:Y:S01]  /*6fe0*/  LEA R2, R22, UR49, 0x2 ;  /* 0x0000003116027c11 */ /* 0x000fe2000f8e10ff */
[----:B------:R-:W2:Y:S01]  /*6ff0*/  LDCU UR11, c[0x0][0x38c] ;  /* 0x00007180ff0b77ac */ /* 0x000ea20008000800 */
[----:B------:R-:W-:Y:S01]  /*7000*/  IABS R0, R0 ;  /* 0x0000000000007213 */ /* 0x000fe20000000000 */
[----:B------:R-:W-:Y:S01]  /*7010*/  BSSY.RECONVERGENT B6, `(.L_x_102) ;  /* 0x0000094000067945 */ /* 0x000fe20003800200 */
[----:B------:R-:W-:Y:S01]  /*7020*/  IABS R8, R8 ;  /* 0x0000000800087213 */ /* 0x000fe20000000000 */
[----:B------:R-:W-:Y:S01]  /*7030*/  USHF.L.U32 UR42, UR28, 0x7, URZ ;  /* 0x000000071c2a7899 */ /* 0x000fe200080006ff */
[----:B------:R-:W5:Y:S01]  /*7040*/  LDL R2, [R2] ;  /* 0x0000000002027983 */ /* 0x000f620000100800 */
[----:B------:R-:W-:Y:S01]  /*7050*/  IMAD.MOV R0, RZ, RZ, -R0 ;  /* 0x000000ffff007224 */ /* 0x000fe200078e0a00 */
[----:B------:R-:W-:Y:S02]  /*7060*/  R2UR UR9, R8 ;  /* 0x00000000080972ca */ /* 0x000fe400000e0000 */
[----:B------:R-:W-:Y:S01]  /*7070*/  @P0 SHF.R.U32.HI R4, RZ, 0x10, R5 ;  /* 0x00000010ff040819 */ /* 0x000fe20000011605 */
[----:B------:R-:W3:Y:S01]  /*7080*/  I2F.RP R3, UR6 ;  /* 0x0000000600037d06 */ /* 0x000ee20008209400 */
[----:B------:R-:W-:Y:S02]  /*7090*/  R2UR UR17, R70 ;  /* 0x00000000461172ca */ /* 0x000fe400000e0000 */
[----:B------:R-:W-:Y:S02]  /*70a0*/  @P0 R2UR UR17, R4 ;  /* 0x00000000041102ca */ /* 0x000fe400000e0000 */
[----:B------:R-:W-:Y:S05]  /*70b0*/  LOP3.LUT P0, RZ, R52, 0x1b0, RZ, 0xc0, !PT ;  /* 0x000001b034ff7812 */ /* 0x000fea000780c0ff */
[----:B---3--:R-:W3:Y:S01]  /*70c0*/  MUFU.RCP R3, R3 ;  /* 0x0000000300037308 */ /* 0x008ee20000001000 */
[----:B--2---:R-:W-:Y:S05]  /*70d0*/  IMAD.U32 R8, RZ, RZ, UR11 ;  /* 0x0000000bff087e24 */ /* 0x004fea000f8e00ff */
[----:B------:R-:W-:Y:S01]  /*70e0*/  IMAD.U32 R70, RZ, RZ, UR17 ;  /* 0x00000011ff467e24 */ /* 0x000fe2000f8e00ff */
[----:B------:R-:W-:Y:S04]  /*70f0*/  IABS R8, R8 ;  /* 0x0000000800087213 */ /* 0x000fe80000000000 */
[----:B------:R-:W2:Y:S01]  /*7100*/  I2F.RP R10, R8 ;  /* 0x00000008000a7306 */ /* 0x000ea20000209400 */
[----:B---3--:R-:W-:Y:S09]  /*7110*/  VIADD R3, R3, 0xffffffe ;  /* 0x0ffffffe03037836 */ /* 0x008ff20000000000 */
[----:B------:R-:W3:Y:S10]  /*7120*/  F2I.FTZ.U32.TRUNC.NTZ R3, R3 ;  /* 0x0000000300037305 */ /* 0x000ef4000021f000 */
[----:B--2---:R-:W2:Y:S01]  /*7130*/  MUFU.RCP R10, R10 ;  /* 0x0000000a000a7308 */ /* 0x004ea20000001000 */
[----:B---3--:R-:W-:Y:S01]  /*7140*/  R2UR UR5, R3 ;  /* 0x00000000030572ca */ /* 0x008fe200000e0000 */
[----:B-1----:R-:W-:Y:S05]  /*7150*/  IMAD.U32 R3, RZ, RZ, UR16 ;  /* 0x00000010ff037e24 */ /* 0x002fea000f8e00ff */
[----:B------:R-:W-:Y:S04]  /*7160*/  IABS R3, R3 ;  /* 0x0000000300037213 */ /* 0x000fe80000000000 */
[----:B------:R-:W-:Y:S01]  /*7170*/  R2UR UR7, R3 ;  /* 0x00000000030772ca */ /* 0x000fe200000e0000 */
[----:B--2---:R-:W-:Y:S02]  /*7180*/  VIADD R10, R10, 0xffffffe ;  /* 0x0ffffffe0a0a7836 */ /* 0x004fe40000000000 */
[----:B------:R-:W-:Y:S02]  /*7190*/  UIADD3 UR4, UPT, UPT, URZ, -UR5, URZ ;  /* 0x80000005ff047290 */ /* 0x000fe4000fffe0ff */
[----:B------:R-:W1:Y:S02]  /*71a0*/  F2I.FTZ.U32.TRUNC.NTZ R11, R10 ;  /* 0x0000000a000b7305 */ /* 0x000e64000021f000 */
[----:B------:R-:W-:Y:S03]  /*71b0*/  UIMAD UR8, UR4, UR6, URZ ;  /* 0x00000006040872a4 */ /* 0x000fe6000f8e02ff */
[----:B------:R-:W-:Y:S02]  /*71c0*/  UMOV UR4, URZ ;  /* 0x000000ff00047c82 */ /* 0x000fe40008000000 */
[----:B------:R-:W-:Y:S02]  /*71d0*/  UIMAD.WIDE.U32 UR4, UR5, UR8, UR4 ;  /* 0x00000008050472a5 */ /* 0x000fe4000f8e0004 */
[----:B------:R-:W-:Y:S02]  /*71e0*/  R2UR UR8, R0 ;  /* 0x00000000000872ca */ /* 0x000fe400000e0000 */
[----:B------:R-:W2:Y:S03]  /*71f0*/  I2F.RP R0, UR7 ;  /* 0x0000000700007d06 */ /* 0x000ea60008209400 */
[----:B------:R-:W-:Y:S01]  /*7200*/  UMOV UR4, UR5 ;  /* 0x0000000500047c82 */ /* 0x000fe20008000000 */
[--C-:B-1----:R-:W-:Y:S01]  /*7210*/  IMAD.MOV R3, RZ, RZ, -R11.reuse ;  /* 0x000000ffff037224 */ /* 0x102fe200078e0a0b */
[----:B------:R-:W-:Y:S01]  /*7220*/  UIMAD.WIDE.U32 UR4, UR4, UR9, URZ ;  /* 0x00000009040472a5 */ /* 0x000fe2000f8e00ff */
[----:B------:R-:W-:Y:S02]  /*7230*/  IMAD.MOV.U32 R10, RZ, RZ, RZ ;  /* 0x000000ffff0a7224 */ /* 0x000fe400078e00ff */
[----:B------:R-:W-:Y:S04]  /*7240*/  IMAD R3, R3, R8, RZ ;  /* 0x0000000803037224 */ /* 0x000fe800078e02ff */
[----:B------:R-:W-:Y:S01]  /*7250*/  UMOV UR43, UR5 ;  /* 0x00000005002b7c82 */ /* 0x000fe20008000000 */
[----:B------:R-:W-:Y:S01]  /*7260*/  IMAD.HI.U32 R11, R11, R3, R10 ;  /* 0x000000030b0b7227 */ /* 0x000fe200078e000a */
[----:B------:R-:W-:Y:S01]  /*7270*/  UIMAD UR4, UR43, UR8, UR9 ;  /* 0x000000082b0472a4 */ /* 0x000fe2000f8e0209 */
[----:B--2---:R-:W1:Y:S03]  /*7280*/  MUFU.RCP R0, R0 ;  /* 0x0000000000007308 */ /* 0x004e660000001000 */
[----:B------:R-:W-:Y:S11]  /*7290*/  UISETP.GT.U32.AND UP0, UPT, UR6, UR4, UPT ;  /* 0x000000040600728c */ /* 0x000ff6000bf04070 */
[----:B------:R-:W-:Y:S02]  /*72a0*/  @!UP0 UIADD3 UR4, UPT, UPT, UR4, -UR6, URZ ;  /* 0x8000000604048290 */ /* 0x000fe4000fffe0ff */
[----:B------:R-:W-:Y:S01]  /*72b0*/  @!UP0 UIADD3 UR43, UPT, UPT, UR43, 0x1, URZ ;  /* 0x000000012b2b8890 */ /* 0x000fe2000fffe0ff */
[----:B-1----:R-:W-:Y:S01]  /*72c0*/  VIADD R0, R0, 0xffffffe ;  /* 0x0ffffffe00007836 */ /* 0x002fe20000000000 */
[----:B------:R-:W-:Y:S02]  /*72d0*/  UISETP.GE.U32.AND UP2, UPT, UR4, UR6, UPT ;  /* 0x000000060400728c */ /* 0x000fe4000bf46070 */
[----:B------:R-:W-:Y:S02]  /*72e0*/  ULOP3.LUT UR4, UR21, UR54, URZ, 0x3c, !UPT ;  /* 0x0000003615047292 */ /* 0x000fe4000f8e3cff */
[----:B------:R-:W-:Y:S01]  /*72f0*/  UISETP.NE.AND UP0, UPT, UR54, URZ, UPT ;  /* 0x000000ff3600728c */ /* 0x000fe2000bf05270 */
[----:B------:R-:W1:Y:S01]  /*7300*/  F2I.FTZ.U32.TRUNC.NTZ R0, R0 ;  /* 0x0000000000007305 */ /* 0x000e62000021f000 */
[----:B------:R-:W-:Y:S05]  /*7310*/  UISETP.GE.AND UP1, UPT, UR4, URZ, UPT ;  /* 0x000000ff0400728c */ /* 0x000fea000bf26270 */
[----:B------:R-:W-:Y:S06]  /*7320*/  @UP2 UIADD3 UR43, UPT, UPT, UR43, 0x1, URZ ;  /* 0x000000012b2b2890 */ /* 0x000fec000fffe0ff */
[----:B------:R-:W-:Y:S02]  /*7330*/  @!UP1 UIADD3 UR43, UPT, UPT, -UR43, URZ, URZ ;  /* 0x000000ff2b2b9290 */ /* 0x000fe4000fffe1ff */
[----:B------:R-:W-:Y:S01]  /*7340*/  @!UP0 ULOP3.LUT UR43, URZ, UR54, URZ, 0x33, !UPT ;  /* 0x00000036ff2b8292 */ /* 0x000fe2000f8e33ff */
[----:B-1----:R-:W-:Y:S05]  /*7350*/  R2UR UR5, R0 ;  /* 0x00000000000572ca */ /* 0x002fea00000e0000 */
[----:B------:R-:W-:Y:S05]  /*7360*/  IMAD.U32 R0, RZ, RZ, UR43 ;  /* 0x0000002bff007e24 */ /* 0x000fea000f8e00ff */
[----:B------:R-:W-:Y:S03]  /*7370*/  IABS R0, R0 ;  /* 0x0000000000007213 */ /* 0x000fe60000000000 */
[----:B------:R-:W-:Y:S01]  /*7380*/  UIADD3 UR4, UPT, UPT, URZ, -UR5, URZ ;  /* 0x80000005ff047290 */ /* 0x000fe2000fffe0ff */
[----:B------:R-:W-:Y:S03]  /*7390*/  R2UR UR8, R0 ;  /* 0x00000000000872ca */ /* 0x000fe600000e0000 */
[----:B------:R-:W-:Y:S03]  /*73a0*/  UIMAD UR6, UR4, UR7, URZ ;  /* 0x00000007040672a4 */ /* 0x000fe6000f8e02ff */
[----:B------:R-:W-:Y:S02]  /*73b0*/  UMOV UR4, URZ ;  /* 0x000000ff00047c82 */ /* 0x000fe40008000000 */
[----:B------:R-:W-:Y:S07]  /*73c0*/  UIMAD.WIDE.U32 UR4, UR5, UR6, UR4 ;  /* 0x00000006050472a5 */ /* 0x000fee000f8e0004 */
[----:B------:R-:W-:Y:S02]  /*73d0*/  UMOV UR4, UR5 ;  /* 0x0000000500047c82 */ /* 0x000fe40008000000 */
        /* <DEDUP_REMOVED lines=8> */
[----:B------:R-:W-:Y:S04]  /*7460*/  ULOP3.LUT UR4, UR43, UR16, URZ, 0x3c, !UPT ;  /* 0x000000102b047292 */ /* 0x000fe8000f8e3cff */
[----:B------:R-:W-:Y:S05]  /*7470*/  UISETP.GE.AND UP0, UPT, UR4, URZ, UPT ;  /* 0x000000ff0400728c */ /* 0x000fea000bf06270 */
[----:B------:R-:W-:Y:S02]  /*7480*/  @UP1 UIADD3 UR44, UPT, UPT, UR44, 0x1, URZ ;  /* 0x000000012c2c1890 */ /* 0x000fe4000fffe0ff */
[----:B------:R-:W-:Y:S04]  /*7490*/  UISETP.NE.AND UP1, UPT, UR16, URZ, UPT ;  /* 0x000000ff1000728c */ /* 0x000fe8000bf25270 */
[----:B------:R-:W-:Y:S07]  /*74a0*/  @!UP0 UIADD3 UR44, UPT, UPT, -UR44, URZ, URZ ;  /* 0x000000ff2c2c8290 */ /* 0x000fee000fffe1ff */
[----:B------:R-:W-:Y:S02]  /*74b0*/  @!UP1 ULOP3.LUT UR44, URZ, UR16, URZ, 0x33, !UPT ;  /* 0x00000010ff2c9292 */ /* 0x000fe4000f8e33ff */
[----:B------:R-:W-:Y:S04]  /*74c0*/  UISETP.NE.AND UP1, UPT, UR38, 0x1, UPT ;  /* 0x000000012600788c */ /* 0x000fe8000bf25270 */
[----:B------:R-:W-:Y:S05]  /*74d0*/  IMAD.U32 R0, RZ, RZ, UR44 ;  /* 0x0000002cff007e24 */ /* 0x000fea000f8e00ff */
[----:B------:R-:W-:Y:S02]  /*74e0*/  IABS R0, R0 ;  /* 0x0000000000007213 */ /* 0x000fe40000000000 */
[----:B------:R-:W1:Y:S03]  /*74f0*/  @!UP1 LDCU.128 UR12, c[0x0][0xc10] ;  /* 0x00018200ff0c97ac */ /* 0x000e660008000c00 */
[----:B------:R-:W-:Y:S04]  /*7500*/  IMAD.HI.U32 R11, R11, R0, RZ ;  /* 0x000000000b0b7227 */ /* 0x000fe800078e00ff */
[----:B------:R-:W-:Y:S01]  /*7510*/  IMAD.MOV R3, RZ, RZ, -R11 ;  /* 0x000000ffff037224 */ /* 0x000fe200078e0a0b */
[----:B------:R-:W2:Y:S03]  /*7520*/  @!UP1 LDCU UR10, c[0x0][0xc20] ;  /* 0x00018400ff0a97ac */ /* 0x000ea60008000800 */
[C---:B------:R-:W-:Y:S01]  /*7530*/  IMAD R0, R8.reuse, R3, R0 ;  /* 0x0000000308007224 */ /* 0x040fe200078e0200 */
[----:B------:R-:W3:Y:S04]  /*7540*/  @!UP1 LDCU UR5, c[0x0][0xc0c] ;  /* 0x00018180ff0597ac */ /* 0x000ee80008000800 */
[----:B------:R-:W-:Y:S01]  /*7550*/  ISETP.GT.U32.AND P1, PT, R8, R0, PT ;  /* 0x000000000800720c */ /* 0x000fe20003f24070 */
[----:B-1----:R-:W-:Y:S02]  /*7560*/  UIMAD.WIDE.U32 UR6, UR36, UR15, URZ ;  /* 0x0000000f240672a5 */ /* 0x002fe4000f8e00ff */
[----:B------:R-:W-:Y:S02]  /*7570*/  UIMAD.WIDE.U32 UR8, UR37, UR12, URZ ;  /* 0x0000000c250872a5 */ /* 0x000fe4000f8e00ff */
[----:B------:R-:W-:Y:S02]  /*7580*/  @!UP1 UISETP.NE.AND UP0, UPT, UR14, 0x1, UPT ;  /* 0x000000010e00988c */ /* 0x000fe4000bf05270 */
[----:B------:R-:W-:Y:S01]  /*7590*/  ULOP3.LUT UR8, UR44, UR11, URZ, 0x3c, !UPT ;  /* 0x0000000b2c087292 */ /* 0x000fe2000f8e3cff */
[----:B------:R-:W-:Y:S02]  /*75a0*/  @!UP1 UMOV UR6, UR7 ;  /* 0x0000000700069c82 */ /* 0x000fe40008000000 */
[----:B------:R-:W-:Y:S01]  /*75b0*/  @!UP1 UMOV UR4, UR9 ;  /* 0x0000000900049c82 */ /* 0x000fe20008000000 */
[----:B--2---:R-:W-:Y:S02]  /*75c0*/  @!UP1 USHF.R.U32.HI UR6, URZ, UR10, UR6 ;  /* 0x0000000aff069299 */ /* 0x004fe40008011606 */
[----:B------:R-:W-:Y:S01]  /*75d0*/  @!P1 IMAD.IADD R0, R0, 0x1, -R8 ;  /* 0x0000000100009824 */ /* 0x000fe200078e0a08 */
[----:B---3--:R-:W-:Y:S01]  /*75e0*/  @!UP1 UISETP.NE.AND UP2, UPT, UR5, 0x1, UPT ;  /* 0x000000010500988c */ /* 0x008fe2000bf45270 */
[----:B------:R-:W-:Y:S01]  /*75f0*/  @!P1 VIADD R11, R11, 0x1 ;  /* 0x000000010b0b9836 */ /* 0x000fe20000000000 */
[----:B------:R-:W-:Y:S02]  /*7600*/  @!UP1 USHF.R.U32.HI UR4, URZ, UR13, UR4 ;  /* 0x0000000dff049299 */ /* 0x000fe40008011604 */
[----:B------:R-:W-:Y:S01]  /*7610*/  @!UP1 USEL UR6, UR36, UR6, !UP0 ;  /* 0x0000000624069287 */ /* 0x000fe2000c000000 */
[----:B------:R-:W-:Y:S01]  /*7620*/  ISETP.GE.U32.AND P2, PT, R0, R8, PT ;  /* 0x000000080000720c */ /* 0x000fe20003f46070 */
[----:B------:R-:W-:Y:S02]  /*7630*/  @!UP1 USEL UR7, UR37, UR4, !UP2 ;  /* 0x0000000425079287 */ /* 0x000fe4000d000000 */
[----:B------:R-:W-:Y:S02]  /*7640*/  UISETP.GE.AND UP0, UPT, UR8, URZ, UPT ;  /* 0x000000ff0800728c */ /* 0x000fe4000bf06270 */
[----:B------:R-:W-:Y:S02]  /*7650*/  UISETP.NE.AND UP2, UPT, UR11, URZ, UPT ;  /* 0x000000ff0b00728c */ /* 0x000fe4000bf45270 */
[----:B------:R-:W-:Y:S02]  /*7660*/  @!UP1 UIADD3 UR4, UPT, UPT, -UR7, UR6, URZ ;  /* 0x0000000607049290 */ /* 0x000fe4000fffe1ff */
[----:B------:R-:W-:Y:S02]  /*7670*/  @!UP1 UIADD3 UR6, UPT, UPT, UR7, -UR6, URZ ;  /* 0x8000000607069290 */ /* 0x000fe4000fffe0ff */
[----:B------:R-:W-:Y:S02]  /*7680*/  UIADD3 UR7, UPT, UPT, -UR43, URZ, URZ ;  /* 0x000000ff2b077290 */ /* 0x000fe4000fffe1ff */
[----:B------:R-:W-:Y:S01]  /*7690*/  @!UP1 UIMAD UR37, UR4, UR5, UR37 ;  /* 0x00000005042592a4 */ /* 0x000fe2000f8e0225 */
[----:B------:R-:W-:Y:S01]  /*76a0*/  @P2 VIADD R11, R11, 0x1 ;  /* 0x000000010b0b2836 */ /* 0x000fe20000000000 */
[----:B------:R-:W-:Y:S02]  /*76b0*/  UIMAD UR4, UR54, UR7, UR21 ;  /* 0x00000007360472a4 */ /* 0x000fe4000f8e0215 */
[----:B------:R-:W-:Y:S02]  /*76c0*/  @!UP1 UIMAD UR36, UR6, UR14, UR36 ;  /* 0x0000000e062492a4 */ /* 0x000fe4000f8e0224 */
[----:B------:R-:W-:Y:S01]  /*76d0*/  USHF.L.U32 UR53, UR4, 0x6, URZ ;  /* 0x0000000604357899 */ /* 0x000fe200080006ff */
[----:B------:R-:W-:Y:S01]  /*76e0*/  R2UR UR45, R11 ;  /* 0x000000000b2d72ca */ /* 0x000fe200000e0000 */
[----:B------:R-:W-:Y:S04]  /*76f0*/  UIADD3 UR4, UPT, UPT, -UR44, URZ, URZ ;  /* 0x000000ff2c047290 */ /* 0x000fe8000fffe1ff */
[----:B------:R-:W-:Y:S08]  /*7700*/  UIMAD UR43, UR16, UR4, UR43 ;  /* 0x00000004102b72a4 */ /* 0x000ff0000f8e022b */
[----:B------:R-:W-:Y:S02]  /*7710*/  @!UP0 UIADD3 UR45, UPT, UPT, -UR45, URZ, URZ ;  /* 0x000000ff2d2d8290 */ /* 0x000fe4000fffe1ff */
[----:B------:R-:W-:Y:S04]  /*7720*/  @!UP2 ULOP3.LUT UR45, URZ, UR11, URZ, 0x33, !UPT ;  /* 0x0000000bff2da292 */ /* 0x000fe8000f8e33ff */
[----:B------:R-:W-:Y:S04]  /*7730*/  UIADD3 UR5, UPT, UPT, -UR45, URZ, URZ ;  /* 0x000000ff2d057290 */ /* 0x000fe8000fffe1ff */
[----:B------:R-:W-:Y:S01]  /*7740*/  UIMAD UR44, UR11, UR5, UR44 ;  /* 0x000000050b2c72a4 */ /* 0x000fe2000f8e022c */
[----:B------:R-:W-:Y:S11]  /*7750*/  @!P0 BRA `(.L_x_103) ;  /* 0x00000000007c8947 */ /* 0x000ff60003800000 */
[----:B------:R-:W1:Y:S01]  /*7760*/  LDCU.64 UR8, c[0x4][0x80] ;  /* 0x01001000ff0877ac */ /* 0x000e620008000a00 */
[----:B------:R-:W-:Y:S01]  /*7770*/  MOV R16, 0x0 ;  /* 0x0000000000107802 */ /* 0x000fe20000000f00 */
[----:B------:R-:W-:Y:S02]  /*7780*/  HFMA2 R12, -RZ, RZ, 0, 5.9604644775390625e-08 ;  /* 0x00000001ff0c7431 */ /* 0x000fe400000001ff */
[----:B------:R-:W-:Y:S01]  /*7790*/  IMAD.MOV.U32 R8, RZ, RZ, 0x70 ;  /* 0x00000070ff087424 */ /* 0x000fe200078e00ff */
[----:B------:R2:W3:Y:S01]  /*77a0*/  LDC.64 R14, c[0x4][R16] ;  /* 0x01000000100e7b82 */ /* 0x0004e20000000a00 */
[----:B------:R-:W4:Y:S01]  /*77b0*/  LDCU.64 UR6, c[0x4][0x88] ;  /* 0x01001100ff0677ac */ /* 0x000f220008000a00 */
[----:B------:R-:W-:Y:S01]  /*77c0*/  IMAD.MOV.U32 R13, RZ, RZ, RZ ;  /* 0x000000ffff0d7224 */ /* 0x000fe200078e00ff */
[----:B------:R-:W2:Y:S01]  /*77d0*/  LDCU.64 UR4, c[0x4][0x8] ;  /* 0x01000100ff0477ac */ /* 0x000ea20008000a00 */
[----:B-1----:R-:W-:Y:S01]  /*77e0*/  MOV R5, UR9 ;  /* 0x0000000900057c02 */ /* 0x002fe20008000f00 */
[----:B------:R-:W-:Y:S01]  /*77f0*/  IMAD.U32 R4, RZ, RZ, UR8 ;  /* 0x00000008ff047e24 */ /* 0x000fe2000f8e00ff */
[----:B----4-:R-:W-:Y:S01]  /*7800*/  MOV R7, UR7 ;  /* 0x0000000700077c02 */ /* 0x010fe20008000f00 */
[----:B------:R-:W-:Y:S01]  /*7810*/  IMAD.U32 R6, RZ, RZ, UR6 ;  /* 0x00000006ff067e24 */ /* 0x000fe2000f8e00ff */
[----:B--2---:R-:W-:Y:S01]  /*7820*/  MOV R11, UR5 ;  /* 0x00000005000b7c02 */ /* 0x004fe20008000f00 */
[----:B------:R-:W-:Y:S02]  /*7830*/  IMAD.U32 R10, RZ, RZ, UR4 ;  /* 0x00000004ff0a7e24 */ /* 0x000fe4000f8e00ff */
[----:B------:R-:W-:Y:S07]  /*7840*/  LEPC R20, `(.L_x_104) ;  /* 0x000000001014794e */ /* 0x000fee0000000000 */
[----:B---3-5:R-:W-:Y:S05]  /*7850*/  CALL.ABS.NOINC R14 ;  /* 0x000000000e007343 */ /* 0x028fea0003c00000 */
.L_x_104:
[----:B------:R-:W1:Y:S01]  /*7860*/  LDCU.64 UR8, c[0x4][0x80] ;  /* 0x01001000ff0877ac */ /* 0x000e620008000a00 */
[----:B------:R-:W2:Y:S01]  /*7870*/  LDC.64 R16, c[0x4][R16] ;  /* 0x0100000010107b82 */ /* 0x000ea20000000a00 */
[----:B------:R-:W-:Y:S02]  /*7880*/  HFMA2 R12, -RZ, RZ, 0, 5.9604644775390625e-08 ;  /* 0x00000001ff0c7431 */ /* 0x000fe400000001ff */
[----:B------:R-:W-:Y:S02]  /*7890*/  IMAD.MOV.U32 R8, RZ, RZ, 0x70 ;  /* 0x00000070ff087424 */ /* 0x000fe400078e00ff */
[----:B------:R-:W-:Y:S01]  /*78a0*/  IMAD.MOV.U32 R13, RZ, RZ, RZ ;  /* 0x000000ffff0d7224 */ /* 0x000fe200078e00ff */
[----:B------:R-:W3:Y:S01]  /*78b0*/  LDCU.64 UR6, c[0x4][0x88] ;  /* 0x01001100ff0677ac */ /* 0x000ee20008000a00 */
[----:B------:R-:W4:Y:S01]  /*78c0*/  LDCU.64 UR4, c[0x4][0x8] ;  /* 0x01000100ff0477ac */ /* 0x000f220008000a00 */
[----:B-1----:R-:W-:Y:S02]  /*78d0*/  MOV R4, UR8 ;  /* 0x0000000800047c02 */ /* 0x002fe40008000f00 */
[----:B------:R-:W-:Y:S02]  /*78e0*/  MOV R5, UR9 ;  /* 0x0000000900057c02 */ /* 0x000fe40008000f00 */
[----:B---3--:R-:W-:Y:S01]  /*78f0*/  MOV R7, UR7 ;  /* 0x0000000700077c02 */ /* 0x008fe20008000f00 */
[----:B------:R-:W-:Y:S01]  /*7900*/  IMAD.U32 R6, RZ, RZ, UR6 ;  /* 0x00000006ff067e24 */ /* 0x000fe2000f8e00ff */
[----:B----4-:R-:W-:Y:S01]  /*7910*/  MOV R11, UR5 ;  /* 0x00000005000b7c02 */ /* 0x010fe20008000f00 */
[----:B------:R-:W-:Y:S02]  /*7920*/  IMAD.U32 R10, RZ, RZ, UR4 ;  /* 0x00000004ff0a7e24 */ /* 0x000fe4000f8e00ff */
[----:B------:R-:W-:Y:S07]  /*7930*/  LEPC R20, `(.L_x_103) ;  /* 0x000000001014794e */ /* 0x000fee0000000000 */
[----:B--2---:R-:W-:Y:S05]  /*7940*/  CALL.ABS.NOINC R16 ;  /* 0x0000000010007343 */ /* 0x004fea0003c00000 */
.L_x_103:
[----:B------:R-:W-:Y:S05]  /*7950*/  BSYNC.RECONVERGENT B6 ;  /* 0x0000000000067941 */ /* 0x000fea0003800200 */
.L_x_102:
[----:B------:R-:W-:Y:S02]  /*7960*/  R2UR UR6, R65 ;  /* 0x00000000410672ca */ /* 0x000fe400000e0000 */
[----:B------:R-:W-:Y:S02]  /*7970*/  R2UR UR5, R62 ;  /* 0x000000003e0572ca */ /* 0x000fe400000e0000 */
[----:B------:R-:W-:Y:S02]  /*7980*/  R2UR UR4, R61 ;  /* 0x000000003d0472ca */ /* 0x000fe400000e0000 */
[----:B------:R-:W-:Y:S02]  /*7990*/  ISETP.NE.U32.AND P4, PT, R50, RZ, PT ;  /* 0x000000ff3200720c */ /* 0x000fe40003f85070 */
[----:B------:R-:W-:Y:S02]  /*79a0*/  ISETP.NE.U32.AND P2, PT, RZ, UR60, PT ;  /* 0x0000003cff007c0c */ /* 0x000fe4000bf45070 */
[----:B------:R-:W-:Y:S02]  /*79b0*/  ISETP.NE.AND.EX P4, PT, R51, RZ, PT, P4 ;  /* 0x000000ff3300720c */ /* 0x000fe40003f85340 */
[----:B------:R-:W-:Y:S01]  /*79c0*/  ISETP.NE.AND.EX P2, PT, RZ, UR61, PT, P2 ;  /* 0x0000003dff007c0c */ /* 0x000fe2000bf45320 */
[----:B------:R-:W-:Y:S02]  /*79d0*/  UISETP.NE.AND UP2, UPT, UR6, URZ, UPT ;  /* 0x000000ff0600728c */ /* 0x000fe4000bf45270 */
[----:B------:R-:W-:Y:S04]  /*79e0*/  UISETP.NE.U32.AND UP0, UPT, UR5, URZ, UPT ;  /* 0x000000ff0500728c */ /* 0x000fe8000bf05070 */
[----:B------:R-:W-:Y:S01]  /*79f0*/  UISETP.NE.AND.EX UP1, UPT, UR4, URZ, UPT, UP0 ;  /* 0x000000ff0400728c */ /* 0x000fe2000bf25300 */
[----:B------:R-:W-:Y:S01]  /*7a00*/  PLOP3.LUT P1, PT, PT, PT, UP2, 0x80, 0x8 ;  /* 0x000000000008781c */ /* 0x000fe20003f2f028 */
[----:B------:R-:W-:Y:S03]  /*7a10*/  UPLOP3.LUT UP0, UPT, UPT, UPT, UPT, 0x40, 0x4 ;  /* 0x000000000004789c */ /* 0x000fe60003f0e870 */
[----:B------:R-:W-:Y:S06]  /*7a20*/  @UP2 UPLOP3.LUT UP0, UPT, UPT, UPT, UP1, 0x80, 0x8 ;  /* 0x000000000008289c */ /* 0x000fec0003f0f010 */
[----:B------:R-:W-:Y:S01]  /*7a30*/  PLOP3.LUT P0, PT, PT, PT, UP0, 0x80, 0x8 ;  /* 0x000000000008781c */ /* 0x000fe20003f0f008 */
[----:B------:R-:W-:Y:S01]  /*7a40*/  @!UPT UIADD3 URZ, UPT, UPT, URZ, URZ, URZ ;  /* 0x000000fffffff290 */ /* 0x000fe2000fffe0ff */
[----:B------:R-:W-:Y:S11]  /*7a50*/  BRA.U !UP1, `(.L_x_105) ;  /* 0x0000000109407547 */ /* 0x000ff6000b800000 */
[----:B------:R-:W-:Y:S01]  /*7a60*/  UISETP.NE.U32.AND UP0, UPT, UR60, URZ, UPT ;  /* 0x000000ff3c00728c */ /* 0x000fe2000bf05070 */
[----:B------:R-:W-:Y:S01]  /*7a70*/  R2UR UR6, R62 ;  /* 0x000000003e0672ca */ /* 0x000fe200000e0000 */
[----:B------:R-:W1:Y:S01]  /*7a80*/  LDCU.64 UR8, c[0x0][0x358] ;  /* 0x00006b00ff0877ac */ /* 0x000e620008000a00 */
[----:B------:R-:W-:Y:S02]  /*7a90*/  HFMA2 R59, -RZ, RZ, 0, 5.9604644775390625e-08 ;  /* 0x00000001ff3b7431 */ /* 0x000fe400000001ff */
[----:B------:R-:W-:Y:S01]  /*7aa0*/  IMAD.MOV.U32 R0, RZ, RZ, 0x1 ;  /* 0x00000001ff007424 */ /* 0x000fe200078e00ff */
[----:B------:R-:W-:Y:S06]  /*7ab0*/  UISETP.NE.AND.EX UP0, UPT, UR61, URZ, UPT, UP0 ;  /* 0x000000ff3d00728c */ /* 0x000fec000bf05300 */
[----:B------:R-:W-:Y:S05]  /*7ac0*/  PLOP3.LUT P3, PT, PT, PT, UP0, 0x80, 0x8 ;  /* 0x000000000008781c */ /* 0x000fea0003f6f008 */
[----:B------:R-:W2:Y:S01]  /*7ad0*/  @UP0 LDCU.64 UR4, c[0x0][0x988] ;  /* 0x00013100ff0407ac */ /* 0x000ea20008000a00 */
[----:B------:R-:W-:Y:S07]  /*7ae0*/  @UP0 UIMAD UR6, UR50, UR6, URZ ;  /* 0x00000006320602a4 */ /* 0x000fee000f8e02ff */
[----:B------:R-:W-:Y:S01]  /*7af0*/  @!P3 PRMT R59, R0, 0x7610, R59 ;  /* 0x00007610003bb816 */ /* 0x000fe2000000003b */
[----:B--2---:R-:W-:Y:S06]  /*7b00*/  @UP0 UIMAD.WIDE UR4, UR6, 0x4, UR4 ;  /* 0x00000004060408a5 */ /* 0x004fec000f8e0204 */
[----:B------:R-:W-:Y:S02]  /*7b10*/  IMAD.U32 R4, RZ, RZ, UR4 ;  /* 0x00000004ff047e24 */ /* 0x000fe4000f8e00ff */
[----:B------:R-:W-:Y:S03]  /*7b20*/  IMAD.U32 R5, RZ, RZ, UR5 ;  /* 0x00000005ff057e24 */ /* 0x000fe6000f8e00ff */
[----:B------:R-:W2:Y:S02]  /*7b30*/  @!UP0 LDCU UR4, c[0x0][0x980] ;  /* 0x00013000ff0487ac */ /* 0x000ea40008000800 */
[----:B-1---5:R1:W5:Y:S02]  /*7b40*/  @P3 LDG.E R27, desc[UR8][R4.64] ;  /* 0x00000008041b3981 */ /* 0x022364000c1e1900 */
[----:B-12---:R-:W-:Y:S02]  /*7b50*/  @!P3 MOV R27, UR4 ;  /* 0x00000004001bbc02 */ /* 0x006fe40008000f00 */
.L_x_105:
[----:B------:R-:W-:Y:S05]  /*7b60*/  @!P4 BRA `(.L_x_106) ;  /* 0x000000000024c947 */ /* 0x000fea0003800000 */
[----:B------:R-:W-:Y:S01]  /*7b70*/  ISETP.NE.U32.AND P3, PT, R48, RZ, PT ;  /* 0x000000ff3000720c */ /* 0x000fe20003f65070 */
[----:B------:R-:W1:Y:S03]  /*7b80*/  LDCU.64 UR4, c[0x0][0x358] ;  /* 0x00006b00ff0477ac */ /* 0x000e660008000a00 */
[----:B------:R-:W-:Y:S11]  /*7b90*/  ISETP.NE.AND.EX P3, PT, R49, RZ, PT, P3 ;  /* 0x000000ff3100720c */ /* 0x000ff60003f65330 */
[----:B------:R-:W-:Y:S02]  /*7ba0*/  @!UPT UIADD3 URZ, UPT, UPT, URZ, URZ, URZ ;  /* 0x000000fffffff290 */ /* 0x000fe4000fffe0ff */
[----:B------:R-:W2:Y:S01]  /*7bb0*/  @P3 LDC.64 R4, c[0x0][0x9a8] ;  /* 0x00026a00ff043b82 */ /* 0x000ea20000000a00 */
[----:B------:R-:W-:Y:S04]  /*7bc0*/  @P3 IMAD R0, R50, UR50, RZ ;  /* 0x0000003232003c24 */ /* 0x000fe8000f8e02ff */
[----:B--2---:R-:W-:Y:S05]  /*7bd0*/  @P3 IMAD.WIDE R4, R0, 0x4, R4 ;  /* 0x0000000400043825 */ /* 0x004fea00078e0204 */
[----:B-1---5:R1:W5:Y:S02]  /*7be0*/  @P3 LDG.E R24, desc[UR4][R4.64] ;  /* 0x0000000404183981 */ /* 0x022364000c1e1900 */
[----:B-1----:R-:W2:Y:S02]  /*7bf0*/  @!P3 LDC R24, c[0x0][0x9a0] ;  /* 0x00026800ff18bb82 */ /* 0x002ea40000000800 */
.L_x_106:
[----:B-----5:R-:W-:Y:S01]  /*7c00*/  FSETP.NEU.AND P3, PT, R27, RZ, PT ;  /* 0x000000ff1b00720b */ /* 0x020fe20003f6d000 */
[----:B------:R-:W-:Y:S01]  /*7c10*/  BSSY B1, `(.L_x_107) ;  /* 0x0000039000017945 */ /* 0x000fe20003800000 */
[----:B------:R-:W-:Y:S01]  /*7c20*/  SEL R4, RZ, 0xffffffff, P2 ;  /* 0xffffffffff047807 */ /* 0x000fe20001000000 */
[----:B------:R-:W-:Y:S01]  /*7c30*/  IMAD.MOV.U32 R75, RZ, RZ, 0x1 ;  /* 0x00000001ff4b7424 */ /* 0x000fe200078e00ff */
[----:B------:R-:W-:Y:S01]  /*7c40*/  @P1 LOP3.LUT P2, RZ, R59, 0xff, RZ, 0xc0, !PT ;  /* 0x000000ff3bff1812 */ /* 0x000fe2000784c0ff */
[----:B------:R-:W-:Y:S01]  /*7c50*/  IMAD.IADD R25, R23, 0x1, R2 ;  /* 0x0000000117197824 */ /* 0x000fe200078e0202 */
[----:B------:R-:W-:Y:S01]  /*7c60*/  @P1 SEL R0, RZ, 0xffffffff, P3 ;  /* 0xffffffffff001807 */ /* 0x000fe20001800000 */
[----:B------:R-:W-:Y:S01]  /*7c70*/  IMAD R72, R57, -0x10, R67 ;  /* 0xfffffff039487824 */ /* 0x000fe200078e0243 */
[----:B------:R-:W-:Y:S01]  /*7c80*/  LOP3.LUT R55, R55, 0x1, RZ, 0x3c, !PT ;  /* 0x0000000137377812 */ /* 0x000fe200078e3cff */
[----:B------:R-:W-:Y:S01]  /*7c90*/  IMAD.MOV.U32 R74, RZ, RZ, RZ ;  /* 0x000000ffff4a7224 */ /* 0x000fe200078e00ff */
[----:B------:R-:W-:Y:S02]  /*7ca0*/  @P0 SEL R0, R4, R0, !P2 ;  /* 0x0000000004000207 */ /* 0x000fe40005000000 */
[----:B------:R-:W-:Y:S02]  /*7cb0*/  CS2R R38, SRZ ;  /* 0x0000000000267805 */ /* 0x000fe4000001ff00 */
[----:B------:R-:W-:Y:S02]  /*7cc0*/  LEA R73, R22, UR51, 0x3 ;  /* 0x0000003316497c11 */ /* 0x000fe4000f8e18ff */
[----:B------:R-:W-:Y:S02]  /*7cd0*/  CS2R R36, SRZ ;  /* 0x0000000000247805 */ /* 0x000fe4000001ff00 */
[----:B------:R-:W-:Y:S02]  /*7ce0*/  @P1 LOP3.LUT R0, R0, 0x1, RZ, 0xc0, !PT ;  /* 0x0000000100001812 */ /* 0x000fe400078ec0ff */
[----:B------:R-:W-:Y:S02]  /*7cf0*/  CS2R R34, SRZ ;  /* 0x0000000000227805 */ /* 0x000fe4000001ff00 */
[----:B------:R-:W-:Y:S02]  /*7d00*/  PLOP3.LUT P2, PT, PT, PT, UP1, 0x80, 0x8 ;  /* 0x000000000008781c */ /* 0x000fe40003f4f018 */
[----:B------:R-:W-:Y:S02]  /*7d10*/  CS2R R32, SRZ ;  /* 0x0000000000207805 */ /* 0x000fe4000001ff00 */
[----:B------:R-:W-:Y:S02]  /*7d20*/  ISETP.NE.U32.OR P5, PT, R0, 0x1, !P1 ;  /* 0x000000010000780c */ /* 0x000fe40004fa5470 */
[----:B------:R-:W-:Y:S02]  /*7d30*/  CS2R R42, SRZ ;  /* 0x00000000002a7805 */ /* 0x000fe4000001ff00 */
[----:B------:R-:W-:Y:S02]  /*7d40*/  LOP3.LUT P4, R69, R59, 0xff, RZ, 0xc0, !PT ;  /* 0x000000ff3b457812 */ /* 0x000fe4000788c0ff */
[----:B------:R-:W-:Y:S02]  /*7d50*/  CS2R R40, SRZ ;  /* 0x0000000000287805 */ /* 0x000fe4000001ff00 */
[----:B------:R-:W-:Y:S02]  /*7d60*/  SEL R3, RZ, 0xffffffff, P3 ;  /* 0xffffffffff037807 */ /* 0x000fe40001800000 */
[----:B------:R-:W-:Y:S02]  /*7d70*/  CS2R R46, SRZ ;  /* 0x00000000002e7805 */ /* 0x000fe4000001ff00 */
[----:B------:R-:W-:Y:S02]  /*7d80*/  P2R R71, PR, RZ, 0x20 ;  /* 0x00000020ff477803 */ /* 0x000fe40000000000 */
[----:B------:R-:W-:Y:S02]  /*7d90*/  CS2R R44, SRZ ;  /* 0x00000000002c7805 */ /* 0x000fe4000001ff00 */
[----:B------:R-:W-:Y:S02]  /*7da0*/  @P2 SEL R3, R4, R3, !P4 ;  /* 0x0000000304032207 */ /* 0x000fe40006000000 */
[----:B------:R-:W-:Y:S02]  /*7db0*/  @P5 SHF.L.U32 R0, R55, 0x1f, RZ ;  /* 0x0000001f37005819 */ /* 0x000fe400000006ff */
[----:B------:R-:W-:Y:S02]  /*7dc0*/  LOP3.LUT R3, R3, 0x1, RZ, 0xc0, !PT ;  /* 0x0000000103037812 */ /* 0x000fe400078ec0ff */
[----:B------:R1:W3:Y:S02]  /*7dd0*/  @P5 SYNCS.PHASECHK.TRANS64.TRYWAIT P1, [UR51+0x90], R0 ;  /* 0x00009000ff0055a7 */ /* 0x0002e40008021133 */
[----:B------:R-:W-:Y:S04]  /*7de0*/  ISETP.NE.U32.AND P2, PT, R3, 0x1, PT ;  /* 0x000000010300780c */ /* 0x000fe80003f45070 */
[----:B------:R-:W-:Y:S02]  /*7df0*/  P2R R76, PR, RZ, 0x4 ;  /* 0x00000004ff4c7803 */ /* 0x000fe40000000000 */
[----:B-1----:R-:W-:Y:S04]  /*7e00*/  SHF.L.U32 R0, R54, 0x1f, RZ ;  /* 0x0000001f36007819 */ /* 0x002fe800000006ff */
[----:B------:R1:W4:Y:S01]  /*7e10*/  SYNCS.PHASECHK.TRANS64.TRYWAIT P0, [R73+URZ+0xf0], R0 ;  /* 0x0000f000490075a7 */ /* 0x00032200080011ff */
[----:B---3--:R-:W-:Y:S01]  /*7e20*/  @P5 SEL R75, RZ, 0x1, !P1 ;  /* 0x00000001ff4b5807 */ /* 0x008fe20004800000 */
[----:B-1----:R-:W-:Y:S06]  /*7e30*/  @!P5 BRA `(.L_x_108) ;  /* 0x000000000058d947 */ /* 0x002fec0003800000 */
[----:B------:R-:W-:Y:S01]  /*7e40*/  IMAD.MOV.U32 R39, RZ, RZ, RZ ;  /* 0x000000ffff277224 */ /* 0x000fe200078e00ff */
[----:B------:R-:W-:Y:S01]  /*7e50*/  ISETP.NE.AND P1, PT, R75, RZ, PT ;  /* 0x000000ff4b00720c */ /* 0x000fe20003f25270 */
[----:B------:R-:W-:Y:S01]  /*7e60*/  BSSY B0, `(.L_x_109) ;  /* 0x000000c000007945 */ /* 0x000fe20003800000 */
[----:B------:R-:W-:Y:S02]  /*7e70*/  CS2R R46, SRZ ;  /* 0x00000000002e7805 */ /* 0x000fe4000001ff00 */
[----:B------:R-:W-:Y:S02]  /*7e80*/  CS2R R44, SRZ ;  /* 0x00000000002c7805 */ /* 0x000fe4000001ff00 */
[----:B------:R-:W-:Y:S02]  /*7e90*/  CS2R R42, SRZ ;  /* 0x00000000002a7805 */ /* 0x000fe4000001ff00 */
[----:B------:R-:W-:Y:S02]  /*7ea0*/  CS2R R40, SRZ ;  /* 0x0000000000287805 */ /* 0x000fe4000001ff00 */
[----:B------:R-:W-:Y:S02]  /*7eb0*/  CS2R R34, SRZ ;  /* 0x0000000000227805 */ /* 0x000fe4000001ff00 */
[----:B------:R-:W-:Y:S02]  /*7ec0*/  CS2R R32, SRZ ;  /* 0x0000000000207805 */ /* 0x000fe4000001ff00 */
[----:B------:R-:W-:Y:S01]  /*7ed0*/  CS2R R36, SRZ ;  /* 0x0000000000247805 */ /* 0x000fe2000001ff00 */
[----:B------:R-:W-:Y:S06]  /*7ee0*/  @P1 BRA `(.L_x_110) ;  /* 0x00000000000c1947 */ /* 0x000fec0003800000 */
[----:B------:R-:W-:Y:S04]  /*7ef0*/  SHF.L.U32 R3, R55, 0x1f, RZ ;  /* 0x0000001f37037819 */ /* 0x000fe800000006ff */
[----:B------:R-:W1:Y:S02]  /*7f00*/  SYNCS.PHASECHK.TRANS64.TRYWAIT P1, [UR51+0x90], R3 ;  /* 0x00009003ff0075a7 */ /* 0x000e640008021133 */
[----:B-1----:R-:W-:Y:S05]  /*7f10*/  @!P1 BRA `(.L_x_111) ;  /* 0x0000003000c49947 */ /* 0x002fea0003800000 */
.L_x_110:
[----:B------:R-:W-:Y:S05]  /*7f20*/  BSYNC B0 ;  /* 0x0000000000007941 */ /* 0x000fea0003800000 */
.L_x_109:
[----:B------:R-:W-:Y:S01]  /*7f30*/  ISETP.NE.AND P1, PT, R76, RZ, PT ;  /* 0x000000ff4c00720c */ /* 0x000fe20003f25270 */
[----:B------:R-:W-:Y:S11]  /*7f40*/  HFMA2 R74, -RZ, RZ, 0, 5.9604644775390625e-08 ;  /* 0x00000001ff4a7431 */ /* 0x000ff600000001ff */
[----:B------:R-:W-:Y:S01]  /*7f50*/  @!UPT UIADD3 URZ, UPT, UPT, URZ, URZ, URZ ;  /* 0x000000fffffff290 */ /* 0x000fe2000fffe0ff */
[----:B------:R3:W1:Y:S04]  /*7f60*/  @P1 LDS.128 R44, [R56] ;  /* 0x00000000382c1984 */ /* 0x0006680000000c00 */
[----:B------:R3:W1:Y:S04]  /*7f70*/  @P1 LDS.128 R40, [R67+0x10] ;  /* 0x0000100043281984 */ /* 0x0006680000000c00 */
[----:B------:R3:W1:Y:S04]  /*7f80*/  @P1 LDS.128 R32, [R66+0x20] ;  /* 0x0000200042201984 */ /* 0x0006680000000c00 */
[----:B------:R3:W1:Y:S02]  /*7f90*/  @P1 LDS.128 R36, [R72+0x30] ;  /* 0x0000300048241984 */ /* 0x0006640000000c00 */
.L_x_108:
[----:B------:R-:W-:Y:S05]  /*7fa0*/  BSYNC B1 ;  /* 0x0000000000017941 */ /* 0x000fea0003800000 */
.L_x_107:
[----:B-1----:R-:W-:Y:S04]  /*7fb0*/  SHF.R.U32.HI R2, RZ, 0x15, R25 ;  /* 0x00000015ff027819 */ /* 0x002fe80000011619 */
[----:B------:R-:W-:Y:S01]  /*7fc0*/  LOP3.LUT P1, RZ, R2, 0x3, R60, 0x48, !PT ;  /* 0x0000000302ff7812 */ /* 0x000fe2000782483c */
[----:B------:R-:W-:Y:S01]  /*7fd0*/  @!UPT UIADD3 URZ, UPT, UPT, URZ, URZ, URZ ;  /* 0x000000fffffff290 */ /* 0x000fe2000fffe0ff */
[----:B----4-:R-:W-:Y:S11]  /*7fe0*/  @P0 BRA `(.L_x_112) ;  /* 0x0000000000080947 */ /* 0x010ff60003800000 */
[----:B------:R-:W1:Y:S02]  /*7ff0*/  SYNCS.PHASECHK.TRANS64.TRYWAIT P0, [R73+URZ+0xf0], R0 ;  /* 0x0000f000490075a7 */ /* 0x000e6400080011ff */
[----:B-1----:R-:W-:Y:S05]  /*8000*/  @!P0 BRA `(.L_x_113) ;  /* 0x0000003000a08947 */ /* 0x002fea0003800000 */
.L_x_112:
[----:B------:R-:W-:Y:S05]  /*8010*/  @!P1 BRA `(.L_x_114) ;  /* 0x0000000000409947 */ /* 0x000fea0003800000 */
[----:B------:R-:W4:Y:S01]  /*8020*/  LDCU.64 UR8, c[0x4][0x70] ;  /* 0x01000e00ff0877ac */ /* 0x000f220008000a00 */
[----:B------:R-:W-:Y:S01]  /*8030*/  MOV R3, 0x0 ;  /* 0x0000000000037802 */ /* 0x000fe20000000f00 */
[----:B------:R-:W-:Y:S02]  /*8040*/  HFMA2 R12, -RZ, RZ, 0, 5.9604644775390625e-08 ;  /* 0x00000001ff0c7431 */ /* 0x000fe400000001ff */
[----:B------:R-:W-:Y:S02]  /*8050*/  IMAD.MOV.U32 R8, RZ, RZ, 0x192 ;  /* 0x00000192ff087424 */ /* 0x000fe400078e00ff */
[----:B------:R-:W-:Y:S01]  /*8060*/  IMAD.MOV.U32 R13, RZ, RZ, RZ ;  /* 0x000000ffff0d7224 */ /* 0x000fe200078e00ff */
[----:B------:R-:W5:Y:S01]  /*8070*/  LDCU.64 UR6, c[0x4][0x78] ;  /* 0x01000f00ff0677ac */ /* 0x000f620008000a00 */
[----:B------:R-:W1:Y:S01]  /*8080*/  LDC.64 R2, c[0x4][R3] ;  /* 0x0100000003027b82 */ /* 0x000e620000000a00 */
[----:B------:R-:W2:Y:S01]  /*8090*/  LDCU.64 UR4, c[0x4][0x10] ;  /* 0x01000200ff0477ac */ /* 0x000ea20008000a00 */
[----:B----4-:R-:W-:Y:S01]  /*80a0*/  MOV R5, UR9 ;  /* 0x0000000900057c02 */ /* 0x010fe20008000f00 */
[----:B------:R-:W-:Y:S01]  /*80b0*/  IMAD.U32 R4, RZ, RZ, UR8 ;  /* 0x00000008ff047e24 */ /* 0x000fe2000f8e00ff */
[----:B-----5:R-:W-:Y:S01]  /*80c0*/  MOV R7, UR7 ;  /* 0x0000000700077c02 */ /* 0x020fe20008000f00 */
[----:B------:R-:W-:Y:S01]  /*80d0*/  IMAD.U32 R6, RZ, RZ, UR6 ;  /* 0x00000006ff067e24 */ /* 0x000fe2000f8e00ff */
[----:B--2---:R-:W-:Y:S01]  /*80e0*/  MOV R11, UR5 ;  /* 0x00000005000b7c02 */ /* 0x004fe20008000f00 */
[----:B------:R-:W-:Y:S02]  /*80f0*/  IMAD.U32 R10, RZ, RZ, UR4 ;  /* 0x00000004ff0a7e24 */ /* 0x000fe4000f8e00ff */
[----:B------:R-:W-:Y:S07]  /*8100*/  LEPC R20, `(.L_x_114) ;  /* 0x000000001014794e */ /* 0x000fee0000000000 */
[----:B-1-3--:R-:W-:Y:S05]  /*8110*/  CALL.ABS.NOINC R2 ;  /* 0x0000000002007343 */ /* 0x00afea0003c00000 */
.L_x_114:
[----:B------:R-:W-:Y:S01]  /*8120*/  LOP3.LUT R20, R44, 0xffffe000, RZ, 0xc0, !PT ;  /* 0xffffe0002c147812 */ /* 0x000fe200078ec0ff */
[----:B------:R-:W-:Y:S05]  /*8130*/  WARPSYNC.ALL ;  /* 0x0000000000007948 */ /* 0x000fea0003800000 */
[----:B------:R-:W-:Y:S01]  /*8140*/  R2UR UR4, R25 ;  /* 0x00000000190472ca */ /* 0x000fe200000e0000 */
[----:B------:R-:W-:Y:S01]  /*8150*/  BSSY.RECONVERGENT B0, `(.L_x_115) ;  /* 0x0000058000007945 */ /* 0x000fe20003800200 */
[----:B------:R-:W-:Y:S11]  /*8160*/  ISETP.NE.AND P0, PT, R58, RZ, PT ;  /* 0x000000ff3a00720c */ /* 0x000ff60003f05270 */
[----:B------:R-:W1:Y:S02]  /*8170*/  LDTM.x16 R4, tmem[UR4] ;  /* 0x00000004000479ee */ /* 0x000e640008240000 */
[C---:B-12---:R-:W-:Y:S01]  /*8180*/  FMUL R0, R24.reuse, R4 ;  /* 0x0000000418007220 */ /* 0x046fe20000400000 */
[C---:B------:R-:W-:Y:S01]  /*8190*/  FMUL R2, R24.reuse, R5 ;  /* 0x0000000518027220 */ /* 0x040fe20000400000 */
[C---:B------:R-:W-:Y:S01]  /*81a0*/  FMUL R4, R24.reuse, R8 ;  /* 0x0000000818047220 */ /* 0x040fe20000400000 */
[C---:B------:R-:W-:Y:S01]  /*81b0*/  FMUL R5, R24.reuse, R9 ;  /* 0x0000000918057220 */ /* 0x040fe20000400000 */
[C---:B------:R-:W-:Y:S01]  /*81c0*/  FMUL R8, R24.reuse, R12 ;  /* 0x0000000c18087220 */ /* 0x040fe20000400000 */
[C---:B------:R-:W-:Y:S01]  /*81d0*/  FMUL R9, R24.reuse, R13 ;  /* 0x0000000d18097220 */ /* 0x040fe20000400000 */
[C---:B------:R-:W-:Y:S01]  /*81e0*/  FMUL R12, R24.reuse, R16 ;  /* 0x00000010180c7220 */ /* 0x040fe20000400000 */
[----:B------:R-:W-:Y:S01]  /*81f0*/  LOP3.LUT R16, R45, 0xffffe000, RZ, 0xc0, !PT ;  /* 0xffffe0002d107812 */ /* 0x000fe200078ec0ff */
[----:B------:R-:W-:Y:S01]  /*8200*/  FMUL R13, R24, R17 ;  /* 0x00000011180d7220 */ /* 0x000fe20000400000 */
[----:B------:R-:W-:Y:S01]  /*8210*/  LOP3.LUT R17, R46, 0xffffe000, RZ, 0xc0, !PT ;  /* 0xffffe0002e117812 */ /* 0x000fe200078ec0ff */
[----:B------:R-:W-:Y:S01]  /*8220*/  FFMA R28, R27, R20, R0 ;  /* 0x000000141b1c7223 */ /* 0x000fe20000000000 */
[----:B------:R-:W-:Y:S01]  /*8230*/  LOP3.LUT R0, R47, 0xffffe000, RZ, 0xc0, !PT ;  /* 0xffffe0002f007812 */ /* 0x000fe200078ec0ff */
[C---:B------:R-:W-:Y:S01]  /*8240*/  FMUL R3, R24.reuse, R6 ;  /* 0x0000000618037220 */ /* 0x040fe20000400000 */
[C---:B------:R-:W-:Y:S01]  /*8250*/  FMUL R6, R24.reuse, R10 ;  /* 0x0000000a18067220 */ /* 0x040fe20000400000 */
[C---:B------:R-:W-:Y:S01]  /*8260*/  FMUL R7, R24.reuse, R7 ;  /* 0x0000000718077220 */ /* 0x040fe20000400000 */
[----:B------:R-:W-:Y:S01]  /*8270*/  F2FP.TF32.F32.PACK_B R28, R28 ;  /* 0x0000001cff1c723e */ /* 0x000fe200024050ff */
[C---:B------:R-:W-:Y:S01]  /*8280*/  FMUL R10, R24.reuse, R14 ;  /* 0x0000000e180a7220 */ /* 0x040fe20000400000 */
[----:B------:R-:W-:Y:S01]  /*8290*/  FMUL R14, R24, R18 ;  /* 0x00000012180e7220 */ /* 0x000fe20000400000 */
[----:B------:R-:W-:Y:S01]  /*82a0*/  LOP3.LUT R18, R40, 0xffffe000, RZ, 0xc0, !PT ;  /* 0xffffe00028127812 */ /* 0x000fe200078ec0ff */
[----:B------:R-:W-:Y:S01]  /*82b0*/  FFMA R29, R27, R16, R2 ;  /* 0x000000101b1d7223 */ /* 0x000fe20000000002 */
[----:B------:R-:W-:Y:S01]  /*82c0*/  LOP3.LUT R2, R41, 0xffffe000, RZ, 0xc0, !PT ;  /* 0xffffe00029027812 */ /* 0x000fe200078ec0ff */
[----:B------:R-:W-:Y:S01]  /*82d0*/  FFMA R30, R27, R17, R3 ;  /* 0x000000111b1e7223 */ /* 0x000fe20000000003 */
[----:B------:R-:W-:Y:S01]  /*82e0*/  LOP3.LUT R3, R43, 0xffffe000, RZ, 0xc0, !PT ;  /* 0xffffe0002b037812 */ /* 0x000fe200078ec0ff */
[C---:B------:R-:W-:Y:S01]  /*82f0*/  FFMA R31, R27.reuse, R0, R7 ;  /* 0x000000001b1f7223 */ /* 0x040fe20000000007 */
[----:B------:R-:W-:Y:S01]  /*8300*/  LOP3.LUT R0, R42, 0xffffe000, RZ, 0xc0, !PT ;  /* 0xffffe0002a007812 */ /* 0x000fe200078ec0ff */
[C---:B------:R-:W-:Y:S01]  /*8310*/  FFMA R4, R27.reuse, R18, R4 ;  /* 0x000000121b047223 */ /* 0x040fe20000000004 */
[----:B------:R-:W-:Y:S01]  /*8320*/  F2FP.TF32.F32.PACK_B R29, R29 ;  /* 0x0000001dff1d723e */ /* 0x000fe200024050ff */
[C---:B------:R-:W-:Y:S01]  /*8330*/  FFMA R5, R27.reuse, R2, R5 ;  /* 0x000000021b057223 */ /* 0x040fe20000000005 */
[----:B------:R-:W-:Y:S01]  /*8340*/  FMUL R11, R24, R11 ;  /* 0x0000000b180b7220 */ /* 0x000fe20000400000 */
[----:B------:R-:W-:Y:S01]  /*8350*/  F2FP.TF32.F32.PACK_B R30, R30 ;  /* 0x0000001eff1e723e */ /* 0x000fe200024050ff */
[C---:B------:R-:W-:Y:S01]  /*8360*/  FFMA R6, R27.reuse, R0, R6 ;  /* 0x000000001b067223 */ /* 0x040fe20000000006 */
[----:B------:R-:W-:Y:S01]  /*8370*/  F2FP.TF32.F32.PACK_B R31, R31 ;  /* 0x0000001fff1f723e */ /* 0x000fe200024050ff */
[----:B------:R-:W-:Y:S01]  /*8380*/  FFMA R7, R27, R3, R11 ;  /* 0x000000031b077223 */ /* 0x000fe2000000000b */
[----:B------:R-:W-:Y:S01]  /*8390*/  LOP3.LUT R2, R32, 0xffffe000, RZ, 0xc0, !PT ;  /* 0xffffe00020027812 */ /* 0x000fe200078ec0ff */
[----:B------:R-:W-:Y:S01]  /*83a0*/  FMUL R15, R24, R15 ;  /* 0x0000000f180f7220 */ /* 0x000fe20000400000 */
[----:B------:R-:W-:Y:S01]  /*83b0*/  LOP3.LUT R16, R33, 0xffffe000, RZ, 0xc0, !PT ;  /* 0xffffe00021107812 */ /* 0x000fe200078ec0ff */
[----:B------:R1:W-:Y:S01]  /*83c0*/  STS.128 [R56], R28 ;  /* 0x0000001c38007388 */ /* 0x0003e20000000c00 */
[----:B------:R-:W-:Y:S01]  /*83d0*/  LOP3.LUT R0, R34, 0xffffe000, RZ, 0xc0, !PT ;  /* 0xffffe00022007812 */ /* 0x000fe200078ec0ff */
[----:B------:R-:W-:Y:S01]  /*83e0*/  FFMA R8, R27, R2, R8 ;  /* 0x000000021b087223 */ /* 0x000fe20000000008 */
[----:B------:R-:W-:Y:S01]  /*83f0*/  LOP3.LUT R2, R35, 0xffffe000, RZ, 0xc0, !PT ;  /* 0xffffe00023027812 */ /* 0x000fe200078ec0ff */
[C---:B------:R-:W-:Y:S01]  /*8400*/  FFMA R9, R27.reuse, R16, R9 ;  /* 0x000000101b097223 */ /* 0x040fe20000000009 */
[----:B------:R-:W-:Y:S01]  /*8410*/  F2FP.TF32.F32.PACK_B R4, R4 ;  /* 0x00000004ff04723e */ /* 0x000fe200024050ff */
[C---:B------:R-:W-:Y:S01]  /*8420*/  FFMA R10, R27.reuse, R0, R10 ;  /* 0x000000001b0a7223 */ /* 0x040fe2000000000a */
[----:B------:R-:W-:Y:S01]  /*8430*/  F2FP.TF32.F32.PACK_B R5, R5 ;  /* 0x00000005ff05723e */ /* 0x000fe200024050ff */
[----:B------:R-:W-:Y:S01]  /*8440*/  FFMA R11, R27, R2, R15 ;  /* 0x000000021b0b7223 */ /* 0x000fe2000000000f */
[----:B------:R-:W-:Y:S01]  /*8450*/  F2FP.TF32.F32.PACK_B R6, R6 ;  /* 0x00000006ff06723e */ /* 0x000fe200024050ff */
[----:B------:R-:W-:Y:S01]  /*8460*/  FMUL R19, R24, R19 ;  /* 0x0000001318137220 */ /* 0x000fe20000400000 */
[----:B------:R-:W-:Y:S02]  /*8470*/  F2FP.TF32.F32.PACK_B R7, R7 ;  /* 0x00000007ff07723e */ /* 0x000fe400024050ff */
[----:B------:R-:W-:Y:S02]  /*8480*/  LOP3.LUT R3, R36, 0xffffe000, RZ, 0xc0, !PT ;  /* 0xffffe00024037812 */ /* 0x000fe400078ec0ff */
[----:B------:R-:W-:Y:S01]  /*8490*/  LOP3.LUT R0, R37, 0xffffe000, RZ, 0xc0, !PT ;  /* 0xffffe00025007812 */ /* 0x000fe200078ec0ff */
[----:B------:R1:W-:Y:S01]  /*84a0*/  STS.128 [R67+0x10], R4 ;  /* 0x0000100443007388 */ /* 0x0003e20000000c00 */
        /* <DEDUP_REMOVED lines=8> */
[----:B------:R-:W-:Y:S02]  /*8530*/  F2FP.TF32.F32.PACK_B R10, R10 ;  /* 0x0000000aff0a723e */ /* 0x000fe400024050ff */
[----:B------:R-:W-:Y:S02]  /*8540*/  F2FP.TF32.F32.PACK_B R11, R11 ;  /* 0x0000000bff0b723e */ /* 0x000fe400024050ff */
[----:B------:R-:W-:Y:S02]  /*8550*/  F2FP.TF32.F32.PACK_B R12, R12 ;  /* 0x0000000cff0c723e */ /* 0x000fe400024050ff */
[----:B------:R-:W-:Y:S01]  /*8560*/  F2FP.TF32.F32.PACK_B R13, R13 ;  /* 0x0000000dff0d723e */ /* 0x000fe200024050ff */
[----:B------:R1:W-:Y:S01]  /*8570*/  STS.128 [R66+0x20], R8 ;  /* 0x0000200842007388 */ /* 0x0003e20000000c00 */
[----:B------:R-:W-:Y:S02]  /*8580*/  F2FP.TF32.F32.PACK_B R14, R14 ;  /* 0x0000000eff0e723e */ /* 0x000fe400024050ff */
[----:B------:R-:W-:Y:S05]  /*8590*/  F2FP.TF32.F32.PACK_B R15, R15 ;  /* 0x0000000fff0f723e */ /* 0x000fea00024050ff */
[----:B------:R1:W-:Y:S01]  /*85a0*/  STS.128 [R72+0x30], R12 ;  /* 0x0000300c48007388 */ /* 0x0003e20000000c00 */
[----:B------:R-:W-:Y:S01]  /*85b0*/  @!PT LDS RZ, [RZ] ;  /* 0x00000000fffff984 */ /* 0x000fe20000000800 */
[----:B------:R-:W-:Y:S01]  /*85c0*/  @!PT LDS RZ, [RZ] ;  /* 0x00000000fffff984 */ /* 0x000fe20000000800 */
[----:B------:R-:W-:Y:S01]  /*85d0*/  @!PT LDS RZ, [RZ] ;  /* 0x00000000fffff984 */ /* 0x000fe20000000800 */
[----:B------:R-:W-:Y:S01]  /*85e0*/  @!PT LDS RZ, [RZ] ;  /* 0x00000000fffff984 */ /* 0x000fe20000000800 */
[----:B------:R2:W-:Y:S07]  /*85f0*/  MEMBAR.ALL.CTA ;  /* 0x0000000000007992 */ /* 0x0005ee0000008000 */
[----:B--2---:R-:W2:Y:S02]  /*8600*/  FENCE.VIEW.ASYNC.S ;  /* 0x00000000000073c6 */ /* 0x004ea40000000000 */
[----:B--2---:R-:W-:Y:S06]  /*8610*/  BAR.SYNC.DEFER_BLOCKING 0x1, 0x80 ;  /* 0x0042000000007b1d */ /* 0x004fec0000010000 */
[----:B------:R-:W-:Y:S05]  /*8620*/  @P0 BRA `(.L_x_116) ;  /* 0x0000000000280947 */ /* 0x000fea0003800000 */
[----:B------:R-:W2:Y:S01]  /*8630*/  LDCU.64 UR6, c[0x0][0x348] ;  /* 0x00006900ff0677ac */ /* 0x000ea20008000a00 */
[----:B------:R-:W-:Y:S01]  /*8640*/  UIADD3 UR4, UPT, UPT, UR51, 0x200, URZ ;  /* 0x0000020033047890 */ /* 0x000fe2000fffe0ff */
[----:B------:R-:W-:Y:S05]  /*8650*/  UMOV UR41, UR53 ;  /* 0x0000003500297c82 */ /* 0x000fea0008000000 */
[----:B------:R-:W-:Y:S04]  /*8660*/  MOV R52, UR4 ;  /* 0x0000000400347c02 */ /* 0x000fe80008000f00 */
[----:B------:R-:W-:Y:S01]  /*8670*/  R2UR UR40, R52 ;  /* 0x00000000342872ca */ /* 0x000fe200000e0000 */
[----:B--2---:R-:W-:Y:S04]  /*8680*/  UIADD3 UR4, UP0, UPT, UR6, 0x780, URZ ;  /* 0x0000078006047890 */ /* 0x004fe8000ff1e0ff */
[----:B------:R-:W-:Y:S09]  /*8690*/  UIADD3.X UR5, UPT, UPT, URZ, UR7, URZ, UP0, !UPT ;  /* 0x00000007ff057290 */ /* 0x000ff200087fe4ff */
[----:B------:R2:W-:Y:S01]  /*86a0*/  UTMASTG.5D [UR40], [UR4] ;  /* 0x00000028040073b5 */ /* 0x0005e20008020000 */
[----:B------:R0:W-:Y:S01]  /*86b0*/  UTMACMDFLUSH ;  /* 0x00000000000079b7 */ /* 0x0001e20000000000 */
[----:B--2---:R-:W-:Y:S04]  /*86c0*/  DEPBAR.LE SB0, 0x1 ;  /* 0x000080400000791a */ /* 0x004fe80000000000 */
.L_x_116:
[----:B------:R-:W-:Y:S05]  /*86d0*/  BSYNC.RECONVERGENT B0 ;  /* 0x0000000000007941 */ /* 0x000fea0003800200 */
.L_x_115:
[----:B------:R-:W-:Y:S01]  /*86e0*/  BAR.SYNC.DEFER_BLOCKING 0x1, 0x80 ;  /* 0x0042000000007b1d */ /* 0x000fe20000010000 */
[----:B------:R-:W-:Y:S01]  /*86f0*/  ISETP.NE.AND P1, PT, R71, RZ, PT ;  /* 0x000000ff4700720c */ /* 0x000fe20003f25270 */
[----:B------:R-:W-:Y:S01]  /*8700*/  UISETP.NE.AND UP0, UPT, UR55, URZ, UPT ;  /* 0x000000ff3700728c */ /* 0x000fe2000bf05270 */
[----:B------:R-:W-:Y:S11]  /*8710*/  LEA R2, R74, UR51, 0x3 ;  /* 0x000000334a027c11 */ /* 0x000ff6000f8e18ff */
[----:B-1----:R-:W-:Y:S01]  /*8720*/  @P1 SHF.L.U32 R4, R55, 0x1f, RZ ;  /* 0x0000001f37041819 */ /* 0x002fe200000006ff */
[----:B------:R-:W-:Y:S06]  /*8730*/  BRA.U !UP0, `(.L_x_117) ;  /* 0x0000000108247547 */ /* 0x000fec000b800000 */
[----:B------:R-:W1:Y:S01]  /*8740*/  S2R R0, SR_CgaCtaId ;  /* 0x0000000000007919 */ /* 0x000e620000008800 */
[----:B------:R-:W-:Y:S01]  /*8750*/  IMAD.U32 R3, RZ, RZ, UR52 ;  /* 0x00000034ff037e24 */ /* 0x000fe2000f8e00ff */
[----:B------:R-:W-:Y:S04]  /*8760*/  UIADD3 UR4, UPT, UPT, UR52, 0x1, URZ ;  /* 0x0000000134047890 */ /* 0x000fe8000fffe0ff */
[----:B------:R-:W-:Y:S01]  /*8770*/  @P1 LEA R3, R3, UR51, 0x3 ;  /* 0x0000003303031c11 */ /* 0x000fe2000f8e18ff */
[----:B------:R-:W-:Y:S04]  /*8780*/  UISETP.NE.AND UP0, UPT, UR4, 0x4, UPT ;  /* 0x000000040400788c */ /* 0x000fe8000bf05270 */
[----:B------:R-:W-:Y:S01]  /*8790*/  @P1 VIADD R3, R3, 0xb0 ;  /* 0x000000b003031836 */ /* 0x000fe20000000000 */
[----:B------:R-:W-:Y:S04]  /*87a0*/  USEL UR52, UR4, URZ, UP0 ;  /* 0x000000ff04347287 */ /* 0x000fe80008000000 */
[----:B-1----:R-:W-:Y:S04]  /*87b0*/  @P1 PRMT R0, R0, 0x654, R3 ;  /* 0x0000065400001816 */ /* 0x002fe80000000003 */
[----:B------:R1:W-:Y:S04]  /*87c0*/  @P1 SYNCS.ARRIVE.TRANS64.RED.A1T0 RZ, [R0+URZ], RZ ;  /* 0x000000ff00ff19a7 */ /* 0x0003e800081004ff */
.L_x_117:
[----:B------:R-:W2:Y:S01]  /*87d0*/  @P1 SYNCS.PHASECHK.TRANS64.TRYWAIT P0, [R2+URZ+0x90], R4 ;  /* 0x00009004020015a7 */ /* 0x000ea200080011ff */
[----:B------:R-:W-:Y:S01]  /*87e0*/  BSSY B1, `(.L_x_118) ;  /* 0x0000016000017945 */ /* 0x000fe20003800000 */
[----:B--2---:R-:W-:Y:S03]  /*87f0*/  @P1 SEL R75, RZ, 0x1, !P0 ;  /* 0x00000001ff4b1807 */ /* 0x004fe60004000000 */
[----:B------:R-:W-:Y:S05]  /*8800*/  @!P1 BRA `(.L_x_119) ;  /* 0x00000000004c9947 */ /* 0x000fea0003800000 */
[----:B------:R-:W-:Y:S01]  /*8810*/  ISETP.NE.AND P0, PT, R75, RZ, PT ;  /* 0x000000ff4b00720c */ /* 0x000fe20003f05270 */
[----:B------:R-:W-:Y:S01]  /*8820*/  BSSY B0, `(.L_x_120) ;  /* 0x000000b000007945 */ /* 0x000fe20003800000 */
[----:B------:R-:W-:Y:S11]  /*8830*/  ISETP.NE.AND P1, PT, R76, RZ, PT ;  /* 0x000000ff4c00720c */ /* 0x000ff60003f25270 */
[----:B------:R-:W-:Y:S02]  /*8840*/  @!UPT UIADD3 URZ, UPT, UPT, URZ, URZ, URZ ;  /* 0x000000fffffff290 */ /* 0x000fe4000fffe0ff */
[C---:B------:R-:W-:Y:S01]  /*8850*/  @P1 IMAD R6, R74.reuse, 0x2000, R56 ;  /* 0x000020004a061824 */ /* 0x040fe200078e0238 */
[C---:B------:R-:W-:Y:S01]  /*8860*/  @P1 LEA R4, R74.reuse, R66, 0xd ;  /* 0x000000424a041211 */ /* 0x040fe200078e68ff */
[C---:B------:R-:W-:Y:S02]  /*8870*/  @P1 IMAD R5, R74.reuse, 0x2000, R67 ;  /* 0x000020004a051824 */ /* 0x040fe400078e0243 */
[----:B------:R-:W-:Y:S01]  /*8880*/  @P1 IMAD R3, R74, 0x2000, R72 ;  /* 0x000020004a031824 */ /* 0x000fe200078e0248 */
[----:B------:R-:W-:Y:S06]  /*8890*/  @P0 BRA `(.L_x_121) ;  /* 0x00000000000c0947 */ /* 0x000fec0003800000 */
[----:B-1----:R-:W-:Y:S04]  /*88a0*/  SHF.L.U32 R0, R55, 0x1f, RZ ;  /* 0x0000001f37007819 */ /* 0x002fe800000006ff */
[----:B------:R-:W1:Y:S02]  /*88b0*/  SYNCS.PHASECHK.TRANS64.TRYWAIT P0, [R2+URZ+0x90], R0 ;  /* 0x00009000020075a7 */ /* 0x000e6400080011ff */
[----:B-1----:R-:W-:Y:S05]  /*88c0*/  @!P0 BRA `(.L_x_122) ;  /* 0x0000002800848947 */ /* 0x002fea0003800000 */
.L_x_121:
[----:B------:R-:W-:Y:S05]  /*88d0*/  BSYNC B0 ;  /* 0x0000000000007941 */ /* 0x000fea0003800000 */
.L_x_120:
[----:B------:R-:W-:Y:S02]  /*88e0*/  ISETP.NE.AND P0, PT, R76, RZ, PT ;  /* 0x000000ff4c00720c */ /* 0x000fe40003f05270 */
[----:B------:R-:W-:Y:S11]  /*88f0*/  IADD3 R74, PT, PT, R74, 0x1, RZ ;  /* 0x000000014a4a7810 */ /* 0x000ff60007ffe0ff */
[----:B------:R2:W4:Y:S04]  /*8900*/  @P0 LDS.128 R44, [R6] ;  /* 0x00000000062c0984 */ /* 0x0005280000000c00 */
[----:B------:R2:W1:Y:S04]  /*8910*/  @P0 LDS.128 R40, [R5+0x10] ;  /* 0x0000100005280984 */ /* 0x0004680000000c00 */
[----:B------:R2:W1:Y:S04]  /*8920*/  @P0 LDS.128 R32, [R4+0x20] ;  /* 0x0000200004200984 */ /* 0x0004680000000c00 */
[----:B------:R2:W1:Y:S02]  /*8930*/  @P0 LDS.128 R36, [R3+0x30] ;  /* 0x0000300003240984 */ /* 0x0004640000000c00 */
.L_x_119:
[----:B------:R-:W-:Y:S05]  /*8940*/  BSYNC B1 ;  /* 0x0000000000017941 */ /* 0x000fea0003800000 */
.L_x_118:
[----:B-1----:R-:W-:Y:S05]  /*8950*/  VIADD R0, R25, 0x10 ;  /* 0x0000001019007836 */ /* 0x002fea0000000000 */
[----:B------:R-:W-:Y:S04]  /*8960*/  SHF.R.U32.HI R0, RZ, 0x15, R0 ;  /* 0x00000015ff007819 */ /* 0x000fe80000011600 */
[----:B------:R-:W-:Y:S11]  /*8970*/  LOP3.LUT P0, RZ, R0, 0x3, R60, 0x48, !PT ;  /* 0x0000000300ff7812 */ /* 0x000ff6000780483c */
[----:B------:R-:W-:Y:S02]  /*8980*/  @!UPT UIADD3 URZ, UPT, UPT, URZ, URZ, URZ ;  /* 0x000000fffffff290 */ /* 0x000fe4000fffe0ff */
[----:B------:R-:W-:Y:S05]  /*8990*/  @!P0 BRA `(.L_x_123) ;  /* 0x0000000000408947 */ /* 0x000fea0003800000 */
[----:B------:R-:W1:Y:S01]  /*89a0*/  LDCU.64 UR8, c[0x4][0x70] ;  /* 0x01000e00ff0877ac */ /* 0x000e620008000a00 */
[----:B--2---:R-:W-:Y:S01]  /*89b0*/  MOV R3, 0x0 ;  /* 0x0000000000037802 */ /* 0x004fe20000000f00 */
[----:B------:R-:W-:Y:S02]  /*89c0*/  HFMA2 R12, -RZ, RZ, 0, 5.9604644775390625e-08 ;  /* 0x00000001ff0c7431 */ /* 0x000fe400000001ff */
[----:B------:R-:W-:Y:S02]  /*89d0*/  IMAD.MOV.U32 R8, RZ, RZ, 0x192 ;  /* 0x00000192ff087424 */ /* 0x000fe400078e00ff */
[----:B------:R-:W-:Y:S01]  /*89e0*/  IMAD.MOV.U32 R13, RZ, RZ, RZ ;  /* 0x000000ffff0d7224 */ /* 0x000fe200078e00ff */
[----:B------:R-:W2:Y:S01]  /*89f0*/  LDCU.64 UR6, c[0x4][0x78] ;  /* 0x01000f00ff0677ac */ /* 0x000ea20008000a00 */
[----:B------:R-:W3:Y:S01]  /*8a00*/  LDC.64 R2, c[0x4][R3] ;  /* 0x0100000003027b82 */ /* 0x000ee20000000a00 */
[----:B------:R-:W5:Y:S01]  /*8a10*/  LDCU.64 UR4, c[0x4][0x10] ;  /* 0x01000200ff0477ac */ /* 0x000f620008000a00 */
[----:B-1----:R-:W-:Y:S01]  /*8a20*/  MOV R5, UR9 ;  /* 0x0000000900057c02 */ /* 0x002fe20008000f00 */
[----:B------:R-:W-:Y:S01]  /*8a30*/  IMAD.U32 R4, RZ, RZ, UR8 ;  /* 0x00000008ff047e24 */ /* 0x000fe2000f8e00ff */
[----:B--2---:R-:W-:Y:S01]  /*8a40*/  MOV R7, UR7 ;  /* 0x0000000700077c02 */ /* 0x004fe20008000f00 */
[----:B------:R-:W-:Y:S01]  /*8a50*/  IMAD.U32 R6, RZ, RZ, UR6 ;  /* 0x00000006ff067e24 */ /* 0x000fe2000f8e00ff */
[----:B-----5:R-:W-:Y:S01]  /*8a60*/  MOV R11, UR5 ;  /* 0x00000005000b7c02 */ /* 0x020fe20008000f00 */
[----:B------:R-:W-:Y:S02]  /*8a70*/  IMAD.U32 R10, RZ, RZ, UR4 ;  /* 0x00000004ff0a7e24 */ /* 0x000fe4000f8e00ff */
[----:B------:R-:W-:Y:S07]  /*8a80*/  LEPC R20, `(.L_x_123) ;  /* 0x000000001014794e */ /* 0x000fee0000000000 */
[----:B---34-:R-:W-:Y:S05]  /*8a90*/  CALL.ABS.NOINC R2 ;  /* 0x0000000002007343 */ /* 0x018fea0003c00000 */
.L_x_123:
[----:B--2-4-:R-:W-:Y:S01]  /*8aa0*/  LOP3.LUT R3, R44, 0xffffe000, RZ, 0xc0, !PT ;  /* 0xffffe0002c037812 */ /* 0x014fe200078ec0ff */
[----:B------:R-:W-:Y:S05]  /*8ab0*/  WARPSYNC.ALL ;  /* 0x0000000000007948 */ /* 0x000fea0003800000 */
[----:B------:R-:W-:Y:S01]  /*8ac0*/  R2UR UR4, R25 ;  /* 0x00000000190472ca */ /* 0x000fe200000e0000 */
[----:B------:R-:W1:Y:S01]  /*8ad0*/  S2R R77, SR_CgaCtaId ;  /* 0x00000000004d7919 */ /* 0x000e620000008800 */
[----:B------:R-:W-:Y:S01]  /*8ae0*/  LOP3.LUT R20, R40, 0xffffe000, RZ, 0xc0, !PT ;  /* 0xffffe00028147812 */ /* 0x000fe200078ec0ff */
[----:B------:R-:W-:Y:S01]  /*8af0*/  BSSY.RECONVERGENT B0, `(.L_x_124) ;  /* 0x000005c000007945 */ /* 0x000fe20003800200 */
[----:B------:R-:W-:Y:S02]  /*8b00*/  ISETP.NE.AND P6, PT, R71, RZ, PT ;  /* 0x000000ff4700720c */ /* 0x000fe40003fc5270 */
[----:B------:R-:W-:Y:S07]  /*8b10*/  ISETP.NE.AND P0, PT, R58, RZ, PT ;  /* 0x000000ff3a00720c */ /* 0x000fee0003f05270 */
[----:B------:R-:W2:Y:S02]  /*8b20*/  LDTM.x16 R4, tmem[UR4+0x10] ;  /* 0x00001004000479ee */ /* 0x000ea40008240000 */
[C---:B--2---:R-:W-:Y:S01]  /*8b30*/  FMUL R0, R24.reuse, R4 ;  /* 0x0000000418007220 */ /* 0x044fe20000400000 */
[----:B------:R-:W-:Y:S01]  /*8b40*/  LOP3.LUT R4, R45, 0xffffe000, RZ, 0xc0, !PT ;  /* 0xffffe0002d047812 */ /* 0x000fe200078ec0ff */
[C---:B------:R-:W-:Y:S01]  /*8b50*/  FMUL R2, R24.reuse, R5 ;  /* 0x0000000518027220 */ /* 0x040fe20000400000 */
[----:B------:R-:W-:Y:S01]  /*8b60*/  FMUL R5, R24, R12 ;  /* 0x0000000c18057220 */ /* 0x000fe20000400000 */
[C---:B------:R-:W-:Y:S01]  /*8b70*/  FFMA R28, R27.reuse, R3, R0 ;  /* 0x000000031b1c7223 */ /* 0x040fe20000000000 */
[----:B------:R-:W-:Y:S01]  /*8b80*/  LOP3.LUT R3, R46, 0xffffe000, RZ, 0xc0, !PT ;  /* 0xffffe0002e037812 */ /* 0x000fe200078ec0ff */
[----:B------:R-:W-:Y:S01]  /*8b90*/  FFMA R29, R27, R4, R2 ;  /* 0x000000041b1d7223 */ /* 0x000fe20000000002 */
[----:B------:R-:W-:Y:S01]  /*8ba0*/  LOP3.LUT R4, R47, 0xffffe000, RZ, 0xc0, !PT ;  /* 0xffffe0002f047812 */ /* 0x000fe200078ec0ff */
[C---:B------:R-:W-:Y:S01]  /*8bb0*/  FMUL R0, R24.reuse, R6 ;  /* 0x0000000618007220 */ /* 0x040fe20000400000 */
[----:B------:R-:W-:Y:S01]  /*8bc0*/  F2FP.TF32.F32.PACK_B R28, R28 ;  /* 0x0000001cff1c723e */ /* 0x000fe200024050ff */
[C---:B------:R-:W-:Y:S01]  /*8bd0*/  FMUL R2, R24.reuse, R7 ;  /* 0x0000000718027220 */ /* 0x040fe20000400000 */
[----:B------:R-:W-:Y:S01]  /*8be0*/  F2FP.TF32.F32.PACK_B R29, R29 ;  /* 0x0000001dff1d723e */ /* 0x000fe200024050ff */
[C---:B------:R-:W-:Y:S01]  /*8bf0*/  FFMA R30, R27.reuse, R3, R0 ;  /* 0x000000031b1e7223 */ /* 0x040fe20000000000 */
[C---:B------:R-:W-:Y:S01]  /*8c00*/  FMUL R0, R24.reuse, R8 ;  /* 0x0000000818007220 */ /* 0x040fe20000400000 */
[----:B------:R-:W-:Y:S01]  /*8c10*/  FFMA R31, R27, R4, R2 ;  /* 0x000000041b1f7223 */ /* 0x000fe20000000002 */
[C---:B------:R-:W-:Y:S01]  /*8c20*/  FMUL R6, R24.reuse, R13 ;  /* 0x0000000d18067220 */ /* 0x040fe20000400000 */
[----:B------:R-:W-:Y:S01]  /*8c30*/  LOP3.LUT R13, R41, 0xffffe000, RZ, 0xc0, !PT ;  /* 0xffffe000290d7812 */ /* 0x000fe200078ec0ff */
[C---:B------:R-:W-:Y:S01]  /*8c40*/  FMUL R2, R24.reuse, R9 ;  /* 0x0000000918027220 */ /* 0x040fe20000400000 */
[----:B------:R-:W-:Y:S01]  /*8c50*/  F2FP.TF32.F32.PACK_B R30, R30 ;  /* 0x0000001eff1e723e */ /* 0x000fe200024050ff */
[----:B------:R-:W-:Y:S01]  /*8c60*/  FMUL R9, R24, R16 ;  /* 0x0000001018097220 */ /* 0x000fe20000400000 */
[----:B------:R-:W-:Y:S01]  /*8c70*/  F2FP.TF32.F32.PACK_B R31, R31 ;  /* 0x0000001fff1f723e */ /* 0x000fe200024050ff */
[----:B------:R-:W-:Y:S01]  /*8c80*/  FFMA R16, R27, R20, R0 ;  /* 0x000000141b107223 */ /* 0x000fe20000000000 */
[----:B------:R-:W-:Y:S01]  /*8c90*/  LOP3.LUT R0, R42, 0xffffe000, RZ, 0xc0, !PT ;  /* 0xffffe0002a007812 */ /* 0x000fe200078ec0ff */
[C---:B------:R-:W-:Y:S01]  /*8ca0*/  FMUL R3, R24.reuse, R10 ;  /* 0x0000000a18037220 */ /* 0x040fe20000400000 */
[C---:B------:R-:W-:Y:S01]  /*8cb0*/  FMUL R7, R24.reuse, R14 ;  /* 0x0000000e18077220 */ /* 0x040fe20000400000 */
[----:B------:R-:W-:Y:S01]  /*8cc0*/  LOP3.LUT R14, R43, 0xffffe000, RZ, 0xc0, !PT ;  /* 0xffffe0002b0e7812 */ /* 0x000fe200078ec0ff */
[----:B------:R-:W-:Y:S01]  /*8cd0*/  FMUL R10, R24, R17 ;  /* 0x00000011180a7220 */ /* 0x000fe20000400000 */
[----:B------:R-:W-:Y:S01]  /*8ce0*/  F2FP.TF32.F32.PACK_B R16, R16 ;  /* 0x00000010ff10723e */ /* 0x000fe200024050ff */
[----:B------:R-:W-:Y:S01]  /*8cf0*/  FFMA R17, R27, R13, R2 ;  /* 0x0000000d1b117223 */ /* 0x000fe20000000002 */
[----:B------:R-:W-:Y:S01]  /*8d00*/  LOP3.LUT R2, R32, 0xffffe000, RZ, 0xc0, !PT ;  /* 0xffffe00020027812 */ /* 0x000fe200078ec0ff */
[----:B------:R-:W-:Y:S01]  /*8d10*/  STS.128 [R56+0x2000], R28 ;  /* 0x0020001c38007388 */ /* 0x000fe20000000c00 */
[----:B------:R-:W-:Y:S01]  /*8d20*/  LOP3.LUT R13, R39, 0xffffe000, RZ, 0xc0, !PT ;  /* 0xffffe000270d7812 */ /* 0x000fe200078ec0ff */
[C---:B------:R-:W-:Y:S01]  /*8d30*/  FMUL R4, R24.reuse, R11 ;  /* 0x0000000b18047220 */ /* 0x040fe20000400000 */
[----:B------:R-:W-:Y:S01]  /*8d40*/  F2FP.TF32.F32.PACK_B R17, R17 ;  /* 0x00000011ff11723e */ /* 0x000fe200024050ff */
[C---:B------:R-:W-:Y:S01]  /*8d50*/  FMUL R11, R24.reuse, R18 ;  /* 0x00000012180b7220 */ /* 0x040fe20000400000 */
[----:B------:R-:W-:Y:S01]  /*8d60*/  FFMA R18, R27, R0, R3 ;  /* 0x000000001b127223 */ /* 0x000fe20000000003 */
[----:B------:R-:W-:Y:S01]  /*8d70*/  LOP3.LUT R0, R33, 0xffffe000, RZ, 0xc0, !PT ;  /* 0xffffe00021007812 */ /* 0x000fe200078ec0ff */
[----:B------:R-:W-:Y:S01]  /*8d80*/  FMUL R12, R24, R19 ;  /* 0x00000013180c7220 */ /* 0x000fe20000400000 */
[----:B------:R-:W-:Y:S01]  /*8d90*/  LOP3.LUT R3, R34, 0xffffe000, RZ, 0xc0, !PT ;  /* 0xffffe00022037812 */ /* 0x000fe200078ec0ff */
[C---:B------:R-:W-:Y:S01]  /*8da0*/  FFMA R19, R27.reuse, R14, R4 ;  /* 0x0000000e1b137223 */ /* 0x040fe20000000004 */
[----:B------:R-:W-:Y:S01]  /*8db0*/  FFMA R4, R27, R2, R5 ;  /* 0x000000021b047223 */ /* 0x000fe20000000005 */
[----:B------:R-:W-:Y:S01]  /*8dc0*/  LOP3.LUT R2, R35, 0xffffe000, RZ, 0xc0, !PT ;  /* 0xffffe00023027812 */ /* 0x000fe200078ec0ff */
[----:B------:R-:W-:Y:S01]  /*8dd0*/  FMUL R8, R24, R15 ;  /* 0x0000000f18087220 */ /* 0x000fe20000400000 */
[----:B------:R-:W-:Y:S01]  /*8de0*/  F2FP.TF32.F32.PACK_B R18, R18 ;  /* 0x00000012ff12723e */ /* 0x000fe200024050ff */
[C---:B------:R-:W-:Y:S01]  /*8df0*/  FFMA R5, R27.reuse, R0, R6 ;  /* 0x000000001b057223 */ /* 0x040fe20000000006 */
[----:B------:R-:W-:Y:S01]  /*8e00*/  F2FP.TF32.F32.PACK_B R19, R19 ;  /* 0x00000013ff13723e */ /* 0x000fe200024050ff */
[C---:B------:R-:W-:Y:S01]  /*8e10*/  FFMA R6, R27.reuse, R3, R7 ;  /* 0x000000031b067223 */ /* 0x040fe20000000007 */
[----:B------:R-:W-:Y:S01]  /*8e20*/  FFMA R7, R27, R2, R8 ;  /* 0x000000021b077223 */ /* 0x000fe20000000008 */
[----:B------:R-:W-:Y:S02]  /*8e30*/  LOP3.LUT R0, R36, 0xffffe000, RZ, 0xc0, !PT ;  /* 0xffffe00024007812 */ /* 0x000fe400078ec0ff */
[----:B------:R-:W-:Y:S01]  /*8e40*/  STS.128 [R67+0x2010], R16 ;  /* 0x0020101043007388 */ /* 0x000fe20000000c00 */
[----:B------:R-:W-:Y:S02]  /*8e50*/  LOP3.LUT R2, R37, 0xffffe000, RZ, 0xc0, !PT ;  /* 0xffffe00025027812 */ /* 0x000fe400078ec0ff */
[----:B------:R-:W-:Y:S01]  /*8e60*/  LOP3.LUT R3, R38, 0xffffe000, RZ, 0xc0, !PT ;  /* 0xffffe00026037812 */ /* 0x000fe200078ec0ff */
[C---:B------:R-:W-:Y:S01]  /*8e70*/  FFMA R8, R27.reuse, R0, R9 ;  /* 0x000000001b087223 */ /* 0x040fe20000000009 */
[----:B------:R-:W-:Y:S01]  /*8e80*/  F2FP.TF32.F32.PACK_B R4, R4 ;  /* 0x00000004ff04723e */ /* 0x000fe200024050ff */
[C---:B------:R-:W-:Y:S01]  /*8e90*/  FFMA R9, R27.reuse, R2, R10 ;  /* 0x000000021b097223 */ /* 0x040fe2000000000a */
[----:B------:R-:W-:Y:S01]  /*8ea0*/  F2FP.TF32.F32.PACK_B R5, R5 ;  /* 0x00000005ff05723e */ /* 0x000fe200024050ff */
[C---:B------:R-:W-:Y:S01]  /*8eb0*/  FFMA R10, R27.reuse, R3, R11 ;  /* 0x000000031b0a7223 */ /* 0x040fe2000000000b */
[----:B------:R-:W-:Y:S01]  /*8ec0*/  F2FP.TF32.F32.PACK_B R6, R6 ;  /* 0x00000006ff06723e */ /* 0x000fe200024050ff */
[----:B------:R-:W-:Y:S01]  /*8ed0*/  FFMA R11, R27, R13, R12 ;  /* 0x0000000d1b0b7223 */ /* 0x000fe2000000000c */
[----:B------:R-:W-:Y:S01]  /*8ee0*/  F2FP.TF32.F32.PACK_B R7, R7 ;  /* 0x00000007ff07723e */ /* 0x000fe200024050ff */
[----:B------:R-:W-:Y:S01]  /*8ef0*/  IMAD.U32 R0, RZ, RZ, UR52 ;  /* 0x00000034ff007e24 */ /* 0x000fe2000f8e00ff */
[----:B------:R-:W-:Y:S02]  /*8f00*/  F2FP.TF32.F32.PACK_B R8, R8 ;  /* 0x00000008ff08723e */ /* 0x000fe400024050ff */
[----:B------:R-:W-:Y:S01]  /*8f10*/  F2FP.TF32.F32.PACK_B R9, R9 ;  /* 0x00000009ff09723e */ /* 0x000fe200024050ff */
[----:B------:R2:W-:Y:S01]  /*8f20*/  STS.128 [R66+0x2020], R4 ;  /* 0x0020200442007388 */ /* 0x0005e20000000c00 */
[----:B------:R-:W-:Y:S02]  /*8f30*/  F2FP.TF32.F32.PACK_B R10, R10 ;  /* 0x0000000aff0a723e */ /* 0x000fe400024050ff */
[----:B------:R-:W-:Y:S02]  /*8f40*/  F2FP.TF32.F32.PACK_B R11, R11 ;  /* 0x0000000bff0b723e */ /* 0x000fe400024050ff */
[----:B------:R-:W-:Y:S02]  /*8f50*/  @P6 LEA R0, R0, UR51, 0x3 ;  /* 0x0000003300006c11 */ /* 0x000fe4000f8e18ff */
[----:B------:R-:W-:Y:S01]  /*8f60*/  @P6 SHF.L.U32 R2, R55, 0x1f, RZ ;  /* 0x0000001f37026819 */ /* 0x000fe200000006ff */
[----:B------:R4:W-:Y:S02]  /*8f70*/  STS.128 [R72+0x2030], R8 ;  /* 0x0020300848007388 */ /* 0x0009e40000000c00 */
[----:B------:R-:W-:Y:S05]  /*8f80*/  @P6 VIADD R0, R0, 0xb0 ;  /* 0x000000b000006836 */ /* 0x000fea0000000000 */
[----:B-1----:R-:W-:Y:S01]  /*8f90*/  @P6 PRMT R0, R77, 0x654, R0 ;  /* 0x000006544d006816 */ /* 0x002fe20000000000 */
[----:B------:R-:W-:Y:S01]  /*8fa0*/  @!PT LDS RZ, [RZ] ;  /* 0x00000000fffff984 */ /* 0x000fe20000000800 */
[----:B------:R-:W-:Y:S01]  /*8fb0*/  @!PT LDS RZ, [RZ] ;  /* 0x00000000fffff984 */ /* 0x000fe20000000800 */
[----:B------:R-:W-:Y:S01]  /*8fc0*/  @!PT LDS RZ, [RZ] ;  /* 0x00000000fffff984 */ /* 0x000fe20000000800 */
[----:B------:R-:W-:Y:S01]  /*8fd0*/  @!PT LDS RZ, [RZ] ;  /* 0x00000000fffff984 */ /* 0x000fe20000000800 */
[----:B------:R1:W-:Y:S06]  /*8fe0*/  MEMBAR.ALL.CTA ;  /* 0x0000000000007992 */ /* 0x0003ec0000008000 */
[----:B-1----:R-:W1:Y:S01]  /*8ff0*/  FENCE.VIEW.ASYNC.S ;  /* 0x00000000000073c6 */ /* 0x002e620000000000 */
[----:B--2---:R-:W-:Y:S01]  /*9000*/  LEA R6, R74, UR51, 0x3 ;  /* 0x000000334a067c11 */ /* 0x004fe2000f8e18ff */
[----:B-1----:R-:W-:Y:S06]  /*9010*/  BAR.SYNC.DEFER_BLOCKING 0x1, 0x80 ;  /* 0x0042000000007b1d */ /* 0x002fec0000010000 */
[----:B------:R-:W-:Y:S05]  /*9020*/  @P0 BRA `(.L_x_125) ;  /* 0x0000000000200947 */ /* 0x000fea0003800000 */
[----:B------:R-:W1:Y:S01]  /*9030*/  LDCU.64 UR6, c[0x0][0x348] ;  /* 0x00006900ff0677ac */ /* 0x000e620008000a00 */
[----:B------:R-:W-:Y:S02]  /*9040*/  UIADD3 UR40, UPT, UPT, UR51, 0x2200, URZ ;  /* 0x0000220033287890 */ /* 0x000fe4000fffe0ff */
[----:B------:R-:W-:Y:S02]  /*9050*/  UIADD3 UR41, UPT, UPT, UR53, 0x10, URZ ;  /* 0x0000001035297890 */ /* 0x000fe4000fffe0ff */
[----:B-1----:R-:W-:Y:S04]  /*9060*/  UIADD3 UR4, UP0, UPT, UR6, 0x780, URZ ;  /* 0x0000078006047890 */ /* 0x002fe8000ff1e0ff */
[----:B------:R-:W-:Y:S09]  /*9070*/  UIADD3.X UR5, UPT, UPT, URZ, UR7, URZ, UP0, !UPT ;  /* 0x00000007ff057290 */ /* 0x000ff200087fe4ff */
[----:B------:R1:W-:Y:S01]  /*9080*/  UTMASTG.5D [UR40], [UR4] ;  /* 0x00000028040073b5 */ /* 0x0003e20008020000 */
[----:B------:R0:W-:Y:S01]  /*9090*/  UTMACMDFLUSH ;  /* 0x00000000000079b7 */ /* 0x0001e20000000000 */
[----:B-1----:R-:W-:Y:S04]  /*90a0*/  DEPBAR.LE SB0, 0x1 ;  /* 0x000080400000791a */ /* 0x002fe80000000000 */
.L_x_125:
[----:B------:R-:W-:Y:S05]  /*90b0*/  BSYNC.RECONVERGENT B0 ;  /* 0x0000000000007941 */ /* 0x000fea0003800200 */
.L_x_124:
[----:B------:R-:W-:Y:S01]  /*90c0*/  BAR.SYNC.DEFER_BLOCKING 0x1, 0x80 ;  /* 0x0042000000007b1d */ /* 0x000fe20000010000 */
[----:B------:R-:W-:Y:S04]  /*90d0*/  UIADD3 UR4, UPT, UPT, UR52, 0x1, URZ ;  /* 0x0000000134047890 */ /* 0x000fe8000fffe0ff */
[----:B------:R-:W-:Y:S04]  /*90e0*/  UISETP.NE.AND UP0, UPT, UR4, 0x4, UPT ;  /* 0x000000040400788c */ /* 0x000fe8000bf05270 */
[----:B------:R-:W-:Y:S01]  /*90f0*/  USEL UR50, UR4, URZ, UP0 ;  /* 0x000000ff04327287 */ /* 0x000fe20008000000 */
[----:B------:R1:W-:Y:S01]  /*9100*/  @P6 SYNCS.ARRIVE.TRANS64.RED.A1T0 RZ, [R0+URZ], RZ ;  /* 0x000000ff00ff69a7 */ /* 0x0003e200081004ff */
[----:B------:R-:W-:Y:S01]  /*9110*/  BSSY B1, `(.L_x_126) ;  /* 0x0000017000017945 */ /* 0x000fe20003800000 */
[----:B------:R-:W2:Y:S02]  /*9120*/  @P6 SYNCS.PHASECHK.TRANS64.TRYWAIT P0, [R6+URZ+0x90], R2 ;  /* 0x00009002060065a7 */ /* 0x000ea400080011ff */
[----:B--2---:R-:W-:Y:S01]  /*9130*/  @P6 SEL R75, RZ, 0x1, !P0 ;  /* 0x00000001ff4b6807 */ /* 0x004fe20004000000 */
[----:B-1----:R-:W-:Y:S06]  /*9140*/  @!P6 BRA `(.L_x_127) ;  /* 0x00000000004ce947 */ /* 0x002fec0003800000 */
        /* <DEDUP_REMOVED lines=9> */
[----:B------:R-:W-:Y:S04]  /*91e0*/  SHF.L.U32 R5, R55, 0x1f, RZ ;  /* 0x0000001f37057819 */ /* 0x000fe800000006ff */
[----:B------:R-:W1:Y:S02]  /*91f0*/  SYNCS.PHASECHK.TRANS64.TRYWAIT P0, [R6+URZ+0x90], R5 ;  /* 0x00009005060075a7 */ /* 0x000e6400080011ff */
[----:B-1----:R-:W-:Y:S05]  /*9200*/  @!P0 BRA `(.L_x_130) ;  /* 0x0000002000488947 */ /* 0x002fea0003800000 */
.L_x_129:
[----:B------:R-:W-:Y:S05]  /*9210*/  BSYNC B0 ;  /* 0x0000000000007941 */ /* 0x000fea0003800000 */
.L_x_128:
[----:B------:R-:W-:Y:S02]  /*9220*/  ISETP.NE.AND P0, PT, R76, RZ, PT ;  /* 0x000000ff4c00720c */ /* 0x000fe40003f05270 */
[----:B------:R-:W-:Y:S11]  /*9230*/  IADD3 R74, PT, PT, R74, 0x1, RZ ;  /* 0x000000014a4a7810 */ /* 0x000ff60007ffe0ff */
[----:B------:R2:W1:Y:S04]  /*9240*/  @P0 LDS.128 R44, [R4] ;  /* 0x00000000042c0984 */ /* 0x0004680000000c00 */
[----:B------:R2:W1:Y:S04]  /*9250*/  @P0 LDS.128 R40, [R3+0x10] ;  /* 0x0000100003280984 */ /* 0x0004680000000c00 */
[----:B------:R2:W1:Y:S04]  /*9260*/  @P0 LDS.128 R32, [R2+0x20] ;  /* 0x0000200002200984 */ /* 0x0004680000000c00 */
[----:B------:R2:W1:Y:S02]  /*9270*/  @P0 LDS.128 R36, [R0+0x30] ;  /* 0x0000300000240984 */ /* 0x0004640000000c00 */
.L_x_127:
[----:B------:R-:W-:Y:S05]  /*9280*/  BSYNC B1 ;  /* 0x0000000000017941 */ /* 0x000fea0003800000 */
.L_x_126:
[----:B--2---:R-:W-:Y:S05]  /*9290*/  VIADD R0, R25, 0x20 ;  /* 0x0000002019007836 */ /* 0x004fea0000000000 */
[----:B------:R-:W-:Y:S04]  /*92a0*/  SHF.R.U32.HI R0, RZ, 0x15, R0 ;  /* 0x00000015ff007819 */ /* 0x000fe80000011600 */
[----:B------:R-:W-:Y:S11]  /*92b0*/  LOP3.LUT P0, RZ, R0, 0x3, R60, 0x48, !PT ;  /* 0x0000000300ff7812 */ /* 0x000ff6000780483c */
[----:B------:R-:W-:Y:S02]  /*92c0*/  @!UPT UIADD3 URZ, UPT, UPT, URZ, URZ, URZ ;  /* 0x000000fffffff290 */ /* 0x000fe4000fffe0ff */
[----:B------:R-:W-:Y:S05]  /*92d0*/  @!P0 BRA `(.L_x_131) ;  /* 0x0000000000408947 */ /* 0x000fea0003800000 */
[----:B------:R-:W1:Y:S01]  /*92e0*/  LDCU.64 UR8, c[0x4][0x70] ;  /* 0x01000e00ff0877ac */ /* 0x000e620008000a00 */
[----:B------:R-:W-:Y:S01]  /*92f0*/  MOV R3, 0x0 ;  /* 0x0000000000037802 */ /* 0x000fe20000000f00 */
[----:B------:R-:W-:Y:S02]  /*9300*/  HFMA2 R12, -RZ, RZ, 0, 5.9604644775390625e-08 ;  /* 0x00000001ff0c7431 */ /* 0x000fe400000001ff */
[----:B----4-:R-:W-:Y:S02]  /*9310*/  IMAD.MOV.U32 R8, RZ, RZ, 0x192 ;  /* 0x00000192ff087424 */ /* 0x010fe400078e00ff */
[----:B------:R-:W-:Y:S01]  /*9320*/  IMAD.MOV.U32 R13, RZ, RZ, RZ ;  /* 0x000000ffff0d7224 */ /* 0x000fe200078e00ff */
[----:B------:R-:W2:Y:S01]  /*9330*/  LDCU.64 UR6, c[0x4][0x78] ;  /* 0x01000f00ff0677ac */ /* 0x000ea20008000a00 */
[----:B------:R-:W4:Y:S01]  /*9340*/  LDC.64 R2, c[0x4][R3] ;  /* 0x0100000003027b82 */ /* 0x000f220000000a00 */
        /* <DEDUP_REMOVED lines=9> */
.L_x_131:
[----:B-1----:R-:W-:Y:S01]  /*93e0*/  LOP3.LUT R3, R44, 0xffffe000, RZ, 0xc0, !PT ;  /* 0xffffe0002c037812 */ /* 0x002fe200078ec0ff */
[----:B------:R-:W-:Y:S05]  /*93f0*/  WARPSYNC.ALL ;  /* 0x0000000000007948 */ /* 0x000fea0003800000 */
[----:B------:R-:W-:Y:S01]  /*9400*/  R2UR UR4, R25 ;  /* 0x00000000190472ca */ /* 0x000fe200000e0000 */
[----:B------:R-:W-:Y:S01]  /*9410*/  BSSY.RECONVERGENT B0, `(.L_x_132) ;  /* 0x000005d000007945 */ /* 0x000fe20003800200 */
[----:B------:R-:W-:Y:S02]  /*9420*/  LOP3.LUT R20, R40, 0xffffe000, RZ, 0xc0, !PT ;  /* 0xffffe00028147812 */ /* 0x000fe400078ec0ff */
[----:B------:R-:W-:Y:S02]  /*9430*/  LOP3.LUT R21, R41, 0xffffe000, RZ, 0xc0, !PT ;  /* 0xffffe00029157812 */ /* 0x000fe400078ec0ff */
[----:B------:R-:W-:Y:S02]  /*9440*/  LOP3.LUT R26, R42, 0xffffe000, RZ, 0xc0, !PT ;  /* 0xffffe0002a1a7812 */ /* 0x000fe400078ec0ff */
[----:B------:R-:W-:Y:S02]  /*9450*/  ISETP.NE.AND P6, PT, R71, RZ, PT ;  /* 0x000000ff4700720c */ /* 0x000fe40003fc5270 */
[----:B------:R-:W-:Y:S03]  /*9460*/  ISETP.NE.AND P0, PT, R58, RZ, PT ;  /* 0x000000ff3a00720c */ /* 0x000fe60003f05270 */
[----:B----4-:R-:W1:Y:S02]  /*9470*/  LDTM.x16 R4, tmem[UR4+0x20] ;  /* 0x00002004000479ee */ /* 0x010e640008240000 */
[C---:B-1----:R-:W-:Y:S01]  /*9480*/  FMUL R0, R24.reuse, R4 ;  /* 0x0000000418007220 */ /* 0x042fe20000400000 */
        /* <DEDUP_REMOVED lines=13> */
[C---:B------:R-:W-:Y:S01]  /*9560*/  FFMA R31, R27.reuse, R4, R2 ;  /* 0x000000041b1f7223 */ /* 0x040fe20000000002 */
[C---:B------:R-:W-:Y:S01]  /*9570*/  FMUL R2, R24.reuse, R9 ;  /* 0x0000000918027220 */ /* 0x040fe20000400000 */
[C---:B------:R-:W-:Y:S01]  /*9580*/  FMUL R9, R24.reuse, R16 ;  /* 0x0000001018097220 */ /* 0x040fe20000400000 */
[----:B------:R-:W-:Y:S01]  /*9590*/  F2FP.TF32.F32.PACK_B R30, R30 ;  /* 0x0000001eff1e723e */ /* 0x000fe200024050ff */
[----:B------:R-:W-:Y:S01]  /*95a0*/  FFMA R16, R27, R20, R0 ;  /* 0x000000141b107223 */ /* 0x000fe20000000000 */
[----:B------:R-:W-:Y:S01]  /*95b0*/  LOP3.LUT R0, R43, 0xffffe000, RZ, 0xc0, !PT ;  /* 0xffffe0002b007812 */ /* 0x000fe200078ec0ff */
[C---:B------:R-:W-:Y:S01]  /*95c0*/  FMUL R3, R24.reuse, R10 ;  /* 0x0000000a18037220 */ /* 0x040fe20000400000 */
[----:B------:R-:W-:Y:S01]  /*95d0*/  F2FP.TF32.F32.PACK_B R31, R31 ;  /* 0x0000001fff1f723e */ /* 0x000fe200024050ff */
[C---:B------:R-:W-:Y:S01]  /*95e0*/  FMUL R4, R24.reuse, R11 ;  /* 0x0000000b18047220 */ /* 0x040fe20000400000 */
[----:B------:R-:W-:Y:S01]  /*95f0*/  F2FP.TF32.F32.PACK_B R16, R16 ;  /* 0x00000010ff10723e */ /* 0x000fe200024050ff */
[----:B------:R-:W-:Y:S01]  /*9600*/  FMUL R10, R24, R17 ;  /* 0x00000011180a7220 */ /* 0x000fe20000400000 */
[C---:B------:R-:W-:Y:S01]  /*9610*/  FFMA R17, R27.reuse, R21, R2 ;  /* 0x000000151b117223 */ /* 0x040fe20000000002 */
[----:B------:R-:W-:Y:S01]  /*9620*/  LOP3.LUT R2, R32, 0xffffe000, RZ, 0xc0, !PT ;  /* 0xffffe00020027812 */ /* 0x000fe200078ec0ff */
[----:B------:R1:W-:Y:S01]  /*9630*/  STS.128 [R56+0x4000], R28 ;  /* 0x0040001c38007388 */ /* 0x0003e20000000c00 */
[C---:B------:R-:W-:Y:S01]  /*9640*/  FMUL R11, R24.reuse, R18 ;  /* 0x00000012180b7220 */ /* 0x040fe20000400000 */
[----:B------:R-:W-:Y:S01]  /*9650*/  FFMA R18, R27, R26, R3 ;  /* 0x0000001a1b127223 */ /* 0x000fe20000000003 */
[----:B------:R-:W-:Y:S01]  /*9660*/  LOP3.LUT R3, R33, 0xffffe000, RZ, 0xc0, !PT ;  /* 0xffffe00021037812 */ /* 0x000fe200078ec0ff */
[C---:B------:R-:W-:Y:S01]  /*9670*/  FMUL R12, R24.reuse, R19 ;  /* 0x00000013180c7220 */ /* 0x040fe20000400000 */
[----:B------:R-:W-:Y:S01]  /*9680*/  F2FP.TF32.F32.PACK_B R17, R17 ;  /* 0x00000011ff11723e */ /* 0x000fe200024050ff */
[----:B------:R-:W-:Y:S01]  /*9690*/  FFMA R19, R27, R0, R4 ;  /* 0x000000001b137223 */ /* 0x000fe20000000004 */
[----:B------:R-:W-:Y:S01]  /*96a0*/  F2FP.TF32.F32.PACK_B R18, R18 ;  /* 0x00000012ff12723e */ /* 0x000fe200024050ff */
[----:B------:R-:W-:Y:S01]  /*96b0*/  FMUL R6, R24, R13 ;  /* 0x0000000d18067220 */ /* 0x000fe20000400000 */
[----:B------:R-:W-:Y:S01]  /*96c0*/  LOP3.LUT R13, R34, 0xffffe000, RZ, 0xc0, !PT ;  /* 0xffffe000220d7812 */ /* 0x000fe200078ec0ff */
[C---:B------:R-:W-:Y:S01]  /*96d0*/  FMUL R7, R24.reuse, R14 ;  /* 0x0000000e18077220 */ /* 0x040fe20000400000 */
[----:B------:R-:W-:Y:S01]  /*96e0*/  LOP3.LUT R14, R35, 0xffffe000, RZ, 0xc0, !PT ;  /* 0xffffe000230e7812 */ /* 0x000fe200078ec0ff */
[----:B------:R-:W-:Y:S01]  /*96f0*/  FMUL R8, R24, R15 ;  /* 0x0000000f18087220 */ /* 0x000fe20000400000 */
[----:B------:R-:W-:Y:S01]  /*9700*/  F2FP.TF32.F32.PACK_B R19, R19 ;  /* 0x00000013ff13723e */ /* 0x000fe200024050ff */
[C---:B------:R-:W-:Y:S01]  /*9710*/  FFMA R4, R27.reuse, R2, R5 ;  /* 0x000000021b047223 */ /* 0x040fe20000000005 */
[C---:B------:R-:W-:Y:S01]  /*9720*/  FFMA R5, R27.reuse, R3, R6 ;  /* 0x000000031b057223 */ /* 0x040fe20000000006 */
[C---:B------:R-:W-:Y:S01]  /*9730*/  FFMA R6, R27.reuse, R13, R7 ;  /* 0x0000000d1b067223 */ /* 0x040fe20000000007 */
[----:B------:R-:W-:Y:S01]  /*9740*/  FFMA R7, R27, R14, R8 ;  /* 0x0000000e1b077223 */ /* 0x000fe20000000008 */
[----:B------:R1:W-:Y:S01]  /*9750*/  STS.128 [R67+0x4010], R16 ;  /* 0x0040101043007388 */ /* 0x0003e20000000c00 */
[----:B------:R-:W-:Y:S01]  /*9760*/  LOP3.LUT R0, R36, 0xffffe000, RZ, 0xc0, !PT ;  /* 0xffffe00024007812 */ /* 0x000fe200078ec0ff */
[----:B------:R-:W-:Y:S01]  /*9770*/  IMAD.U32 R14, RZ, RZ, UR50 ;  /* 0x00000032ff0e7e24 */ /* 0x000fe2000f8e00ff */
[----:B------:R-:W-:Y:S02]  /*9780*/  LOP3.LUT R2, R37, 0xffffe000, RZ, 0xc0, !PT ;  /* 0xffffe00025027812 */ /* 0x000fe400078ec0ff */
        /* <DEDUP_REMOVED lines=14> */
[----:B------:R-:W-:Y:S02]  /*9870*/  F2FP.TF32.F32.PACK_B R11, R11 ;  /* 0x0000000bff0b723e */ /* 0x000fe400024050ff */
[----:B------:R-:W-:Y:S02]  /*9880*/  @P6 LEA R14, R14, UR51, 0x3 ;  /* 0x000000330e0e6c11 */ /* 0x000fe4000f8e18ff */
[----:B------:R-:W-:Y:S01]  /*9890*/  LEA R0, R74, UR51, 0x3 ;  /* 0x000000334a007c11 */ /* 0x000fe2000f8e18ff */
[----:B------:R1:W-:Y:S01]  /*98a0*/  STS.128 [R72+0x4030], R8 ;  /* 0x0040300848007388 */ /* 0x0003e20000000c00 */
[----:B------:R-:W-:Y:S01]  /*98b0*/  @P6 SHF.L.U32 R2, R55, 0x1f, RZ ;  /* 0x0000001f37026819 */ /* 0x000fe200000006ff */
[----:B------:R-:W-:Y:S05]  /*98c0*/  @P6 VIADD R14, R14, 0xb0 ;  /* 0x000000b00e0e6836 */ /* 0x000fea0000000000 */
[----:B------:R-:W-:Y:S01]  /*98d0*/  @P6 PRMT R14, R77, 0x654, R14 ;  /* 0x000006544d0e6816 */ /* 0x000fe2000000000e */
[----:B------:R-:W-:Y:S01]  /*98e0*/  @!PT LDS RZ, [RZ] ;  /* 0x00000000fffff984 */ /* 0x000fe20000000800 */
[----:B------:R-:W-:Y:S01]  /*98f0*/  @!PT LDS RZ, [RZ] ;  /* 0x00000000fffff984 */ /* 0x000fe20000000800 */
[----:B------:R-:W-:Y:S01]  /*9900*/  @!PT LDS RZ, [RZ] ;  /* 0x00000000fffff984 */ /* 0x000fe20000000800 */
[----:B------:R-:W-:Y:S01]  /*9910*/  @!PT LDS RZ, [RZ] ;  /* 0x00000000fffff984 */ /* 0x000fe20000000800 */
[----:B------:R2:W-:Y:S06]  /*9920*/  MEMBAR.ALL.CTA ;  /* 0x0000000000007992 */ /* 0x0005ec0000008000 */
[----:B--2---:R-:W2:Y:S02]  /*9930*/  FENCE.VIEW.ASYNC.S ;  /* 0x00000000000073c6 */ /* 0x004ea40000000000 */
[----:B--2---:R-:W-:Y:S06]  /*9940*/  BAR.SYNC.DEFER_BLOCKING 0x1, 0x80 ;  /* 0x0042000000007b1d */ /* 0x004fec0000010000 */
[----:B------:R-:W-:Y:S05]  /*9950*/  @P0 BRA `(.L_x_133) ;  /* 0x0000000000200947 */ /* 0x000fea0003800000 */
[----:B------:R-:W2:Y:S01]  /*9960*/  LDCU.64 UR6, c[0x0][0x348] ;  /* 0x00006900ff0677ac */ /* 0x000ea20008000a00 */
[----:B------:R-:W-:Y:S02]  /*9970*/  UIADD3 UR40, UPT, UPT, UR51, 0x4200, URZ ;  /* 0x0000420033287890 */ /* 0x000fe4000fffe0ff */
[----:B------:R-:W-:Y:S02]  /*9980*/  UIADD3 UR41, UPT, UPT, UR53, 0x20, URZ ;  /* 0x0000002035297890 */ /* 0x000fe4000fffe0ff */
[----:B--2---:R-:W-:Y:S04]  /*9990*/  UIADD3 UR4, UP0, UPT, UR6, 0x780, URZ ;  /* 0x0000078006047890 */ /* 0x004fe8000ff1e0ff */
[----:B------:R-:W-:Y:S09]  /*99a0*/  UIADD3.X UR5, UPT, UPT, URZ, UR7, URZ, UP0, !UPT ;  /* 0x00000007ff057290 */ /* 0x000ff200087fe4ff */
[----:B------:R2:W-:Y:S01]  /*99b0*/  UTMASTG.5D [UR40], [UR4] ;  /* 0x00000028040073b5 */ /* 0x0005e20008020000 */
[----:B------:R0:W-:Y:S01]  /*99c0*/  UTMACMDFLUSH ;  /* 0x00000000000079b7 */ /* 0x0001e20000000000 */
[----:B--2---:R-:W-:Y:S04]  /*99d0*/  DEPBAR.LE SB0, 0x1 ;  /* 0x000080400000791a */ /* 0x004fe80000000000 */
.L_x_133:
[----:B------:R-:W-:Y:S05]  /*99e0*/  BSYNC.RECONVERGENT B0 ;  /* 0x0000000000007941 */ /* 0x000fea0003800200 */
.L_x_132:
[----:B------:R-:W-:Y:S01]  /*99f0*/  BAR.SYNC.DEFER_BLOCKING 0x1, 0x80 ;  /* 0x0042000000007b1d */ /* 0x000fe20000010000 */
[----:B------:R-:W-:Y:S04]  /*9a00*/  UIADD3 UR4, UPT, UPT, UR50, 0x1, URZ ;  /* 0x0000000132047890 */ /* 0x000fe8000fffe0ff */
[----:B------:R-:W-:Y:S04]  /*9a10*/  UISETP.NE.AND UP0, UPT, UR4, 0x4, UPT ;  /* 0x000000040400788c */ /* 0x000fe8000bf05270 */
[----:B------:R-:W-:Y:S01]  /*9a20*/  USEL UR52, UR4, URZ, UP0 ;  /* 0x000000ff04347287 */ /* 0x000fe20008000000 */
[----:B------:R2:W-:Y:S01]  /*9a30*/  @P6 SYNCS.ARRIVE.TRANS64.RED.A1T0 RZ, [R14+URZ], RZ ;  /* 0x000000ff0eff69a7 */ /* 0x0005e200081004ff */
[----:B------:R-:W-:Y:S01]  /*9a40*/  BSSY B1, `(.L_x_134) ;  /* 0x0000017000017945 */ /* 0x000fe20003800000 */
[----:B------:R-:W4:Y:S02]  /*9a50*/  @P6 SYNCS.PHASECHK.TRANS64.TRYWAIT P0, [R0+URZ+0x90], R2 ;  /* 0x00009002000065a7 */ /* 0x000f2400080011ff */
[----:B----4-:R-:W-:Y:S01]  /*9a60*/  @P6 SEL R75, RZ, 0x1, !P0 ;  /* 0x00000001ff4b6807 */ /* 0x010fe20004000000 */
[----:B--2---:R-:W-:Y:S06]  /*9a70*/  @!P6 BRA `(.L_x_135) ;  /* 0x00000000004ce947 */ /* 0x004fec0003800000 */
[----:B------:R-:W-:Y:S01]  /*9a80*/  ISETP.NE.AND P0, PT, R75, RZ, PT ;  /* 0x000000ff4b00720c */ /* 0x000fe20003f05270 */
[----:B------:R-:W-:Y:S01]  /*9a90*/  BSSY B0, `(.L_x_136) ;  /* 0x000000b000007945 */ /* 0x000fe20003800000 */
[----:B------:R-:W-:Y:S11]  /*9aa0*/  ISETP.NE.AND P1, PT, R76, RZ, PT ;  /* 0x000000ff4c00720c */ /* 0x000ff60003f25270 */
[----:B------:R-:W-:Y:S02]  /*9ab0*/  @!UPT UIADD3 URZ, UPT, UPT, URZ, URZ, URZ ;  /* 0x000000fffffff290 */ /* 0x000fe4000fffe0ff */
[C---:B-1----:R-:W-:Y:S01]  /*9ac0*/  @P1 IMAD R4, R74.reuse, 0x2000, R56 ;  /* 0x000020004a041824 */ /* 0x042fe200078e0238 */
[C---:B------:R-:W-:Y:S01]  /*9ad0*/  @P1 LEA R2, R74.reuse, R66, 0xd ;  /* 0x000000424a021211 */ /* 0x040fe200078e68ff */
[C---:B------:R-:W-:Y:S02]  /*9ae0*/  @P1 IMAD R3, R74.reuse, 0x2000, R67 ;  /* 0x000020004a031824 */ /* 0x040fe400078e0243 */
[----:B------:R-:W-:Y:S01]  /*9af0*/  @P1 IMAD R74, R74, 0x2000, R72 ;  /* 0x000020004a4a1824 */ /* 0x000fe200078e0248 */
[----:B------:R-:W-:Y:S06]  /*9b00*/  @P0 BRA `(.L_x_137) ;  /* 0x00000000000c0947 */ /* 0x000fec0003800000 */
[----:B------:R-:W-:Y:S04]  /*9b10*/  SHF.L.U32 R5, R55, 0x1f, RZ ;  /* 0x0000001f37057819 */ /* 0x000fe800000006ff */
[----:B------:R-:W1:Y:S02]  /*9b20*/  SYNCS.PHASECHK.TRANS64.TRYWAIT P0, [R0+URZ+0x90], R5 ;  /* 0x00009005000075a7 */ /* 0x000e6400080011ff */
[----:B-1----:R-:W-:Y:S05]  /*9b30*/  @!P0 BRA `(.L_x_138) ;  /* 0x0000001800108947 */ /* 0x002fea0003800000 */
.L_x_137:
[----:B------:R-:W-:Y:S05]  /*9b40*/  BSYNC B0 ;  /* 0x0000000000007941 */ /* 0x000fea0003800000 */
.L_x_136:
[----:B------:R-:W-:Y:S11]  /*9b50*/  ISETP.NE.AND P0, PT, R76, RZ, PT ;  /* 0x000000ff4c00720c */ /* 0x000ff60003f05270 */
[----:B------:R-:W-:Y:S02]  /*9b60*/  @!UPT UIADD3 URZ, UPT, UPT, URZ, URZ, URZ ;  /* 0x000000fffffff290 */ /* 0x000fe4000fffe0ff */
[----:B------:R2:W4:Y:S04]  /*9b70*/  @P0 LDS.128 R44, [R4] ;  /* 0x00000000042c0984 */ /* 0x0005280000000c00 */
[----:B------:R2:W1:Y:S04]  /*9b80*/  @P0 LDS.128 R40, [R3+0x10] ;  /* 0x0000100003280984 */ /* 0x0004680000000c00 */
[----:B------:R2:W1:Y:S04]  /*9b90*/  @P0 LDS.128 R32, [R2+0x20] ;  /* 0x0000200002200984 */ /* 0x0004680000000c00 */
[----:B------:R2:W1:Y:S02]  /*9ba0*/  @P0 LDS.128 R36, [R74+0x30] ;  /* 0x000030004a240984 */ /* 0x0004640000000c00 */
.L_x_135:
[----:B------:R-:W-:Y:S05]  /*9bb0*/  BSYNC B1 ;  /* 0x0000000000017941 */ /* 0x000fea0003800000 */
.L_x_134:
        /* <DEDUP_REMOVED lines=21> */
.L_x_139:
[----:B------:R-:W-:Y:S01]  /*9d10*/  ISETP.NE.AND P0, PT, R58, RZ, PT ;  /* 0x000000ff3a00720c */ /* 0x000fe20003f05270 */
[----:B------:R-:W-:Y:S05]  /*9d20*/  WARPSYNC.ALL ;  /* 0x0000000000007948 */ /* 0x000fea0003800000 */
[----:B------:R-:W-:Y:S01]  /*9d30*/  R2UR UR4, R25 ;  /* 0x00000000190472ca */ /* 0x000fe200000e0000 */
[----:B------:R-:W-:Y:S01]  /*9d40*/  VIADD R73, R73, 0x100 ;  /* 0x0000010049497836 */ /* 0x000fe20000000000 */
[----:B----4-:R-:W-:Y:S01]  /*9d50*/  LOP3.LUT R0, R44, 0xffffe000, RZ, 0xc0, !PT ;  /* 0xffffe0002c007812 */ /* 0x010fe200078ec0ff */
[----:B------:R-:W-:Y:S01]  /*9d60*/  BSSY.RECONVERGENT B0, `(.L_x_140) ;  /* 0x0000058000007945 */ /* 0x000fe20003800200 */
[----:B--2---:R-:W-:Y:S02]  /*9d70*/  LOP3.LUT R2, R45, 0xffffe000, RZ, 0xc0, !PT ;  /* 0xffffe0002d027812 */ /* 0x004fe400078ec0ff */
[----:B------:R-:W-:Y:S02]  /*9d80*/  LOP3.LUT R3, R46, 0xffffe000, RZ, 0xc0, !PT ;  /* 0xffffe0002e037812 */ /* 0x000fe400078ec0ff */
[----:B------:R-:W-:Y:S02]  /*9d90*/  LOP3.LUT R20, R47, 0xffffe000, RZ, 0xc0, !PT ;  /* 0xffffe0002f147812 */ /* 0x000fe400078ec0ff */
[----:B------:R-:W-:Y:S02]  /*9da0*/  LOP3.LUT R21, R40, 0xffffe000, RZ, 0xc0, !PT ;  /* 0xffffe00028157812 */ /* 0x000fe400078ec0ff */
[----:B------:R-:W-:Y:S01]  /*9db0*/  LOP3.LUT R25, R41, 0xffffe000, RZ, 0xc0, !PT ;  /* 0xffffe00029197812 */ /* 0x000fe200078ec0ff */
[----:B------:R-:W1:Y:S01]  /*9dc0*/  LDTM.x16 R4, tmem[UR4+0x30] ;  /* 0x00003004000479ee */ /* 0x000e620008240000 */
[----:B------:R-:W-:Y:S01]  /*9dd0*/  LOP3.LUT R26, R42, 0xffffe000, RZ, 0xc0, !PT ;  /* 0xffffe0002a1a7812 */ /* 0x000fe200078ec0ff */
[----:B------:R-:W-:Y:S01]  /*9de0*/  NOP ;  /* 0x0000000000007918 */ /* 0x000fe20000000000 */
[----:B------:R-:W-:Y:S02]  /*9df0*/  LOP3.LUT R28, R43, 0xffffe000, RZ, 0xc0, !PT ;  /* 0xffffe0002b1c7812 */ /* 0x000fe400078ec0ff */
[----:B------:R-:W-:Y:S02]  /*9e00*/  LOP3.LUT R73, R73, 0xfefffff8, RZ, 0xc0, !PT ;  /* 0xfefffff849497812 */ /* 0x000fe400078ec0ff */
[----:B------:R-:W-:Y:S02]  /*9e10*/  LOP3.LUT R29, R32, 0xffffe000, RZ, 0xc0, !PT ;  /* 0xffffe000201d7812 */ /* 0x000fe400078ec0ff */
[----:B------:R-:W-:Y:S01]  /*9e20*/  LOP3.LUT R30, R33, 0xffffe000, RZ, 0xc0, !PT ;  /* 0xffffe000211e7812 */ /* 0x000fe200078ec0ff */
[----:B-1----:R1:W-:Y:S01]  /*9e30*/  SYNCS.ARRIVE.TRANS64.RED.A1T0 RZ, [R73+URZ], RZ ;  /* 0x000000ff49ff79a7 */ /* 0x0023e200081004ff */
[----:B------:R-:W-:Y:S02]  /*9e40*/  LOP3.LUT R31, R34, 0xffffe000, RZ, 0xc0, !PT ;  /* 0xffffe000221f7812 */ /* 0x000fe400078ec0ff */
[----:B------:R-:W-:Y:S02]  /*9e50*/  LOP3.LUT R32, R35, 0xffffe000, RZ, 0xc0, !PT ;  /* 0xffffe00023207812 */ /* 0x000fe400078ec0ff */
[----:B------:R-:W-:Y:S02]  /*9e60*/  LOP3.LUT R33, R36, 0xffffe000, RZ, 0xc0, !PT ;  /* 0xffffe00024217812 */ /* 0x000fe400078ec0ff */
[----:B------:R-:W-:Y:S02]  /*9e70*/  LOP3.LUT R34, R37, 0xffffe000, RZ, 0xc0, !PT ;  /* 0xffffe00025227812 */ /* 0x000fe400078ec0ff */
[----:B------:R-:W-:Y:S02]  /*9e80*/  LOP3.LUT R35, R38, 0xffffe000, RZ, 0xc0, !PT ;  /* 0xffffe00026237812 */ /* 0x000fe400078ec0ff */
[----:B------:R-:W-:Y:S01]  /*9e90*/  LOP3.LUT R36, R39, 0xffffe000, RZ, 0xc0, !PT ;  /* 0xffffe00027247812 */ /* 0x000fe200078ec0ff */
[C---:B------:R-:W-:Y:S01]  /*9ea0*/  FMUL R4, R24.reuse, R4 ;  /* 0x0000000418047220 */ /* 0x040fe20000400000 */
[C---:B------:R-:W-:Y:S01]  /*9eb0*/  FMUL R5, R24.reuse, R5 ;  /* 0x0000000518057220 */ /* 0x040fe20000400000 */
[C---:B------:R-:W-:Y:S01]  /*9ec0*/  FMUL R6, R24.reuse, R6 ;  /* 0x0000000618067220 */ /* 0x040fe20000400000 */
[C---:B------:R-:W-:Y:S01]  /*9ed0*/  FMUL R7, R24.reuse, R7 ;  /* 0x0000000718077220 */ /* 0x040fe20000400000 */
[C---:B------:R-:W-:Y:S01]  /*9ee0*/  FFMA R4, R27.reuse, R0, R4 ;  /* 0x000000001b047223 */ /* 0x040fe20000000004 */
[C---:B------:R-:W-:Y:S01]  /*9ef0*/  FFMA R5, R27.reuse, R2, R5 ;  /* 0x000000021b057223 */ /* 0x040fe20000000005 */
[C---:B------:R-:W-:Y:S01]  /*9f00*/  FFMA R6, R27.reuse, R3, R6 ;  /* 0x000000031b067223 */ /* 0x040fe20000000006 */
[C---:B------:R-:W-:Y:S01]  /*9f10*/  FFMA R7, R27.reuse, R20, R7 ;  /* 0x000000141b077223 */ /* 0x040fe20000000007 */
[C---:B------:R-:W-:Y:S01]  /*9f20*/  FMUL R8, R24.reuse, R8 ;  /* 0x0000000818087220 */ /* 0x040fe20000400000 */
[C---:B------:R-:W-:Y:S01]  /*9f30*/  FMUL R9, R24.reuse, R9 ;  /* 0x0000000918097220 */ /* 0x040fe20000400000 */
[C---:B------:R-:W-:Y:S01]  /*9f40*/  FMUL R10, R24.reuse, R10 ;  /* 0x0000000a180a7220 */ /* 0x040fe20000400000 */
[C---:B------:R-:W-:Y:S01]  /*9f50*/  FMUL R11, R24.reuse, R11 ;  /* 0x0000000b180b7220 */ /* 0x040fe20000400000 */
[----:B------:R-:W-:Y:S01]  /*9f60*/  F2FP.TF32.F32.PACK_B R4, R4 ;  /* 0x00000004ff04723e */ /* 0x000fe200024050ff */
[C---:B------:R-:W-:Y:S01]  /*9f70*/  FFMA R8, R27.reuse, R21, R8 ;  /* 0x000000151b087223 */ /* 0x040fe20000000008 */
[----:B------:R-:W-:Y:S01]  /*9f80*/  F2FP.TF32.F32.PACK_B R5, R5 ;  /* 0x00000005ff05723e */ /* 0x000fe200024050ff */
[C---:B------:R-:W-:Y:S01]  /*9f90*/  FFMA R9, R27.reuse, R25, R9 ;  /* 0x000000191b097223 */ /* 0x040fe20000000009 */
[----:B------:R-:W-:Y:S01]  /*9fa0*/  F2FP.TF32.F32.PACK_B R6, R6 ;  /* 0x00000006ff06723e */ /* 0x000fe200024050ff */
[C---:B------:R-:W-:Y:S01]  /*9fb0*/  FFMA R10, R27.reuse, R26, R10 ;  /* 0x0000001a1b0a7223 */ /* 0x040fe2000000000a */
[----:B------:R-:W-:Y:S01]  /*9fc0*/  F2FP.TF32.F32.PACK_B R7, R7 ;  /* 0x00000007ff07723e */ /* 0x000fe200024050ff */
[C---:B------:R-:W-:Y:S01]  /*9fd0*/  FFMA R11, R27.reuse, R28, R11 ;  /* 0x0000001c1b0b7223 */ /* 0x040fe2000000000b */
[C---:B------:R-:W-:Y:S01]  /*9fe0*/  FMUL R12, R24.reuse, R12 ;  /* 0x0000000c180c7220 */ /* 0x040fe20000400000 */
[----:B------:R-:W-:Y:S01]  /*9ff0*/  F2FP.TF32.F32.PACK_B R8, R8 ;  /* 0x00000008ff08723e */ /* 0x000fe200024050ff */
[C---:B------:R-:W-:Y:S01]  /*a000*/  FMUL R13, R24.reuse, R13 ;  /* 0x0000000d180d7220 */ /* 0x040fe20000400000 */
[----:B------:R1:W-:Y:S01]  /*a010*/  STS.128 [R56+0x6000], R4 ;  /* 0x0060000438007388 */ /* 0x0003e20000000c00 */
        /* <DEDUP_REMOVED lines=8> */
[C---:B------:R-:W-:Y:S01]  /*a0a0*/  FFMA R15, R27.reuse, R32, R15 ;  /* 0x000000201b0f7223 */ /* 0x040fe2000000000f */
[C---:B------:R-:W-:Y:S01]  /*a0b0*/  FMUL R16, R24.reuse, R16 ;  /* 0x0000001018107220 */ /* 0x040fe20000400000 */
[----:B------:R-:W-:Y:S01]  /*a0c0*/  F2FP.TF32.F32.PACK_B R12, R12 ;  /* 0x0000000cff0c723e */ /* 0x000fe200024050ff */
[----:B------:R1:W-:Y:S01]  /*a0d0*/  STS.128 [R67+0x6010], R8 ;  /* 0x0060100843007388 */ /* 0x0003e20000000c00 */
[C---:B------:R-:W-:Y:S01]  /*a0e0*/  FMUL R17, R24.reuse, R17 ;  /* 0x0000001118117220 */ /* 0x040fe20000400000 */
[C---:B------:R-:W-:Y:S01]  /*a0f0*/  FMUL R18, R24.reuse, R18 ;  /* 0x0000001218127220 */ /* 0x040fe20000400000 */
[----:B------:R-:W-:Y:S01]  /*a100*/  FMUL R19, R24, R19 ;  /* 0x0000001318137220 */ /* 0x000fe20000400000 */
[----:B------:R-:W-:Y:S01]  /*a110*/  F2FP.TF32.F32.PACK_B R13, R13 ;  /* 0x0000000dff0d723e */ /* 0x000fe200024050ff */
[C---:B------:R-:W-:Y:S01]  /*a120*/  FFMA R16, R27.reuse, R33, R16 ;  /* 0x000000211b107223 */ /* 0x040fe20000000010 */
[----:B------:R-:W-:Y:S01]  /*a130*/  F2FP.TF32.F32.PACK_B R14, R14 ;  /* 0x0000000eff0e723e */ /* 0x000fe200024050ff */
[C---:B------:R-:W-:Y:S01]  /*a140*/  FFMA R17, R27.reuse, R34, R17 ;  /* 0x000000221b117223 */ /* 0x040fe20000000011 */
[----:B------:R-:W-:Y:S01]  /*a150*/  F2FP.TF32.F32.PACK_B R15, R15 ;  /* 0x0000000fff0f723e */ /* 0x000fe200024050ff */
[C---:B------:R-:W-:Y:S01]  /*a160*/  FFMA R18, R27.reuse, R35, R18 ;  /* 0x000000231b127223 */ /* 0x040fe20000000012 */
[----:B------:R-:W-:Y:S01]  /*a170*/  FFMA R19, R27, R36, R19 ;  /* 0x000000241b137223 */ /* 0x000fe20000000013 */
[----:B------:R-:W-:Y:S02]  /*a180*/  F2FP.TF32.F32.PACK_B R16, R16 ;  /* 0x00000010ff10723e */ /* 0x000fe400024050ff */
[----:B------:R1:W-:Y:S01]  /*a190*/  STS.128 [R66+0x6020], R12 ;  /* 0x0060200c42007388 */ /* 0x0003e20000000c00 */
[----:B------:R-:W-:Y:S02]  /*a1a0*/  F2FP.TF32.F32.PACK_B R17, R17 ;  /* 0x00000011ff11723e */ /* 0x000fe400024050ff */
        /* <DEDUP_REMOVED lines=19> */
.L_x_141:
[----:B------:R-:W-:Y:S05]  /*a2e0*/  BSYNC.RECONVERGENT B0 ;  /* 0x0000000000007941 */ /* 0x000fea0003800200 */
.L_x_140:
[----:B------:R-:W-:Y:S01]  /*a2f0*/  BAR.SYNC.DEFER_BLOCKING 0x1, 0x80 ;  /* 0x0042000000007b1d */ /* 0x000fe20000010000 */
[----:B------:R-:W-:Y:S01]  /*a300*/  UISETP.NE.AND UP0, UPT, UR55, -0x4, UPT ;  /* 0xfffffffc3700788c */ /* 0x000fe2000bf05270 */
[----:B------:R-:W-:Y:S08]  /*a310*/  IADD3 R22, PT, PT, R22, 0x1, RZ ;  /* 0x0000000116167810 */ /* 0x000ff00007ffe0ff */
[----:B------:R-:W-:Y:S05]  /*a320*/  BRA.U !UP0, `(.L_x_142) ;  /* 0x0000000108247547 */ /* 0x000fea000b800000 */
[----:B------:R-:W-:Y:S01]  /*a330*/  ISETP.NE.AND P0, PT, R71, RZ, PT ;  /* 0x000000ff4700720c */ /* 0x000fe20003f05270 */
[----:B------:R-:W-:Y:S01]  /*a340*/  IMAD.U32 R0, RZ, RZ, UR52 ;  /* 0x00000034ff007e24 */ /* 0x000fe2000f8e00ff */
[----:B------:R-:W-:Y:S04]  /*a350*/  UIADD3 UR4, UPT, UPT, UR52, 0x1, URZ ;  /* 0x0000000134047890 */ /* 0x000fe8000fffe0ff */
[----:B------:R-:W-:Y:S04]  /*a360*/  UISETP.NE.AND UP0, UPT, UR4, 0x4, UPT ;  /* 0x000000040400788c */ /* 0x000fe8000bf05270 */
[----:B------:R-:W-:Y:S03]  /*a370*/  USEL UR52, UR4, URZ, UP0 ;  /* 0x000000ff04347287 */ /* 0x000fe60008000000 */
[----:B------:R-:W-:Y:S05]  /*a380*/  @P0 LEA R0, R0, UR51, 0x3 ;  /* 0x0000003300000c11 */ /* 0x000fea000f8e18ff */
[----:B------:R-:W-:Y:S05]  /*a390*/  @P0 VIADD R0, R0, 0xb0 ;  /* 0x000000b000000836 */ /* 0x000fea0000000000 */
[----:B------:R-:W-:Y:S04]  /*a3a0*/  @P0 PRMT R0, R77, 0x654, R0 ;  /* 0x000006544d000816 */ /* 0x000fe80000000000 */
[----:B------:R2:W-:Y:S03]  /*a3b0*/  @P0 SYNCS.ARRIVE.TRANS64.RED.A1T0 RZ, [R0+URZ], RZ ;  /* 0x000000ff00ff09a7 */ /* 0x0005e600081004ff */
.L_x_142:
[----:B------:R-:W-:Y:S01]  /*a3c0*/  R2UR UR6, R68 ;  /* 0x00000000440672ca */ /* 0x000fe200000e0000 */
[----:B------:R-:W-:Y:S01]  /*a3d0*/  UIADD3 UR55, UPT, UPT, UR55, 0x4, URZ ;  /* 0x0000000437377890 */ /* 0x000fe2000fffe0ff */
[----:B------:R-:W-:Y:S02]  /*a3e0*/  R2UR UR5, R63 ;  /* 0x000000003f0572ca */ /* 0x000fe400000e0000 */
[----:B------:R-:W-:Y:S02]  /*a3f0*/  R2UR UR4, R64 ;  /* 0x00000000400472ca */ /* 0x000fe400000e0000 */
[----:B------:R-:W-:Y:S02]  /*a400*/  R2UR UR50, R70 ;  /* 0x00000000463272ca */ /* 0x000fe400000e0000 */
[C---:B------:R-:W-:Y:S02]  /*a410*/  ISETP.NE.AND P0, PT, R22.reuse, 0x2, PT ;  /* 0x000000021600780c */ /* 0x040fe40003f05270 */
[----:B------:R-:W-:Y:S02]  /*a420*/  LOP3.LUT R53, R53, 0x1, RZ, 0x3c, !PT ;  /* 0x0000000135357812 */ /* 0x000fe400078e3cff */
[----:B--2---:R-:W-:Y:S01]  /*a430*/  SEL R0, RZ, 0x1, P0 ;  /* 0x00000001ff007807 */ /* 0x004fe20000000000 */
[----:B------:R-:W-:Y:S01]  /*a440*/  UISETP.NE.AND UP0, UPT, UR6, URZ, UPT ;  /* 0x000000ff0600728c */ /* 0x000fe2000bf05270 */
[----:B------:R-:W-:Y:S01]  /*a450*/  SEL R22, R22, RZ, P0 ;  /* 0x000000ff16167207 */ /* 0x000fe20000000000 */
[----:B------:R-:W-:Y:S01]  /*a460*/  UIADD3 UR21, UPT, UPT, UR36, UR5, URZ ;  /* 0x0000000524157290 */ /* 0x000fe2000fffe0ff */
[----:B------:R-:W-:Y:S01]  /*a470*/  LOP3.LUT R54, R54, R0, RZ, 0x3c, !PT ;  /* 0x0000000036367212 */ /* 0x000fe200078e3cff */
[----:B------:R-:W-:Y:S05]  /*a480*/  UIADD3 UR28, UPT, UPT, UR37, UR4, URZ ;  /* 0x00000004251c7290 */ /* 0x000fea000fffe0ff */
[----:B------:R-:W-:Y:S07]  /*a490*/  BRA.U UP0, `(.L_x_143) ;  /* 0xffffffc500847547 */ /* 0x000fee000b83ffff */
[----:B------:R-:W-:-:S13]  /*a4a0*/  R2UR UR4, R65 ;  /* 0x00000000410472ca */ /* 0x000fda00000e0000 */
[----:B------:R-:W-:-:S09]  /*a4b0*/  UISETP.NE.AND UP0, UPT, UR4, URZ, UPT ;  /* 0x000000ff0400728c */ /* 0x000fd2000bf05270 */
[----:B------:R-:W-:Y:S05]  /*a4c0*/  BRA.U !UP0, `(.L_x_144) ;  /* 0x0000000108487547 */ /* 0x000fea000b800000 */
[----:B------:R-:W2:Y:S02]  /*a4d0*/  LDCU.64 UR4, c[0x0][0x990] ;  /* 0x00013200ff0477ac */ /* 0x000ea40008000a00 */
[----:B--2---:R-:W-:-:S04]  /*a4e0*/  UISETP.NE.U32.AND UP0, UPT, UR4, URZ, UPT ;  /* 0x000000ff0400728c */ /* 0x004fc8000bf05070 */
[----:B------:R-:W-:-:S09]  /*a4f0*/  UISETP.NE.AND.EX UP0, UPT, UR5, URZ, UPT, UP0 ;  /* 0x000000ff0500728c */ /* 0x000fd2000bf05300 */
[----:B------:R-:W-:Y:S05]  /*a500*/  BRA.U UP0, `(.L_x_145) ;  /* 0x00000001000c7547 */ /* 0x000fea000b800000 */
[----:B------:R-:W-:-:S13]  /*a510*/  FSETP.NEU.AND P0, PT, R27, RZ, PT ;  /* 0x000000ff1b00720b */ /* 0x000fda0003f0d000 */
[----:B------:R-:W-:Y:S05]  /*a520*/  @!P0 EXIT ;  /* 0x000000000000894d */ /* 0x000fea0003800000 */
[----:B------:R-:W-:Y:S05]  /*a530*/  BRA `(.L_x_144) ;  /* 0x00000000002c7947 */ /* 0x000fea0003800000 */
.L_x_145:
[----:B------:R-:W-:Y:S01]  /*a540*/  ISETP.NE.AND P0, PT, R69, RZ, PT ;  /* 0x000000ff4500720c */ /* 0x000fe20003f05270 */
[----:B------:R-:W-:-:S12]  /*a550*/  BSSY.RECONVERGENT B0, `(.L_x_144) ;  /* 0x0000009000007945 */ /* 0x000fd80003800200 */
[----:B------:R-:W-:Y:S05]  /*a560*/  @P0 BRA `(.L_x_146) ;  /* 0x0000000000140947 */ /* 0x000fea0003800000 */
[----:B------:R-:W2:Y:S02]  /*a570*/  LDCU.64 UR4, c[0x0][0x988] ;  /* 0x00013100ff0477ac */ /* 0x000ea40008000a00 */
[----:B--2---:R-:W-:-:S04]  /*a580*/  ISETP.NE.U32.AND P0, PT, RZ, UR4, PT ;  /* 0x00000004ff007c0c */ /* 0x004fc8000bf05070 */
[----:B------:R-:W-:-:S13]  /*a590*/  ISETP.NE.AND.EX P0, PT, RZ, UR5, PT, P0 ;  /* 0x00000005ff007c0c */ /* 0x000fda000bf05300 */
[----:B------:R-:W-:Y:S05]  /*a5a0*/  @!P0 EXIT ;  /* 0x000000000000894d */ /* 0x000fea0003800000 */
[----:B------:R-:W-:Y:S05]  /*a5b0*/  BRA `(.L_x_147) ;  /* 0x0000000000087947 */ /* 0x000fea0003800000 */
.L_x_146:
[----:B------:R-:W-:-:S13]  /*a5c0*/  FSETP.NEU.AND P0, PT, R27, RZ, PT ;  /* 0x000000ff1b00720b */ /* 0x000fda0003f0d000 */
[----:B------:R-:W-:Y:S05]  /*a5d0*/  @!P0 EXIT ;  /* 0x000000000000894d */ /* 0x000fea0003800000 */
.L_x_147:
[----:B------:R-:W-:Y:S05]  /*a5e0*/  BSYNC.RECONVERGENT B0 ;  /* 0x0000000000007941 */ /* 0x000fea0003800200 */
.L_x_144:
[----:B------:R-:W2:Y:S01]  /*a5f0*/  S2UR UR5, SR_CgaCtaId ;  /* 0x00000000000579c3 */ /* 0x000ea20000008800 */
[----:B------:R-:W-:Y:S01]  /*a600*/  ULEA UR4, UR52, UR51, 0x3 ;  /* 0x0000003334047291 */ /* 0x000fe2000f8e18ff */
[----:B------:R-:W-:-:S04]  /*a610*/  DEPBAR.LE SB0, 0x0 ;  /* 0x000080000000791a */ /* 0x000fc80000000000 */
[----:B------:R-:W-:-:S04]  /*a620*/  UIADD3 UR4, UPT, UPT, UR4, 0xb0, URZ ;  /* 0x000000b004047890 */ /* 0x000fc8000fffe0ff */
[----:B--2---:R-:W-:-:S09]  /*a630*/  UPRMT UR4, UR5, 0x654, UR4 ;  /* 0x0000065405047896 */ /* 0x004fd20008000004 */
[----:B------:R-:W-:Y:S01]  /*a640*/  SYNCS.ARRIVE.TRANS64.RED.A1T0 RZ, [UR4], RZ ;  /* 0x000000ffffff79a7 */ /* 0x000fe20008100404 */
[----:B------:R-:W-:Y:S05]  /*a650*/  EXIT ;  /* 0x000000000000794d */ /* 0x000fea0003800000 */
.L_x_25:
[----:B------:R-:W-:Y:S07]  /*a660*/  MOV R0, UR11 ;  /* 0x0000000b00007c02 */ /* 0x000fee0008000f00 */
.L_x_148:
[----:B-1----:R1:W4:Y:S02]  /*a670*/  SYNCS.PHASECHK.TRANS64.TRYWAIT P0, [R0+URZ+0x48], R4 ;  /* 0x00004804000075a7 */ /* 0x00232400080011ff */
[----:B----4-:R-:W-:Y:S05]  /*a680*/  @!P0 NANOSLEEP.SYNCS 0x989680 ;  /* 0x009896800000895d */ /* 0x010fea0003900000 */
[----:B------:R-:W4:Y:S02]  /*a690*/  @!P0 SYNCS.PHASECHK.TRANS64 P0, [R0+URZ+0x48], R4 ;  /* 0x00004804000085a7 */ /* 0x000f2400080010ff */
[----:B----4-:R-:W-:Y:S05]  /*a6a0*/  @!P0 BRA `(.L_x_148) ;  /* 0xfffffffc00f08947 */ /* 0x010fea000383ffff */
[----:B------:R-:W-:Y:S05]  /*a6b0*/  BRA `(.L_x_24) ;  /* 0xffffff7800c87947 */ /* 0x000fea000383ffff */
.L_x_32:
[----:B--2---:R-:W-:Y:S07]  /*a6c0*/  MOV R0, UR11 ;  /* 0x0000000b00007c02 */ /* 0x004fee0008000f00 */
.L_x_149:
[----:B-1----:R1:W2:Y:S02]  /*a6d0*/  SYNCS.PHASECHK.TRANS64.TRYWAIT P0, [R0+URZ+0x48], R4 ;  /* 0x00004804000075a7 */ /* 0x0022a400080011ff */
[----:B--2---:R-:W-:Y:S05]  /*a6e0*/  @!P0 NANOSLEEP.SYNCS 0x989680 ;  /* 0x009896800000895d */ /* 0x004fea0003900000 */
[----:B------:R-:W2:Y:S02]  /*a6f0*/  @!P0 SYNCS.PHASECHK.TRANS64 P0, [R0+URZ+0x48], R4 ;  /* 0x00004804000085a7 */ /* 0x000ea400080010ff */
[----:B--2---:R-:W-:Y:S05]  /*a700*/  @!P0 BRA `(.L_x_149) ;  /* 0xfffffffc00f08947 */ /* 0x004fea000383ffff */
[----:B------:R-:W-:Y:S05]  /*a710*/  BRA `(.L_x_31) ;  /* 0xffffff8000787947 */ /* 0x000fea000383ffff */
.L_x_37:
[----:B------:R-:W-:-:S07]  /*a720*/  MOV R0, UR32 ;  /* 0x0000002000007c02 */ /* 0x000fce0008000f00 */
.L_x_150:
[----:B-1----:R1:W2:Y:S02]  /*a730*/  SYNCS.PHASECHK.TRANS64.TRYWAIT P0, [R0+URZ+0xe0], R3 ;  /* 0x0000e003000075a7 */ /* 0x0022a400080011ff */
[----:B--2---:R-:W-:Y:S05]  /*a740*/  @!P0 NANOSLEEP.SYNCS 0x989680 ;  /* 0x009896800000895d */ /* 0x004fea0003900000 */
[----:B------:R-:W2:Y:S02]  /*a750*/  @!P0 SYNCS.PHASECHK.TRANS64 P0, [R0+URZ+0xe0], R3 ;  /* 0x0000e003000085a7 */ /* 0x000ea400080010ff */
[----:B--2---:R-:W-:Y:S05]  /*a760*/  @!P0 BRA `(.L_x_150) ;  /* 0xfffffffc00f08947 */ /* 0x004fea000383ffff */
[----:B------:R-:W-:Y:S05]  /*a770*/  BRA `(.L_x_151) ;  /* 0xffffff84009c7947 */ /* 0x000fea000383ffff */
.L_x_41:
[----:B------:R-:W-:-:S07]  /*a780*/  MOV R0, UR4 ;  /* 0x0000000400007c02 */ /* 0x000fce0008000f00 */
.L_x_152:
[----:B-1----:R1:W2:Y:S02]  /*a790*/  SYNCS.PHASECHK.TRANS64.TRYWAIT P0, [R0+URZ], R2 ;  /* 0x00000002000075a7 */ /* 0x0022a400080011ff */
[----:B--2---:R-:W-:Y:S05]  /*a7a0*/  @!P0 NANOSLEEP.SYNCS 0x989680 ;  /* 0x009896800000895d */ /* 0x004fea0003900000 */
[----:B------:R-:W2:Y:S02]  /*a7b0*/  @!P0 SYNCS.PHASECHK.TRANS64 P0, [R0+URZ], R2 ;  /* 0x00000002000085a7 */ /* 0x000ea400080010ff */
[----:B--2---:R-:W-:Y:S05]  /*a7c0*/  @!P0 BRA `(.L_x_152) ;  /* 0xfffffffc00f08947 */ /* 0x004fea000383ffff */
[----:B------:R-:W-:Y:S05]  /*a7d0*/  BRA `(.L_x_153) ;  /* 0xffffff8c00307947 */ /* 0x000fea000383ffff */
.L_x_42:
[----:B------:R-:W-:-:S07]  /*a7e0*/  MOV R0, UR5 ;  /* 0x0000000500007c02 */ /* 0x000fce0008000f00 */
.L_x_154:
[----:B-1----:R1:W2:Y:S02]  /*a7f0*/  SYNCS.PHASECHK.TRANS64.TRYWAIT P0, [R0+URZ], R2 ;  /* 0x00000002000075a7 */ /* 0x0022a400080011ff */
[----:B--2---:R-:W-:Y:S05]  /*a800*/  @!P0 NANOSLEEP.SYNCS 0x989680 ;  /* 0x009896800000895d */ /* 0x004fea0003900000 */
[----:B------:R-:W2:Y:S02]  /*a810*/  @!P0 SYNCS.PHASECHK.TRANS64 P0, [R0+URZ], R2 ;  /* 0x00000002000085a7 */ /* 0x000ea400080010ff */
[----:B--2---:R-:W-:Y:S05]  /*a820*/  @!P0 BRA `(.L_x_154) ;  /* 0xfffffffc00f08947 */ /* 0x004fea000383ffff */
[----:B------:R-:W-:Y:S05]  /*a830*/  BRA `(.L_x_155) ;  /* 0xffffff8c00407947 */ /* 0x000fea000383ffff */
.L_x_43:
[----:B------:R-:W-:-:S07]  /*a840*/  MOV R0, UR5 ;  /* 0x0000000500007c02 */ /* 0x000fce0008000f00 */
.L_x_156:
[----:B-1----:R1:W2:Y:S02]  /*a850*/  SYNCS.PHASECHK.TRANS64.TRYWAIT P0, [R0+URZ], R2 ;  /* 0x00000002000075a7 */ /* 0x0022a400080011ff */
[----:B--2---:R-:W-:Y:S05]  /*a860*/  @!P0 NANOSLEEP.SYNCS 0x989680 ;  /* 0x009896800000895d */ /* 0x004fea0003900000 */
[----:B------:R-:W2:Y:S02]  /*a870*/  @!P0 SYNCS.PHASECHK.TRANS64 P0, [R0+URZ], R2 ;  /* 0x00000002000085a7 */ /* 0x000ea400080010ff */
[----:B--2---:R-:W-:Y:S05]  /*a880*/  @!P0 BRA `(.L_x_156) ;  /* 0xfffffffc00f08947 */ /* 0x004fea000383ffff */
[----:B------:R-:W-:Y:S05]  /*a890*/  BRA `(.L_x_157) ;  /* 0xffffff8c00507947 */ /* 0x000fea000383ffff */
.L_x_44:
[----:B------:R-:W-:-:S07]  /*a8a0*/  MOV R0, UR5 ;  /* 0x0000000500007c02 */ /* 0x000fce0008000f00 */
.L_x_158:
[----:B-1----:R1:W2:Y:S02]  /*a8b0*/  SYNCS.PHASECHK.TRANS64.TRYWAIT P0, [R0+URZ], R2 ;  /* 0x00000002000075a7 */ /* 0x0022a400080011ff */
[----:B--2---:R-:W-:Y:S05]  /*a8c0*/  @!P0 NANOSLEEP.SYNCS 0x989680 ;  /* 0x009896800000895d */ /* 0x004fea0003900000 */
[----:B------:R-:W2:Y:S02]  /*a8d0*/  @!P0 SYNCS.PHASECHK.TRANS64 P0, [R0+URZ], R2 ;  /* 0x00000002000085a7 */ /* 0x000ea400080010ff */
[----:B--2---:R-:W-:Y:S05]  /*a8e0*/  @!P0 BRA `(.L_x_158) ;  /* 0xfffffffc00f08947 */ /* 0x004fea000383ffff */
[----:B------:R-:W-:Y:S05]  /*a8f0*/  BRA `(.L_x_159) ;  /* 0xffffff8c00607947 */ /* 0x000fea000383ffff */
.L_x_45:
[----:B------:R-:W-:-:S07]  /*a900*/  MOV R0, UR5 ;  /* 0x0000000500007c02 */ /* 0x000fce0008000f00 */
.L_x_160:
[----:B-1----:R1:W2:Y:S02]  /*a910*/  SYNCS.PHASECHK.TRANS64.TRYWAIT P0, [R0+URZ], R2 ;  /* 0x00000002000075a7 */ /* 0x0022a400080011ff */
[----:B--2---:R-:W-:Y:S05]  /*a920*/  @!P0 NANOSLEEP.SYNCS 0x989680 ;  /* 0x009896800000895d */ /* 0x004fea0003900000 */
[----:B------:R-:W2:Y:S02]  /*a930*/  @!P0 SYNCS.PHASECHK.TRANS64 P0, [R0+URZ], R2 ;  /* 0x00000002000085a7 */ /* 0x000ea400080010ff */
[----:B--2---:R-:W-:Y:S05]  /*a940*/  @!P0 BRA `(.L_x_160) ;  /* 0xfffffffc00f08947 */ /* 0x004fea000383ffff */
[----:B------:R-:W-:Y:S05]  /*a950*/  BRA `(.L_x_161) ;  /* 0xffffff8c00707947 */ /* 0x000fea000383ffff */
.L_x_46:
[----:B------:R-:W-:-:S07]  /*a960*/  MOV R0, UR5 ;  /* 0x0000000500007c02 */ /* 0x000fce0008000f00 */
.L_x_162:
[----:B-1----:R1:W2:Y:S02]  /*a970*/  SYNCS.PHASECHK.TRANS64.TRYWAIT P0, [R0+URZ], R2 ;  /* 0x00000002000075a7 */ /* 0x0022a400080011ff */
[----:B--2---:R-:W-:Y:S05]  /*a980*/  @!P0 NANOSLEEP.SYNCS 0x989680 ;  /* 0x009896800000895d */ /* 0x004fea0003900000 */
[----:B------:R-:W2:Y:S02]  /*a990*/  @!P0 SYNCS.PHASECHK.TRANS64 P0, [R0+URZ], R2 ;  /* 0x00000002000085a7 */ /* 0x000ea400080010ff */
[----:B--2---:R-:W-:Y:S05]  /*a9a0*/  @!P0 BRA `(.L_x_162) ;  /* 0xfffffffc00f08947 */ /* 0x004fea000383ffff */
[----:B------:R-:W-:Y:S05]  /*a9b0*/  BRA `(.L_x_163) ;  /* 0xffffff8c00807947 */ /* 0x000fea000383ffff */
.L_x_47:
[----:B------:R-:W-:-:S07]  /*a9c0*/  MOV R0, UR5 ;  /* 0x0000000500007c02 */ /* 0x000fce0008000f00 */
.L_x_164:
[----:B-1----:R1:W2:Y:S02]  /*a9d0*/  SYNCS.PHASECHK.TRANS64.TRYWAIT P0, [R0+URZ], R2 ;  /* 0x00000002000075a7 */ /* 0x0022a400080011ff */
[----:B--2---:R-:W-:Y:S05]  /*a9e0*/  @!P0 NANOSLEEP.SYNCS 0x989680 ;  /* 0x009896800000895d */ /* 0x004fea0003900000 */
[----:B------:R-:W2:Y:S02]  /*a9f0*/  @!P0 SYNCS.PHASECHK.TRANS64 P0, [R0+URZ], R2 ;  /* 0x00000002000085a7 */ /* 0x000ea400080010ff */
[----:B--2---:R-:W-:Y:S05]  /*aa00*/  @!P0 BRA `(.L_x_164) ;  /* 0xfffffffc00f08947 */ /* 0x004fea000383ffff */
[----:B------:R-:W-:Y:S05]  /*aa10*/  BRA `(.L_x_165) ;  /* 0xffffff8c00907947 */ /* 0x000fea000383ffff */
.L_x_48:
[----:B------:R-:W-:-:S07]  /*aa20*/  MOV R0, UR5 ;  /* 0x0000000500007c02 */ /* 0x000fce0008000f00 */
.L_x_166:
[----:B-1----:R1:W2:Y:S02]  /*aa30*/  SYNCS.PHASECHK.TRANS64.TRYWAIT P0, [R0+URZ], R2 ;  /* 0x00000002000075a7 */ /* 0x0022a400080011ff */
[----:B--2---:R-:W-:Y:S05]  /*aa40*/  @!P0 NANOSLEEP.SYNCS 0x989680 ;  /* 0x009896800000895d */ /* 0x004fea0003900000 */
[----:B------:R-:W2:Y:S02]  /*aa50*/  @!P0 SYNCS.PHASECHK.TRANS64 P0, [R0+URZ], R2 ;  /* 0x00000002000085a7 */ /* 0x000ea400080010ff */
[----:B--2---:R-:W-:Y:S05]  /*aa60*/  @!P0 BRA `(.L_x_166) ;  /* 0xfffffffc00f08947 */ /* 0x004fea000383ffff */
[----:B------:R-:W-:Y:S05]  /*aa70*/  BRA `(.L_x_167) ;  /* 0xffffff8c00a07947 */ /* 0x000fea000383ffff */
.L_x_51:
[----:B------:R-:W-:-:S07]  /*aa80*/  MOV R4, UR4 ;  /* 0x0000000400047c02 */ /* 0x000fce0008000f00 */
.L_x_168:
[----:B--2---:R2:W3:Y:S02]  /*aa90*/  SYNCS.PHASECHK.TRANS64.TRYWAIT P1, [R4+URZ+0xe8], R6 ;  /* 0x0000e806040075a7 */ /* 0x0044e400080211ff */
[----:B---3--:R-:W-:Y:S05]  /*aaa0*/  @!P1 NANOSLEEP.SYNCS 0x989680 ;  /* 0x009896800000995d */ /* 0x008fea0003900000 */
[----:B------:R-:W3:Y:S02]  /*aab0*/  @!P1 SYNCS.PHASECHK.TRANS64 P1, [R4+URZ+0xe8], R6 ;  /* 0x0000e806040095a7 */ /* 0x000ee400080210ff */
[----:B---3--:R-:W-:Y:S05]  /*aac0*/  @!P1 BRA `(.L_x_168) ;  /* 0xfffffffc00f09947 */ /* 0x008fea000383ffff */
[----:B------:R-:W-:Y:S05]  /*aad0*/  BRA `(.L_x_169) ;  /* 0xffffff9000107947 */ /* 0x000fea000383ffff */
.L_x_52:
[----:B--2---:R-:W-:-:S07]  /*aae0*/  MOV R4, UR4 ;  /* 0x0000000400047c02 */ /* 0x004fce0008000f00 */
.L_x_170:
[----:B--2---:R2:W3:Y:S02]  /*aaf0*/  SYNCS.PHASECHK.TRANS64.TRYWAIT P1, [R4+URZ+0xe0], R5 ;  /* 0x0000e005040075a7 */ /* 0x0044e400080211ff */
[----:B---3--:R-:W-:Y:S05]  /*ab00*/  @!P1 NANOSLEEP.SYNCS 0x989680 ;  /* 0x009896800000995d */ /* 0x008fea0003900000 */
[----:B------:R-:W3:Y:S02]  /*ab10*/  @!P1 SYNCS.PHASECHK.TRANS64 P1, [R4+URZ+0xe0], R5 ;  /* 0x0000e005040095a7 */ /* 0x000ee400080210ff */
[----:B---3--:R-:W-:Y:S05]  /*ab20*/  @!P1 BRA `(.L_x_170) ;  /* 0xfffffffc00f09947 */ /* 0x008fea000383ffff */
[----:B------:R-:W-:Y:S05]  /*ab30*/  BRA `(.L_x_171) ;  /* 0xffffff9000187947 */ /* 0x000fea000383ffff */
.L_x_62:
[----:B--2---:R-:W-:-:S04]  /*ab40*/  MOV R5, UR5 ;  /* 0x0000000500057c02 */ /* 0x004fc80008000f00 */
[----:B------:R2:W3:Y:S03]  /*ab50*/  SYNCS.PHASECHK.TRANS64.TRYWAIT P0, [R5+URZ+0x8], R6 ;  /* 0x00000806050075a7 */ /* 0x0004e600080011ff */
[----:B---3--:R-:W-:Y:S05]  /*ab60*/  @!P0 NANOSLEEP.SYNCS 0x989680 ;  /* 0x009896800000895d */ /* 0x008fea0003900000 */
[----:B------:R-:W3:Y:S02]  /*ab70*/  @!P0 SYNCS.PHASECHK.TRANS64 P0, [R5+URZ+0x8], R6 ;  /* 0x00000806050085a7 */ /* 0x000ee400080010ff */
[----:B---3--:R-:W-:Y:S05]  /*ab80*/  @!P0 BRA `(.L_x_62) ;  /* 0xfffffffc00ec8947 */ /* 0x008fea000383ffff */
[----:B------:R-:W-:Y:S05]  /*ab90*/  BRA `(.L_x_61) ;  /* 0xffffff9000e47947 */ /* 0x000fea000383ffff */
.L_x_64:
[----:B------:R-:W-:Y:S01]  /*aba0*/  BSSY B0, `(.L_x_172) ;  /* 0x0000006000007945 */ /* 0x000fe20003800000 */
[----:B------:R-:W-:-:S07]  /*abb0*/  MOV R15, 0xffffffff ;  /* 0xffffffff000f7802 */ /* 0x000fce0000000f00 */
[----:B-12--5:R-:W-:Y:S05]  /*abc0*/  WARPSYNC.COLLECTIVE R15, `(.L_x_173) ;  /* 0x000000000f0c7348 */ /* 0x026fea0003c00000 */
[----:B------:R-:W-:Y:S02]  /*abd0*/  ELECT P6, UR79, PT ;  /* 0x00000000004f782f */ /* 0x000fe400038c0000 */
[----:B------:R-:W-:Y:S01]  /*abe0*/  MOV R14, UR79 ;  /* 0x0000004f000e7c02 */ /* 0x000fe20008000f00 */
[----:B-12--5:R-:W-:Y:S10]  /*abf0*/  ENDCOLLECTIVE ;  /* 0x000000000000791b */ /* 0x026ff40003800000 */
.L_x_173:
[----:B------:R-:W-:Y:S05]  /*ac00*/  BSYNC B0 ;  /* 0x0000000000007941 */ /* 0x000fea0003800000 */
.L_x_172:
[----:B------:R-:W-:Y:S01]  /*ac10*/  PLOP3.LUT P0, PT, P6, PT, PT, 0x80, 0x8 ;  /* 0x000000000008781c */ /* 0x000fe2000370f070 */
[----:B------:R-:W-:-:S12]  /*ac20*/  BRA `(.L_x_174) ;  /* 0xffffff9400107947 */ /* 0x000fd8000383ffff */
.L_x_66:
[----:B--2---:R-:W-:-:S04]  /*ac30*/  MOV R3, UR5 ;  /* 0x0000000500037c02 */ /* 0x004fc80008000f00 */
[----:B------:R2:W3:Y:S03]  /*ac40*/  SYNCS.PHASECHK.TRANS64.TRYWAIT P0, [R3+URZ+0x8], R4 ;  /* 0x00000804030075a7 */ /* 0x0004e600080011ff */
[----:B---3--:R-:W-:Y:S05]  /*ac50*/  @!P0 NANOSLEEP.SYNCS 0x989680 ;  /* 0x009896800000895d */ /* 0x008fea0003900000 */
[----:B------:R-:W3:Y:S02]  /*ac60*/  @!P0 SYNCS.PHASECHK.TRANS64 P0, [R3+URZ+0x8], R4 ;  /* 0x00000804030085a7 */ /* 0x000ee400080010ff */
[----:B---3--:R-:W-:Y:S05]  /*ac70*/  @!P0 BRA `(.L_x_66) ;  /* 0xfffffffc00ec8947 */ /* 0x008fea000383ffff */
[----:B------:R-:W-:Y:S05]  /*ac80*/  BRA `(.L_x_65) ;  /* 0xffffff9400147947 */ /* 0x000fea000383ffff */
.L_x_67:
[----:B------:R-:W-:-:S07]  /*ac90*/  MOV R4, UR21 ;  /* 0x0000001500047c02 */ /* 0x000fce0008000f00 */
.L_x_175:
[----:B-1----:R1:W2:Y:S02]  /*aca0*/  SYNCS.PHASECHK.TRANS64.TRYWAIT P0, [R4+URZ+0xe0], R5 ;  /* 0x0000e005040075a7 */ /* 0x0022a400080011ff */
[----:B--2---:R-:W-:Y:S05]  /*acb0*/  @!P0 NANOSLEEP.SYNCS 0x989680 ;  /* 0x009896800000895d */ /* 0x004fea0003900000 */
[----:B------:R-:W2:Y:S02]  /*acc0*/  @!P0 SYNCS.PHASECHK.TRANS64 P0, [R4+URZ+0xe0], R5 ;  /* 0x0000e005040085a7 */ /* 0x000ea400080010ff */
[----:B--2---:R-:W-:Y:S05]  /*acd0*/  @!P0 BRA `(.L_x_175) ;  /* 0xfffffffc00f08947 */ /* 0x004fea000383ffff */
[----:B------:R-:W-:Y:S05]  /*ace0*/  BRA `(.L_x_176) ;  /* 0xffffff9800047947 */ /* 0x000fea000383ffff */
.L_x_69:
[----:B------:R-:W-:-:S07]  /*acf0*/  MOV R4, UR26 ;  /* 0x0000001a00047c02 */ /* 0x000fce0008000f00 */
.L_x_177:
[----:B-1----:R1:W2:Y:S02]  /*ad00*/  SYNCS.PHASECHK.TRANS64.TRYWAIT P0, [R4+URZ+0x100], R5 ;  /* 0x00010005040075a7 */ /* 0x0022a400080011ff */
[----:B--2---:R-:W-:Y:S05]  /*ad10*/  @!P0 NANOSLEEP.SYNCS 0x989680 ;  /* 0x009896800000895d */ /* 0x004fea0003900000 */
[----:B------:R-:W2:Y:S02]  /*ad20*/  @!P0 SYNCS.PHASECHK.TRANS64 P0, [R4+URZ+0x100], R5 ;  /* 0x00010005040085a7 */ /* 0x000ea400080010ff */
[----:B--2---:R-:W-:Y:S05]  /*ad30*/  @!P0 BRA `(.L_x_177) ;  /* 0xfffffffc00f08947 */ /* 0x004fea000383ffff */
[----:B------:R-:W-:Y:S05]  /*ad40*/  BRA `(.L_x_68) ;  /* 0xffffff9800247947 */ /* 0x000fea000383ffff */
.L_x_73:
[----:B-1----:R-:W-:Y:S07]  /*ad50*/  MOV R4, UR17 ;  /* 0x0000001100047c02 */ /* 0x002fee0008000f00 */
.L_x_178:
[----:B-1----:R1:W2:Y:S02]  /*ad60*/  SYNCS.PHASECHK.TRANS64.TRYWAIT P0, [R4+URZ], R6 ;  /* 0x00000006040075a7 */ /* 0x0022a400080011ff */
[----:B--2---:R-:W-:Y:S05]  /*ad70*/  @!P0 NANOSLEEP.SYNCS 0x989680 ;  /* 0x009896800000895d */ /* 0x004fea0003900000 */
[----:B------:R-:W2:Y:S02]  /*ad80*/  @!P0 SYNCS.PHASECHK.TRANS64 P0, [R4+URZ], R6 ;  /* 0x00000006040085a7 */ /* 0x000ea400080010ff */
[----:B--2---:R-:W-:Y:S05]  /*ad90*/  @!P0 BRA `(.L_x_178) ;  /* 0xfffffffc00f08947 */ /* 0x004fea000383ffff */
[----:B------:R-:W-:Y:S05]  /*ada0*/  BRA `(.L_x_72) ;  /* 0xffffff98005c7947 */ /* 0x000fea000383ffff */
.L_x_77:
[----:B--2---:R-:W-:-:S07]  /*adb0*/  MOV R0, UR4 ;  /* 0x0000000400007c02 */ /* 0x004fce0008000f00 */
.L_x_179:
[----:B--2---:R2:W3:Y:S02]  /*adc0*/  SYNCS.PHASECHK.TRANS64.TRYWAIT P0, [R0+URZ], R2 ;  /* 0x00000002000075a7 */ /* 0x0044e400080011ff */
[----:B---3--:R-:W-:Y:S05]  /*add0*/  @!P0 NANOSLEEP.SYNCS 0x989680 ;  /* 0x009896800000895d */ /* 0x008fea0003900000 */
[----:B------:R-:W3:Y:S02]  /*ade0*/  @!P0 SYNCS.PHASECHK.TRANS64 P0, [R0+URZ], R2 ;  /* 0x00000002000085a7 */ /* 0x000ee400080010ff */
[----:B---3--:R-:W-:Y:S05]  /*adf0*/  @!P0 BRA `(.L_x_179) ;  /* 0xfffffffc00f08947 */ /* 0x008fea000383ffff */
[----:B------:R-:W-:Y:S05]  /*ae00*/  BRA `(.L_x_180) ;  /* 0xffffff9c00587947 */ /* 0x000fea000383ffff */
.L_x_80:
[----:B------:R-:W-:-:S07]  /*ae10*/  MOV R0, UR21 ;  /* 0x0000001500007c02 */ /* 0x000fce0008000f00 */
.L_x_181:
[----:B--2---:R2:W3:Y:S02]  /*ae20*/  SYNCS.PHASECHK.TRANS64.TRYWAIT P1, [R0+URZ+0x110], R2 ;  /* 0x00011002000075a7 */ /* 0x0044e400080211ff */
[----:B---3--:R-:W-:Y:S05]  /*ae30*/  @!P1 NANOSLEEP.SYNCS 0x989680 ;  /* 0x009896800000995d */ /* 0x008fea0003900000 */
[----:B------:R-:W3:Y:S02]  /*ae40*/  @!P1 SYNCS.PHASECHK.TRANS64 P1, [R0+URZ+0x110], R2 ;  /* 0x00011002000095a7 */ /* 0x000ee400080210ff */
[----:B---3--:R-:W-:Y:S05]  /*ae50*/  @!P1 BRA `(.L_x_181) ;  /* 0xfffffffc00f09947 */ /* 0x008fea000383ffff */
[----:B------:R-:W-:Y:S05]  /*ae60*/  BRA `(.L_x_182) ;  /* 0xffffff9c00a47947 */ /* 0x000fea000383ffff */
.L_x_85:
[----:B------:R-:W-:Y:S07]  /*ae70*/  MOV R0, UR20 ;  /* 0x0000001400007c02 */ /* 0x000fee0008000f00 */
.L_x_183:
[----:B-1----:R1:W2:Y:S02]  /*ae80*/  SYNCS.PHASECHK.TRANS64.TRYWAIT P0, [R0+URZ+0xe0], R3 ;  /* 0x0000e003000075a7 */ /* 0x0022a400080011ff */
[----:B--2---:R-:W-:Y:S05]  /*ae90*/  @!P0 NANOSLEEP.SYNCS 0x989680 ;  /* 0x009896800000895d */ /* 0x004fea0003900000 */
[----:B------:R-:W2:Y:S02]  /*aea0*/  @!P0 SYNCS.PHASECHK.TRANS64 P0, [R0+URZ+0xe0], R3 ;  /* 0x0000e003000085a7 */ /* 0x000ea400080010ff */
[----:B--2---:R-:W-:Y:S05]  /*aeb0*/  @!P0 BRA `(.L_x_183) ;  /* 0xfffffffc00f08947 */ /* 0x004fea000383ffff */
[----:B------:R-:W-:Y:S05]  /*aec0*/  BRA `(.L_x_184) ;  /* 0xffffffa400887947 */ /* 0x000fea000383ffff */
.L_x_88:
[----:B------:R-:W-:Y:S07]  /*aed0*/  MOV R3, UR20 ;  /* 0x0000001400037c02 */ /* 0x000fee0008000f00 */
.L_x_185:
[----:B-1----:R1:W2:Y:S02]  /*aee0*/  SYNCS.PHASECHK.TRANS64.TRYWAIT P1, [R3+URZ+0xd8], R8 ;  /* 0x0000d808030075a7 */ /* 0x0022a400080211ff */
[----:B--2---:R-:W-:Y:S05]  /*aef0*/  @!P1 NANOSLEEP.SYNCS 0x989680 ;  /* 0x009896800000995d */ /* 0x004fea0003900000 */
[----:B------:R-:W2:Y:S02]  /*af00*/  @!P1 SYNCS.PHASECHK.TRANS64 P1, [R3+URZ+0xd8], R8 ;  /* 0x0000d808030095a7 */ /* 0x000ea400080210ff */
[----:B--2---:R-:W-:Y:S05]  /*af10*/  @!P1 BRA `(.L_x_185) ;  /* 0xfffffffc00f09947 */ /* 0x004fea000383ffff */
[----:B------:R-:W-:Y:S05]  /*af20*/  BRA `(.L_x_87) ;  /* 0xffffffa800e47947 */ /* 0x000fea000383ffff */
.L_x_91:
[----:B------:R-:W-:Y:S07]  /*af30*/  MOV R0, UR20 ;  /* 0x0000001400007c02 */ /* 0x000fee0008000f00 */
.L_x_186:
[----:B-1----:R1:W2:Y:S02]  /*af40*/  SYNCS.PHASECHK.TRANS64.TRYWAIT P1, [R0+URZ+0xb0], R8 ;  /* 0x0000b008000075a7 */ /* 0x0022a400080211ff */
[----:B--2---:R-:W-:Y:S05]  /*af50*/  @!P1 NANOSLEEP.SYNCS 0x989680 ;  /* 0x009896800000995d */ /* 0x004fea0003900000 */
[----:B------:R-:W2:Y:S02]  /*af60*/  @!P1 SYNCS.PHASECHK.TRANS64 P1, [R0+URZ+0xb0], R8 ;  /* 0x0000b008000095a7 */ /* 0x000ea400080210ff */
[----:B--2---:R-:W-:Y:S05]  /*af70*/  @!P1 BRA `(.L_x_186) ;  /* 0xfffffffc00f09947 */ /* 0x004fea000383ffff */
[----:B------:R-:W-:Y:S05]  /*af80*/  BRA `(.L_x_187) ;  /* 0xffffffb000547947 */ /* 0x000fea000383ffff */
.L_x_92:
[----:B------:R-:W-:Y:S07]  /*af90*/  MOV R0, UR20 ;  /* 0x0000001400007c02 */ /* 0x000fee0008000f00 */
.L_x_188:
[----:B-1----:R1:W2:Y:S02]  /*afa0*/  SYNCS.PHASECHK.TRANS64.TRYWAIT P1, [R0+URZ+0xb8], R8 ;  /* 0x0000b808000075a7 */ /* 0x0022a400080211ff */
[----:B--2---:R-:W-:Y:S05]  /*afb0*/  @!P1 NANOSLEEP.SYNCS 0x989680 ;  /* 0x009896800000995d */ /* 0x004fea0003900000 */
[----:B------:R-:W2:Y:S02]  /*afc0*/  @!P1 SYNCS.PHASECHK.TRANS64 P1, [R0+URZ+0xb8], R8 ;  /* 0x0000b808000095a7 */ /* 0x000ea400080210ff */
[----:B--2---:R-:W-:Y:S05]  /*afd0*/  @!P1 BRA `(.L_x_188) ;  /* 0xfffffffc00f09947 */ /* 0x004fea000383ffff */
[----:B------:R-:W-:Y:S05]  /*afe0*/  BRA `(.L_x_189) ;  /* 0xffffffb000947947 */ /* 0x000fea000383ffff */
.L_x_93:
[----:B------:R-:W-:Y:S07]  /*aff0*/  MOV R0, UR20 ;  /* 0x0000001400007c02 */ /* 0x000fee0008000f00 */
.L_x_190:
[----:B-1----:R1:W2:Y:S02]  /*b000*/  SYNCS.PHASECHK.TRANS64.TRYWAIT P1, [R0+URZ+0xc0], R8 ;  /* 0x0000c008000075a7 */ /* 0x0022a400080211ff */
[----:B--2---:R-:W-:Y:S05]  /*b010*/  @!P1 NANOSLEEP.SYNCS 0x989680 ;  /* 0x009896800000995d */ /* 0x004fea0003900000 */
[----:B------:R-:W2:Y:S02]  /*b020*/  @!P1 SYNCS.PHASECHK.TRANS64 P1, [R0+URZ+0xc0], R8 ;  /* 0x0000c008000095a7 */ /* 0x000ea400080210ff */
[----:B--2---:R-:W-:Y:S05]  /*b030*/  @!P1 BRA `(.L_x_190) ;  /* 0xfffffffc00f09947 */ /* 0x004fea000383ffff */
[----:B------:R-:W-:Y:S05]  /*b040*/  BRA `(.L_x_191) ;  /* 0xffffffb000d47947 */ /* 0x000fea000383ffff */
.L_x_94:
[----:B------:R-:W-:Y:S07]  /*b050*/  MOV R0, UR20 ;  /* 0x0000001400007c02 */ /* 0x000fee0008000f00 */
.L_x_192:
[----:B-1----:R1:W2:Y:S02]  /*b060*/  SYNCS.PHASECHK.TRANS64.TRYWAIT P0, [R0+URZ+0xc8], R8 ;  /* 0x0000c808000075a7 */ /* 0x0022a400080011ff */
[----:B--2---:R-:W-:Y:S05]  /*b070*/  @!P0 NANOSLEEP.SYNCS 0x989680 ;  /* 0x009896800000895d */ /* 0x004fea0003900000 */
[----:B------:R-:W2:Y:S02]  /*b080*/  @!P0 SYNCS.PHASECHK.TRANS64 P0, [R0+URZ+0xc8], R8 ;  /* 0x0000c808000085a7 */ /* 0x000ea400080010ff */
[----:B--2---:R-:W-:Y:S05]  /*b090*/  @!P0 BRA `(.L_x_192) ;  /* 0xfffffffc00f08947 */ /* 0x004fea000383ffff */
[----:B------:R-:W-:Y:S05]  /*b0a0*/  BRA `(.L_x_193) ;  /* 0xffffffb4001c7947 */ /* 0x000fea000383ffff */
.L_x_96:
[----:B------:R-:W-:-:S07]  /*b0b0*/  MOV R0, UR20 ;  /* 0x0000001400007c02 */ /* 0x000fce0008000f00 */
.L_x_194:
[----:B-1----:R1:W2:Y:S02]  /*b0c0*/  SYNCS.PHASECHK.TRANS64.TRYWAIT P0, [R0+URZ+0xb0], R2 ;  /* 0x0000b002000075a7 */ /* 0x0022a400080011ff */
[----:B--2---:R-:W-:Y:S05]  /*b0d0*/  @!P0 NANOSLEEP.SYNCS 0x989680 ;  /* 0x009896800000895d */ /* 0x004fea0003900000 */
[----:B------:R-:W2:Y:S02]  /*b0e0*/  @!P0 SYNCS.PHASECHK.TRANS64 P0, [R0+URZ+0xb0], R2 ;  /* 0x0000b002000085a7 */ /* 0x000ea400080010ff */
[----:B--2---:R-:W-:Y:S05]  /*b0f0*/  @!P0 BRA `(.L_x_194) ;  /* 0xfffffffc00f08947 */ /* 0x004fea000383ffff */
[----:B------:R-:W-:Y:S05]  /*b100*/  BRA `(.L_x_195) ;  /* 0xffffffb4007c7947 */ /* 0x000fea000383ffff */
.L_x_97:
[----:B-1----:R-:W-:-:S07]  /*b110*/  MOV R0, UR20 ;  /* 0x0000001400007c02 */ /* 0x002fce0008000f00 */
.L_x_196:
[----:B-1----:R1:W2:Y:S02]  /*b120*/  SYNCS.PHASECHK.TRANS64.TRYWAIT P0, [R0+URZ+0xb8], R2 ;  /* 0x0000b802000075a7 */ /* 0x0022a400080011ff */
[----:B--2---:R-:W-:Y:S05]  /*b130*/  @!P0 NANOSLEEP.SYNCS 0x989680 ;  /* 0x009896800000895d */ /* 0x004fea0003900000 */
[----:B------:R-:W2:Y:S02]  /*b140*/  @!P0 SYNCS.PHASECHK.TRANS64 P0, [R0+URZ+0xb8], R2 ;  /* 0x0000b802000085a7 */ /* 0x000ea400080010ff */
[----:B--2---:R-:W-:Y:S05]  /*b150*/  @!P0 BRA `(.L_x_196) ;  /* 0xfffffffc00f08947 */ /* 0x004fea000383ffff */
[----:B------:R-:W-:Y:S05]  /*b160*/  BRA `(.L_x_197) ;  /* 0xffffffb4006c7947 */ /* 0x000fea000383ffff */
.L_x_98:
[----:B-1----:R-:W-:-:S07]  /*b170*/  MOV R0, UR20 ;  /* 0x0000001400007c02 */ /* 0x002fce0008000f00 */
.L_x_198:
[----:B-1----:R1:W2:Y:S02]  /*b180*/  SYNCS.PHASECHK.TRANS64.TRYWAIT P0, [R0+URZ+0xc0], R2 ;  /* 0x0000c002000075a7 */ /* 0x0022a400080011ff */
[----:B--2---:R-:W-:Y:S05]  /*b190*/  @!P0 NANOSLEEP.SYNCS 0x989680 ;  /* 0x009896800000895d */ /* 0x004fea0003900000 */
[----:B------:R-:W2:Y:S02]  /*b1a0*/  @!P0 SYNCS.PHASECHK.TRANS64 P0, [R0+URZ+0xc0], R2 ;  /* 0x0000c002000085a7 */ /* 0x000ea400080010ff */
[----:B--2---:R-:W-:Y:S05]  /*b1b0*/  @!P0 BRA `(.L_x_198) ;  /* 0xfffffffc00f08947 */ /* 0x004fea000383ffff */
[----:B------:R-:W-:Y:S05]  /*b1c0*/  BRA `(.L_x_199) ;  /* 0xffffffb4005c7947 */ /* 0x000fea000383ffff */
.L_x_100:
[----:B------:R-:W-:Y:S07]  /*b1d0*/  MOV R0, UR51 ;  /* 0x0000003300007c02 */ /* 0x000fee0008000f00 */
.L_x_200:
[----:B-1----:R1:W2:Y:S02]  /*b1e0*/  SYNCS.PHASECHK.TRANS64.TRYWAIT P0, [R0+URZ+0xe0], R2 ;  /* 0x0000e002000075a7 */ /* 0x0022a400080011ff */
[----:B--2---:R-:W-:Y:S05]  /*b1f0*/  @!P0 NANOSLEEP.SYNCS 0x989680 ;  /* 0x009896800000895d */ /* 0x004fea0003900000 */
[----:B------:R-:W2:Y:S02]  /*b200*/  @!P0 SYNCS.PHASECHK.TRANS64 P0, [R0+URZ+0xe0], R2 ;  /* 0x0000e002000085a7 */ /* 0x000ea400080010ff */
[----:B--2---:R-:W-:Y:S05]  /*b210*/  @!P0 BRA `(.L_x_200) ;  /* 0xfffffffc00f08947 */ /* 0x004fea000383ffff */
[----:B------:R-:W-:Y:S05]  /*b220*/  BRA `(.L_x_201) ;  /* 0xffffffb8002c7947 */ /* 0x000fea000383ffff */
.L_x_111:
[----:B-1----:R-:W-:Y:S04]  /*b230*/  MOV R2, UR51 ;  /* 0x0000003300027c02 */ /* 0x002fe80008000f00 */
[----:B------:R1:W3:Y:S03]  /*b240*/  SYNCS.PHASECHK.TRANS64.TRYWAIT P1, [R2+URZ+0x90], R3 ;  /* 0x00009003020075a7 */ /* 0x0002e600080211ff */
[----:B---3--:R-:W-:Y:S05]  /*b250*/  @!P1 NANOSLEEP.SYNCS 0x989680 ;  /* 0x009896800000995d */ /* 0x008fea0003900000 */
[----:B------:R-:W3:Y:S02]  /*b260*/  @!P1 SYNCS.PHASECHK.TRANS64 P1, [R2+URZ+0x90], R3 ;  /* 0x00009003020095a7 */ /* 0x000ee400080210ff */
[----:B---3--:R-:W-:Y:S05]  /*b270*/  @!P1 BRA `(.L_x_111) ;  /* 0xfffffffc00ec9947 */ /* 0x008fea000383ffff */
[----:B------:R-:W-:Y:S05]  /*b280*/  BRA `(.L_x_110) ;  /* 0xffffffcc00247947 */ /* 0x000fea000383ffff */
.L_x_113:
[----:B-1----:R1:W4:Y:S02]  /*b290*/  SYNCS.PHASECHK.TRANS64.TRYWAIT P0, [R73+URZ+0xf0], R0 ;  /* 0x0000f000490075a7 */ /* 0x00232400080011ff */
[----:B----4-:R-:W-:Y:S05]  /*b2a0*/  @!P0 NANOSLEEP.SYNCS 0x989680 ;  /* 0x009896800000895d */ /* 0x010fea0003900000 */
[----:B------:R-:W4:Y:S02]  /*b2b0*/  @!P0 SYNCS.PHASECHK.TRANS64 P0, [R73+URZ+0xf0], R0 ;  /* 0x0000f000490085a7 */ /* 0x000f2400080010ff */
[----:B----4-:R-:W-:Y:S05]  /*b2c0*/  @!P0 BRA `(.L_x_113) ;  /* 0xfffffffc00f08947 */ /* 0x010fea000383ffff */
[----:B------:R-:W-:Y:S05]  /*b2d0*/  BRA `(.L_x_112) ;  /* 0xffffffcc004c7947 */ /* 0x000fea000383ffff */
.L_x_122:
[----:B-1----:R1:W2:Y:S02]  /*b2e0*/  SYNCS.PHASECHK.TRANS64.TRYWAIT P0, [R2+URZ+0x90], R0 ;  /* 0x00009000020075a7 */ /* 0x0022a400080011ff */
[----:B--2---:R-:W-:Y:S05]  /*b2f0*/  @!P0 NANOSLEEP.SYNCS 0x989680 ;  /* 0x009896800000895d */ /* 0x004fea0003900000 */
[----:B------:R-:W2:Y:S02]  /*b300*/  @!P0 SYNCS.PHASECHK.TRANS64 P0, [R2+URZ+0x90], R0 ;  /* 0x00009000020085a7 */ /* 0x000ea400080010ff */
[----:B--2---:R-:W-:Y:S05]  /*b310*/  @!P0 BRA `(.L_x_122) ;  /* 0xfffffffc00f08947 */ /* 0x004fea000383ffff */
[----:B------:R-:W-:Y:S05]  /*b320*/  BRA `(.L_x_121) ;  /* 0xffffffd400687947 */ /* 0x000fea000383ffff */
.L_x_130:
[----:B-1----:R1:W2:Y:S02]  /*b330*/  SYNCS.PHASECHK.TRANS64.TRYWAIT P0, [R6+URZ+0x90], R5 ;  /* 0x00009005060075a7 */ /* 0x0022a400080011ff */
[----:B--2---:R-:W-:Y:S05]  /*b340*/  @!P0 NANOSLEEP.SYNCS 0x989680 ;  /* 0x009896800000895d */ /* 0x004fea0003900000 */
[----:B------:R-:W2:Y:S02]  /*b350*/  @!P0 SYNCS.PHASECHK.TRANS64 P0, [R6+URZ+0x90], R5 ;  /* 0x00009005060085a7 */ /* 0x000ea400080010ff */
[----:B--2---:R-:W-:Y:S05]  /*b360*/  @!P0 BRA `(.L_x_130) ;  /* 0xfffffffc00f08947 */ /* 0x004fea000383ffff */
[----:B------:R-:W-:Y:S05]  /*b370*/  BRA `(.L_x_129) ;  /* 0xffffffdc00a47947 */ /* 0x000fea000383ffff */
.L_x_138:
[----:B-1----:R1:W2:Y:S02]  /*b380*/  SYNCS.PHASECHK.TRANS64.TRYWAIT P0, [R0+URZ+0x90], R5 ;  /* 0x00009005000075a7 */ /* 0x0022a400080011ff */
[----:B--2---:R-:W-:Y:S05]  /*b390*/  @!P0 NANOSLEEP.SYNCS 0x989680 ;  /* 0x009896800000895d */ /* 0x004fea0003900000 */
[----:B------:R-:W2:Y:S02]  /*b3a0*/  @!P0 SYNCS.PHASECHK.TRANS64 P0, [R0+URZ+0x90], R5 ;  /* 0x00009005000085a7 */ /* 0x000ea400080010ff */
[----:B--2---:R-:W-:Y:S05]  /*b3b0*/  @!P0 BRA `(.L_x_138) ;  /* 0xfffffffc00f08947 */ /* 0x004fea000383ffff */
[----:B------:R-:W-:Y:S05]  /*b3c0*/  BRA `(.L_x_137) ;  /* 0xffffffe400dc7947 */ /* 0x000fea000383ffff */
        .weak           $__internal_0_$__cuda_sm10x_tcgen05_guardrail_trap_col_being_dealloced_not_returned_by_alloc
        .type           $__internal_0_$__cuda_sm10x_tcgen05_guardrail_trap_col_being_dealloced_not_returned_by_alloc,@function
        .size           $__internal_0_$__cuda_sm10x_tcgen05_guardrail_trap_col_being_dealloced_not_returned_by_alloc,($__internal_1_$__cuda_sm10x_tcgen05_guardrail_trap_phase_invalid_during_alloc - $__internal_0_$__cuda_sm10x_tcgen05_guardrail_trap_col_being_dealloced_not_returned_by_alloc)
$__internal_0_$__cuda_sm10x_tcgen05_guardrail_trap_col_being_dealloced_not_returned_by_alloc:
[----:B------:R-:W-:Y:S05]  /*b3d0*/  BPT.TRAP 0x1 ;  /* 0x000000040000795c */ /* 0x000fea0000300000 */
[----:B------:R-:W-:-:S04]  /*b3e0*/  HFMA2 R3, -RZ, RZ, 0, 0 ;  /* 0x00000000ff037431 */ /* 0x000fc800000001ff */
[----:B------:R-:W-:Y:S05]  /*b3f0*/  RET.REL.NODEC R2 `(_ZN7cutlass13device_kernelINS_4conv6kernel13ConvUniversalINS1_16ConvProblemShapeILNS1_8OperatorE2ELi3EEENS1_10collective14CollectiveConvINS1_47MainloopSm100TmaUmmaWarpSpecializedImplicitGemmILS5_2ELi9ELi3ELi1ELi2EN4cute5tupleIJNSA_1CILi2EEENSC_ILi1EEESE_EEEEENSB_IJNSC_ILi256EEENSB_IJNSC_ILi64EEEEEENSB_IJNSC_ILi32EEEEEEEEENS_10tfloat32_tESN_NSA_8TiledMMAINSA_8MMA_AtomIJNSA_23SM100_MMA_TF32_2x1SM_SSISN_SN_fLi256ELi64ELNSA_4UMMA5MajorE1ELSS_1ELNSR_7ScaleInE0ELST_0EEEEEENSA_6LayoutINSB_IJSE_SE_SE_EEENSB_IJNSC_ILi0EEESY_SY_EEEEENSB_IJNSA_10UnderscoreES11_S11_EEEEENS7_6detail27Sm100ImplicitGemmTileTraitsINSA_18SM100_TMA_2SM_LOADENSA_14ComposedLayoutINSA_7SwizzleILi2ELi5ELi2EEENSA_18smem_ptr_flag_bitsILi32EEENSW_INSB_IJSK_NSC_ILi4EEEEEENSB_IJSE_SK_EEEEEEEvEENS15_INSA_25SM100_TMA_2SM_LOAD_IM2COLES1G_vEEEENS_8epilogue10collective18CollectiveEpilogueINS1L_23Sm100TmaWarpSpecializedILi4ELi2ELi16ELb1ELb0EEEJNSB_IJNSC_ILi128EEESJ_SL_EEENSB_IJNSW_IS1Q_SE_EENSW_INSC_ILi16EEESE_EEEEESN_NSB_IJlNSB_IJSE_lllEEESY_EEESN_S1X_NS1L_6fusion15FusionCallbacksIS1P_NS1Y_17LinearCombinationISN_fSN_fLNS_15FloatRoundStyleE2EEES1R_S1V_JEEENSA_5SM1004TMEM4LOAD26SM100_TMEM_LOAD_32dp32b16xENSA_13SM90_TMA_LOADENS17_INS18_ILi2ELi4ELi3EEES1B_NSW_INSB_IJNSC_ILi8EEES1T_EEENSB_IJS1T_SE_EEEEEEENSA_39AutoVectorizingCopyWithAssumedAlignmentILi128EEENSA_14SM90_TMA_STOREES2E_S2G_S2G_EEEvvEEEEvNT_6ParamsE) ;  /* 0xffffff4c02007950 */ /* 0x000fea0003c3ffff */
        .weak           $__internal_1_$__cuda_sm10x_tcgen05_guardrail_trap_phase_invalid_during_alloc
        .type           $__internal_1_$__cuda_sm10x_tcgen05_guardrail_trap_phase_invalid_during_alloc,@function
        .size           $__internal_1_$__cuda_sm10x_tcgen05_guardrail_trap_phase_invalid_during_alloc,($__internal_2_$__cuda_sm10x_tcgen05_guardrail_trap_unallocated_columns_being_dealloced - $__internal_1_$__cuda_sm10x_tcgen05_guardrail_trap_phase_invalid_during_alloc)
$__internal_1_$__cuda_sm10x_tcgen05_guardrail_trap_phase_invalid_during_alloc:
[----:B------:R-:W-:Y:S05]  /*b400*/  BPT.TRAP 0x1 ;  /* 0x000000040000795c */ /* 0x000fea0000300000 */
[----:B------:R-:W-:-:S04]  /*b410*/  MOV R5, 0x0 ;  /* 0x0000000000057802 */ /* 0x000fc80000000f00 */
[----:B------:R-:W-:Y:S05]  /*b420*/  RET.REL.NODEC R4 `(_ZN7cutlass13device_kernelINS_4conv6kernel13ConvUniversalINS1_16ConvProblemShapeILNS1_8OperatorE2ELi3EEENS1_10collective14CollectiveConvINS1_47MainloopSm100TmaUmmaWarpSpecializedImplicitGemmILS5_2ELi9ELi3ELi1ELi2EN4cute5tupleIJNSA_1CILi2EEENSC_ILi1EEESE_EEEEENSB_IJNSC_ILi256EEENSB_IJNSC_ILi64EEEEEENSB_IJNSC_ILi32EEEEEEEEENS_10tfloat32_tESN_NSA_8TiledMMAINSA_8MMA_AtomIJNSA_23SM100_MMA_TF32_2x1SM_SSISN_SN_fLi256ELi64ELNSA_4UMMA5MajorE1ELSS_1ELNSR_7ScaleInE0ELST_0EEEEEENSA_6LayoutINSB_IJSE_SE_SE_EEENSB_IJNSC_ILi0EEESY_SY_EEEEENSB_IJNSA_10UnderscoreES11_S11_EEEEENS7_6detail27Sm100ImplicitGemmTileTraitsINSA_18SM100_TMA_2SM_LOADENSA_14ComposedLayoutINSA_7SwizzleILi2ELi5ELi2EEENSA_18smem_ptr_flag_bitsILi32EEENSW_INSB_IJSK_NSC_ILi4EEEEEENSB_IJSE_SK_EEEEEEEvEENS15_INSA_25SM100_TMA_2SM_LOAD_IM2COLES1G_vEEEENS_8epilogue10collective18CollectiveEpilogueINS1L_23Sm100TmaWarpSpecializedILi4ELi2ELi16ELb1ELb0EEEJNSB_IJNSC_ILi128EEESJ_SL_EEENSB_IJNSW_IS1Q_SE_EENSW_INSC_ILi16EEESE_EEEEESN_NSB_IJlNSB_IJSE_lllEEESY_EEESN_S1X_NS1L_6fusion15FusionCallbacksIS1P_NS1Y_17LinearCombinationISN_fSN_fLNS_15FloatRoundStyleE2EEES1R_S1V_JEEENSA_5SM1004TMEM4LOAD26SM100_TMEM_LOAD_32dp32b16xENSA_13SM90_TMA_LOADENS17_INS18_ILi2ELi4ELi3EEES1B_NSW_INSB_IJNSC_ILi8EEES1T_EEENSB_IJS1T_SE_EEEEEEENSA_39AutoVectorizingCopyWithAssumedAlignmentILi128EEENSA_14SM90_TMA_STOREES2E_S2G_S2G_EEEvvEEEEvNT_6ParamsE) ;  /* 0xffffff4804f47950 */ /* 0x000fea0003c3ffff */
        .weak           $__internal_2_$__cuda_sm10x_tcgen05_guardrail_trap_unallocated_columns_being_dealloced
        .type           $__internal_2_$__cuda_sm10x_tcgen05_guardrail_trap_unallocated_columns_being_dealloced,@function
        .size           $__internal_2_$__cuda_sm10x_tcgen05_guardrail_trap_unallocated_columns_being_dealloced,(.L_x_203 - $__internal_2_$__cuda_sm10x_tcgen05_guardrail_trap_unallocated_columns_being_dealloced)
$__internal_2_$__cuda_sm10x_tcgen05_guardrail_trap_unallocated_columns_being_dealloced:
[----:B------:R-:W-:Y:S05]  /*b430*/  BPT.TRAP 0x1 ;  /* 0x000000040000795c */ /* 0x000fea0000300000 */
[----:B------:R-:W-:-:S04]  /*b440*/  HFMA2 R3, -RZ, RZ, 0, 0 ;  /* 0x00000000ff037431 */ /* 0x000fc800000001ff */
[----:B------:R-:W-:Y:S05]  /*b450*/  RET.REL.NODEC R2 `(_ZN7cutlass13device_kernelINS_4conv6kernel13ConvUniversalINS1_16ConvProblemShapeILNS1_8OperatorE2ELi3EEENS1_10collective14CollectiveConvINS1_47MainloopSm100TmaUmmaWarpSpecializedImplicitGemmILS5_2ELi9ELi3ELi1ELi2EN4cute5tupleIJNSA_1CILi2EEENSC_ILi1EEESE_EEEEENSB_IJNSC_ILi256EEENSB_IJNSC_ILi64EEEEEENSB_IJNSC_ILi32EEEEEEEEENS_10tfloat32_tESN_NSA_8TiledMMAINSA_8MMA_AtomIJNSA_23SM100_MMA_TF32_2x1SM_SSISN_SN_fLi256ELi64ELNSA_4UMMA5MajorE1ELSS_1ELNSR_7ScaleInE0ELST_0EEEEEENSA_6LayoutINSB_IJSE_SE_SE_EEENSB_IJNSC_ILi0EEESY_SY_EEEEENSB_IJNSA_10UnderscoreES11_S11_EEEEENS7_6detail27Sm100ImplicitGemmTileTraitsINSA_18SM100_TMA_2SM_LOADENSA_14ComposedLayoutINSA_7SwizzleILi2ELi5ELi2EEENSA_18smem_ptr_flag_bitsILi32EEENSW_INSB_IJSK_NSC_ILi4EEEEEENSB_IJSE_SK_EEEEEEEvEENS15_INSA_25SM100_TMA_2SM_LOAD_IM2COLES1G_vEEEENS_8epilogue10collective18CollectiveEpilogueINS1L_23Sm100TmaWarpSpecializedILi4ELi2ELi16ELb1ELb0EEEJNSB_IJNSC_ILi128EEESJ_SL_EEENSB_IJNSW_IS1Q_SE_EENSW_INSC_ILi16EEESE_EEEEESN_NSB_IJlNSB_IJSE_lllEEESY_EEESN_S1X_NS1L_6fusion15FusionCallbacksIS1P_NS1Y_17LinearCombinationISN_fSN_fLNS_15FloatRoundStyleE2EEES1R_S1V_JEEENSA_5SM1004TMEM4LOAD26SM100_TMEM_LOAD_32dp32b16xENSA_13SM90_TMA_LOADENS17_INS18_ILi2ELi4ELi3EEES1B_NSW_INSB_IJNSC_ILi8EEES1T_EEENSB_IJS1T_SE_EEEEEEENSA_39AutoVectorizingCopyWithAssumedAlignmentILi128EEENSA_14SM90_TMA_STOREES2E_S2G_S2G_EEEvvEEEEvNT_6ParamsE) ;  /* 0xffffff4802e87950 */ /* 0x000fea0003c3ffff */
.L_x_202:
[----:B------:R-:W-:-:S00]  /*b460*/  BRA `(.L_x_202) ;  /* 0xfffffffc00fc7947 */ /* 0x000fc0000383ffff */
[----:B------:R-:W-:-:S00]  /*b470*/  NOP ;  /* 0x0000000000007918 */ /* 0x000fc00000000000 */
        /* <DEDUP_REMOVED lines=8> */
.L_x_203:


//--------------------- .nv.global.init           --------------------------
	.section	.nv.global.init,"aw",@progbits
.nv.global.init:
	.type		$str$29,@object
	.size		$str$29,($str$30 - $str$29)
$str$29:
        /*0000*/ 	.byte	0x28, 0x61, 0x64, 0x64, 0x72, 0x65, 0x73, 0x73, 0x20, 0x26, 0x20, 0x6d, 0x61, 0x73, 0x6b, 0x29
        /*0010*/ 	.byte	0x20, 0x3d, 0x3d, 0x20, 0x30, 0x00
	.type		$str$30,@object
	.size		$str$30,($str$28 - $str$30)
$str$30:
        /*0016*/ 	.byte	0x2f, 0x74, 0x6d, 0x70, 0x2f, 0x63, 0x75, 0x74, 0x6c, 0x61, 0x73, 0x73, 0x5f, 0x73, 0x77, 0x65
        /*0026*/ 	.byte	0x65, 0x70, 0x5f, 0x73, 0x72, 0x63, 0x2f, 0x69, 0x6e, 0x63, 0x6c, 0x75, 0x64, 0x65, 0x2f, 0x63
        /*0036*/ 	.byte	0x75, 0x74, 0x65, 0x2f, 0x70, 0x6f, 0x69, 0x6e, 0x74, 0x65, 0x72, 0x5f, 0x66, 0x6c, 0x61, 0x67
        /*0046*/ 	.byte	0x67, 0x65, 0x64, 0x2e, 0x68, 0x70, 0x70, 0x00
	.type		$str$28,@object
	.size		$str$28,($str$27 - $str$28)
$str$28:
        /*004e*/ 	.byte	0x2f, 0x74, 0x6d, 0x70, 0x2f, 0x63, 0x75, 0x74, 0x6c, 0x61, 0x73, 0x73, 0x5f, 0x73, 0x77, 0x65
        /*005e*/ 	.byte	0x65, 0x70, 0x5f, 0x73, 0x72, 0x63, 0x2f, 0x69, 0x6e, 0x63, 0x6c, 0x75, 0x64, 0x65, 0x2f, 0x63
        /*006e*/ 	.byte	0x75, 0x74, 0x65, 0x2f, 0x61, 0x74, 0x6f, 0x6d, 0x2f, 0x63, 0x6f, 0x70, 0x79, 0x5f, 0x74, 0x72
        /*007e*/ 	.byte	0x61, 0x69, 0x74, 0x73, 0x5f, 0x73, 0x6d, 0x31, 0x30, 0x30, 0x2e, 0x68, 0x70, 0x70, 0x00
	.type		$str$27,@object
	.size		$str$27,(__unnamed_1 - $str$27)
$str$27:
        /*008d*/ 	.byte	0x28, 0x28, 0x75, 0x69, 0x6e, 0x74, 0x33, 0x32, 0x5f, 0x74, 0x28, 0x74, 0x68, 0x72, 0x65, 0x61
        /*009d*/ 	.byte	0x64, 0x49, 0x64, 0x78, 0x2e, 0x78, 0x29, 0x20, 0x2f, 0x20, 0x33, 0x32, 0x29, 0x20, 0x25, 0x20
        /*00ad*/ 	.byte	0x34, 0x29, 0x20, 0x3d, 0x3d, 0x20, 0x28, 0x28, 0x28, 0x74, 0x6d, 0x65, 0x6d, 0x5f, 0x61, 0x64
        /*00bd*/ 	.byte	0x64, 0x72, 0x20, 0x3e, 0x3e, 0x20, 0x31, 0x36, 0x29, 0x20, 0x2f, 0x20, 0x33, 0x32, 0x29, 0x20
        /*00cd*/ 	.byte	0x25, 0x20, 0x34, 0x29, 0x00
	.type		__unnamed_1,@object
	.size		__unnamed_1,(__unnamed_2 - __unnamed_1)
__unnamed_1:
        /*00d2*/ 	.byte	0x61, 0x75, 0x74, 0x6f, 0x20, 0x63, 0x75, 0x74, 0x65, 0x3a, 0x3a, 0x61, 0x73, 0x5f, 0x70, 0x6f
        /* <DEDUP_REMOVED lines=24> */
        /*0262*/ 	.byte	0x32, 0x30, 0x34, 0x38, 0x3e, 0x3e, 0x3e, 0x3e, 0x5d, 0x00
	.type		__unnamed_2,@object
	.size		__unnamed_2,(.L_2 - __unnamed_2)
__unnamed_2:
        /* <DEDUP_REMOVED lines=42> */
        /*050c*/ 	.byte	0x3e, 0x5d, 0x00
.L_2:


//--------------------- .nv.shared._ZN7cutlass13device_kernelINS_4conv6kernel13ConvUniversalINS1_16ConvProblemShapeILNS1_8OperatorE2ELi3EEENS1_10collective14CollectiveConvINS1_47MainloopSm100TmaUmmaWarpSpecializedImplicitGemmILS5_2ELi9ELi3ELi1ELi2EN4cute5tupleIJNSA_1CILi2EEENSC_ILi1EEESE_EEEEENSB_IJNSC_ILi256EEENSB_IJNSC_ILi64EEEEEENSB_IJNSC_ILi32EEEEEEEEENS_10tfloat32_tESN_NSA_8TiledMMAINSA_8MMA_AtomIJNSA_23SM100_MMA_TF32_2x1SM_SSISN_SN_fLi256ELi64ELNSA_4UMMA5MajorE1ELSS_1ELNSR_7ScaleInE0ELST_0EEEEEENSA_6LayoutINSB_IJSE_SE_SE_EEENSB_IJNSC_ILi0EEESY_SY_EEEEENSB_IJNSA_10UnderscoreES11_S11_EEEEENS7_6detail27Sm100ImplicitGemmTileTraitsINSA_18SM100_TMA_2SM_LOADENSA_14ComposedLayoutINSA_7SwizzleILi2ELi5ELi2EEENSA_18smem_ptr_flag_bitsILi32EEENSW_INSB_IJSK_NSC_ILi4EEEEEENSB_IJSE_SK_EEEEEEEvEENS15_INSA_25SM100_TMA_2SM_LOAD_IM2COLES1G_vEEEENS_8epilogue10collective18CollectiveEpilogueINS1L_23Sm100TmaWarpSpecializedILi4ELi2ELi16ELb1ELb0EEEJNSB_IJNSC_ILi128EEESJ_SL_EEENSB_IJNSW_IS1Q_SE_EENSW_INSC_ILi16EEESE_EEEEESN_NSB_IJlNSB_IJSE_lllEEESY_EEESN_S1X_NS1L_6fusion15FusionCallbacksIS1P_NS1Y_17LinearCombinationISN_fSN_fLNS_15FloatRoundStyleE2EEES1R_S1V_JEEENSA_5SM1004TMEM4LOAD26SM100_TMEM_LOAD_32dp32b16xENSA_13SM90_TMA_LOADENS17_INS18_ILi2ELi4ELi3EEES1B_NSW_INSB_IJNSC_ILi8EEES1T_EEENSB_IJS1T_SE_EEEEEEENSA_39AutoVectorizingCopyWithAssumedAlignmentILi128EEENSA_14SM90_TMA_STOREES2E_S2G_S2G_EEEvvEEEEvNT_6ParamsE --------------------------
	.section	.nv.shared._ZN7cutlass13device_kernelINS_4conv6kernel13ConvUniversalINS1_16ConvProblemShapeILNS1_8OperatorE2ELi3EEENS1_10collective14CollectiveConvINS1_47MainloopSm100TmaUmmaWarpSpecializedImplicitGemmILS5_2ELi9ELi3ELi1ELi2EN4cute5tupleIJNSA_1CILi2EEENSC_ILi1EEESE_EEEEENSB_IJNSC_ILi256EEENSB_IJNSC_ILi64EEEEEENSB_IJNSC_ILi32EEEEEEEEENS_10tfloat32_tESN_NSA_8TiledMMAINSA_8MMA_AtomIJNSA_23SM100_MMA_TF32_2x1SM_SSISN_SN_fLi256ELi64ELNSA_4UMMA5MajorE1ELSS_1ELNSR_7ScaleInE0ELST_0EEEEEENSA_6LayoutINSB_IJSE_SE_SE_EEENSB_IJNSC_ILi0EEESY_SY_EEEEENSB_IJNSA_10UnderscoreES11_S11_EEEEENS7_6detail27Sm100ImplicitGemmTileTraitsINSA_18SM100_TMA_2SM_LOADENSA_14ComposedLayoutINSA_7SwizzleILi2ELi5ELi2EEENSA_18smem_ptr_flag_bitsILi32EEENSW_INSB_IJSK_NSC_ILi4EEEEEENSB_IJSE_SK_EEEEEEEvEENS15_INSA_25SM100_TMA_2SM_LOAD_IM2COLES1G_vEEEENS_8epilogue10collective18CollectiveEpilogueINS1L_23Sm100TmaWarpSpecializedILi4ELi2ELi16ELb1ELb0EEEJNSB_IJNSC_ILi128EEESJ_SL_EEENSB_IJNSW_IS1Q_SE_EENSW_INSC_ILi16EEESE_EEEEESN_NSB_IJlNSB_IJSE_lllEEESY_EEESN_S1X_NS1L_6fusion15FusionCallbacksIS1P_NS1Y_17LinearCombinationISN_fSN_fLNS_15FloatRoundStyleE2EEES1R_S1V_JEEENSA_5SM1004TMEM4LOAD26SM100_TMEM_LOAD_32dp32b16xENSA_13SM90_TMA_LOADENS17_INS18_ILi2ELi4ELi3EEES1B_NSW_INSB_IJNSC_ILi8EEES1T_EEENSB_IJS1T_SE_EEEEEEENSA_39AutoVectorizingCopyWithAssumedAlignmentILi128EEENSA_14SM90_TMA_STOREES2E_S2G_S2G_EEEvvEEEEvNT_6ParamsE,"aw",@nobits
	.sectionflags	@""
	.align	16
	.zero		1024


//--------------------- .nv.shared.reserved.0     --------------------------
	.section	.nv.shared.reserved.0,"aw",@nobits
	.weak		__nv_reservedSMEM_offset_0_alias
	.size		__nv_reservedSMEM_offset_0_alias, 0, 64
	.other		__nv_reservedSMEM_offset_0_alias,@"STO_CUDA_RESERVED_SHARED STV_DEFAULT"
__nv_reservedSMEM_offset_0_alias:
	.zero		0
.nv.shared.reserved.0:
	.zero		64
	.weak		__nv_reservedSMEM_tcgen05_partition
	.type		__nv_reservedSMEM_tcgen05_partition,@object
	.size		__nv_reservedSMEM_tcgen05_partition,(.L_0 - __nv_reservedSMEM_tcgen05_partition)
__nv_reservedSMEM_tcgen05_partition:
	.zero		32
.L_0:


//--------------------- .nv.global                --------------------------
	.section	.nv.global,"aw",@nobits
.nv.global:
	.type		_ZN39_INTERNAL_7c7653e0_4_k_cu_ee783073_41814cute1_E,@object
	.size		_ZN39_INTERNAL_7c7653e0_4_k_cu_ee783073_41814cute1_E,(_ZN39_INTERNAL_7c7653e0_4_k_cu_ee783073_41814cuda3std3__45__cpo6cbeginE - _ZN39_INTERNAL_7c7653e0_4_k_cu_ee783073_41814cute1_E)
_ZN39_INTERNAL_7c7653e0_4_k_cu_ee783073_41814cute1_E:
	.zero		1
	.type		_ZN39_INTERNAL_7c7653e0_4_k_cu_ee783073_41814cuda3std3__45__cpo6cbeginE,@object
	.size		_ZN39_INTERNAL_7c7653e0_4_k_cu_ee783073_41814cuda3std3__45__cpo6cbeginE,(_ZN39_INTERNAL_7c7653e0_4_k_cu_ee783073_41814cuda3std3__48in_placeE - _ZN39_INTERNAL_7c7653e0_4_k_cu_ee783073_41814cuda3std3__45__cpo6cbeginE)
_ZN39_INTERNAL_7c7653e0_4_k_cu_ee783073_41814cuda3std3__45__cpo6cbeginE:
	.zero		1
	.type		_ZN39_INTERNAL_7c7653e0_4_k_cu_ee783073_41814cuda3std3__48in_placeE,@object
	.size		_ZN39_INTERNAL_7c7653e0_4_k_cu_ee783073_41814cuda3std3__48in_placeE,(_ZN39_INTERNAL_7c7653e0_4_k_cu_ee783073_41814cuda3std6ranges3__45__cpo9iter_moveE - _ZN39_INTERNAL_7c7653e0_4_k_cu_ee783073_41814cuda3std3__48in_placeE)
_ZN39_INTERNAL_7c7653e0_4_k_cu_ee783073_41814cuda3std3__48in_placeE:
	.zero		1
	.type		_ZN39_INTERNAL_7c7653e0_4_k_cu_ee783073_41814cuda3std6ranges3__45__cpo9iter_moveE,@object
	.size		_ZN39_INTERNAL_7c7653e0_4_k_cu_ee783073_41814cuda3std6ranges3__45__cpo9iter_moveE,(_ZN39_INTERNAL_7c7653e0_4_k_cu_ee783073_41814cuda3std3__45__cpo5beginE - _ZN39_INTERNAL_7c7653e0_4_k_cu_ee783073_41814cuda3std6ranges3__45__cpo9iter_moveE)
_ZN39_INTERNAL_7c7653e0_4_k_cu_ee783073_41814cuda3std6ranges3__45__cpo9iter_moveE:
	.zero		1
	.type		_ZN39_INTERNAL_7c7653e0_4_k_cu_ee783073_41814cuda3std3__45__cpo5beginE,@object
	.size		_ZN39_INTERNAL_7c7653e0_4_k_cu_ee783073_41814cuda3std3__45__cpo5beginE,(_ZN39_INTERNAL_7c7653e0_4_k_cu_ee783073_41814cuda3std3__441_GLOBAL__N__7c7653e0_4_k_cu_ee783073_41816ignoreE - _ZN39_INTERNAL_7c7653e0_4_k_cu_ee783073_41814cuda3std3__45__cpo5beginE)
_ZN39_INTERNAL_7c7653e0_4_k_cu_ee783073_41814cuda3std3__45__cpo5beginE:
	.zero		1
	.type		_ZN39_INTERNAL_7c7653e0_4_k_cu_ee783073_41814cuda3std3__441_GLOBAL__N__7c7653e0_4_k_cu_ee783073_41816ignoreE,@object
	.size		_ZN39_INTERNAL_7c7653e0_4_k_cu_ee783073_41814cuda3std3__441_GLOBAL__N__7c7653e0_4_k_cu_ee783073_41816ignoreE,(_ZN39_INTERNAL_7c7653e0_4_k_cu_ee783073_41814cute7productE - _ZN39_INTERNAL_7c7653e0_4_k_cu_ee783073_41814cuda3std3__441_GLOBAL__N__7c7653e0_4_k_cu_ee783073_41816ignoreE)
_ZN39_INTERNAL_7c7653e0_4_k_cu_ee783073_41814cuda3std3__441_GLOBAL__N__7c7653e0_4_k_cu_ee783073_41816ignoreE:
	.zero		1
	.type		_ZN39_INTERNAL_7c7653e0_4_k_cu_ee783073_41814cute7productE,@object
	.size		_ZN39_INTERNAL_7c7653e0_4_k_cu_ee783073_41814cute7productE,(_ZN39_INTERNAL_7c7653e0_4_k_cu_ee783073_41814cuda3std3__45__cpo3endE - _ZN39_INTERNAL_7c7653e0_4_k_cu_ee783073_41814cute7productE)
_ZN39_INTERNAL_7c7653e0_4_k_cu_ee783073_41814cute7productE:
	.zero		1
	.type		_ZN39_INTERNAL_7c7653e0_4_k_cu_ee783073_41814cuda3std3__45__cpo3endE,@object
	.size		_ZN39_INTERNAL_7c7653e0_4_k_cu_ee783073_41814cuda3std3__45__cpo3endE,(_ZN39_INTERNAL_7c7653e0_4_k_cu_ee783073_41814cuda3std3__419piecewise_constructE - _ZN39_INTERNAL_7c7653e0_4_k_cu_ee783073_41814cuda3std3__45__cpo3endE)
_ZN39_INTERNAL_7c7653e0_4_k_cu_ee783073_41814cuda3std3__45__cpo3endE:
	.zero		1
	.type		_ZN39_INTERNAL_7c7653e0_4_k_cu_ee783073_41814cuda3std3__419piecewise_constructE,@object
	.size		_ZN39_INTERNAL_7c7653e0_4_k_cu_ee783073_41814cuda3std3__419piecewise_constructE,(_ZN39_INTERNAL_7c7653e0_4_k_cu_ee783073_41814cuda3std3__45__cpo4cendE - _ZN39_INTERNAL_7c7653e0_4_k_cu_ee783073_41814cuda3std3__419piecewise_constructE)
_ZN39_INTERNAL_7c7653e0_4_k_cu_ee783073_41814cuda3std3__419piecewise_constructE:
	.zero		1
	.type		_ZN39_INTERNAL_7c7653e0_4_k_cu_ee783073_41814cuda3std3__45__cpo4cendE,@object
	.size		_ZN39_INTERNAL_7c7653e0_4_k_cu_ee783073_41814cuda3std3__45__cpo4cendE,(_ZN39_INTERNAL_7c7653e0_4_k_cu_ee783073_41814cuda3std6ranges3__45__cpo4swapE - _ZN39_INTERNAL_7c7653e0_4_k_cu_ee783073_41814cuda3std3__45__cpo4cendE)
_ZN39_INTERNAL_7c7653e0_4_k_cu_ee783073_41814cuda3std3__45__cpo4cendE:
	.zero		1
	.type		_ZN39_INTERNAL_7c7653e0_4_k_cu_ee783073_41814cuda3std6ranges3__45__cpo4swapE,@object
	.size		_ZN39_INTERNAL_7c7653e0_4_k_cu_ee783073_41814cuda3std6ranges3__45__cpo4swapE,(.L_10 - _ZN39_INTERNAL_7c7653e0_4_k_cu_ee783073_41814cuda3std6ranges3__45__cpo4swapE)
_ZN39_INTERNAL_7c7653e0_4_k_cu_ee783073_41814cuda3std6ranges3__45__cpo4swapE:
	.zero		1
.L_10:


//--------------------- .nv.constant0._ZN7cutlass13device_kernelINS_4conv6kernel13ConvUniversalINS1_16ConvProblemShapeILNS1_8OperatorE2ELi3EEENS1_10collective14CollectiveConvINS1_47MainloopSm100TmaUmmaWarpSpecializedImplicitGemmILS5_2ELi9ELi3ELi1ELi2EN4cute5tupleIJNSA_1CILi2EEENSC_ILi1EEESE_EEEEENSB_IJNSC_ILi256EEENSB_IJNSC_ILi64EEEEEENSB_IJNSC_ILi32EEEEEEEEENS_10tfloat32_tESN_NSA_8TiledMMAINSA_8MMA_AtomIJNSA_23SM100_MMA_TF32_2x1SM_SSISN_SN_fLi256ELi64ELNSA_4UMMA5MajorE1ELSS_1ELNSR_7ScaleInE0ELST_0EEEEEENSA_6LayoutINSB_IJSE_SE_SE_EEENSB_IJNSC_ILi0EEESY_SY_EEEEENSB_IJNSA_10UnderscoreES11_S11_EEEEENS7_6detail27Sm100ImplicitGemmTileTraitsINSA_18SM100_TMA_2SM_LOADENSA_14ComposedLayoutINSA_7SwizzleILi2ELi5ELi2EEENSA_18smem_ptr_flag_bitsILi32EEENSW_INSB_IJSK_NSC_ILi4EEEEEENSB_IJSE_SK_EEEEEEEvEENS15_INSA_25SM100_TMA_2SM_LOAD_IM2COLES1G_vEEEENS_8epilogue10collective18CollectiveEpilogueINS1L_23Sm100TmaWarpSpecializedILi4ELi2ELi16ELb1ELb0EEEJNSB_IJNSC_ILi128EEESJ_SL_EEENSB_IJNSW_IS1Q_SE_EENSW_INSC_ILi16EEESE_EEEEESN_NSB_IJlNSB_IJSE_lllEEESY_EEESN_S1X_NS1L_6fusion15FusionCallbacksIS1P_NS1Y_17LinearCombinationISN_fSN_fLNS_15FloatRoundStyleE2EEES1R_S1V_JEEENSA_5SM1004TMEM4LOAD26SM100_TMEM_LOAD_32dp32b16xENSA_13SM90_TMA_LOADENS17_INS18_ILi2ELi4ELi3EEES1B_NSW_INSB_IJNSC_ILi8EEES1T_EEENSB_IJS1T_SE_EEEEEEENSA_39AutoVectorizingCopyWithAssumedAlignmentILi128EEENSA_14SM90_TMA_STOREES2E_S2G_S2G_EEEvvEEEEvNT_6ParamsE --------------------------
	.section	.nv.constant0._ZN7cutlass13device_kernelINS_4conv6kernel13ConvUniversalINS1_16ConvProblemShapeILNS1_8OperatorE2ELi3EEENS1_10collective14CollectiveConvINS1_47MainloopSm100TmaUmmaWarpSpecializedImplicitGemmILS5_2ELi9ELi3ELi1ELi2EN4cute5tupleIJNSA_1CILi2EEENSC_ILi1EEESE_EEEEENSB_IJNSC_ILi256EEENSB_IJNSC_ILi64EEEEEENSB_IJNSC_ILi32EEEEEEEEENS_10tfloat32_tESN_NSA_8TiledMMAINSA_8MMA_AtomIJNSA_23SM100_MMA_TF32_2x1SM_SSISN_SN_fLi256ELi64ELNSA_4UMMA5MajorE1ELSS_1ELNSR_7ScaleInE0ELST_0EEEEEENSA_6LayoutINSB_IJSE_SE_SE_EEENSB_IJNSC_ILi0EEESY_SY_EEEEENSB_IJNSA_10UnderscoreES11_S11_EEEEENS7_6detail27Sm100ImplicitGemmTileTraitsINSA_18SM100_TMA_2SM_LOADENSA_14ComposedLayoutINSA_7SwizzleILi2ELi5ELi2EEENSA_18smem_ptr_flag_bitsILi32EEENSW_INSB_IJSK_NSC_ILi4EEEEEENSB_IJSE_SK_EEEEEEEvEENS15_INSA_25SM100_TMA_2SM_LOAD_IM2COLES1G_vEEEENS_8epilogue10collective18CollectiveEpilogueINS1L_23Sm100TmaWarpSpecializedILi4ELi2ELi16ELb1ELb0EEEJNSB_IJNSC_ILi128EEESJ_SL_EEENSB_IJNSW_IS1Q_SE_EENSW_INSC_ILi16EEESE_EEEEESN_NSB_IJlNSB_IJSE_lllEEESY_EEESN_S1X_NS1L_6fusion15FusionCallbacksIS1P_NS1Y_17LinearCombinationISN_fSN_fLNS_15FloatRoundStyleE2EEES1R_S1V_JEEENSA_5SM1004TMEM4LOAD26SM100_TMEM_LOAD_32dp32b16xENSA_13SM90_TMA_LOADENS17_INS18_ILi2ELi4ELi3EEES1B_NSW_INSB_IJNSC_ILi8EEES1T_EEENSB_IJS1T_SE_EEEEEEENSA_39AutoVectorizingCopyWithAssumedAlignmentILi128EEENSA_14SM90_TMA_STOREES2E_S2G_S2G_EEEvvEEEEvNT_6ParamsE,"a",@progbits
	.sectionflags	@""
	.align	4
.nv.constant0._ZN7cutlass13device_kernelINS_4conv6kernel13ConvUniversalINS1_16ConvProblemShapeILNS1_8OperatorE2ELi3EEENS1_10collective14CollectiveConvINS1_47MainloopSm100TmaUmmaWarpSpecializedImplicitGemmILS5_2ELi9ELi3ELi1ELi2EN4cute5tupleIJNSA_1CILi2EEENSC_ILi1EEESE_EEEEENSB_IJNSC_ILi256EEENSB_IJNSC_ILi64EEEEEENSB_IJNSC_ILi32EEEEEEEEENS_10tfloat32_tESN_NSA_8TiledMMAINSA_8MMA_AtomIJNSA_23SM100_MMA_TF32_2x1SM_SSISN_SN_fLi256ELi64ELNSA_4UMMA5MajorE1ELSS_1ELNSR_7ScaleInE0ELST_0EEEEEENSA_6LayoutINSB_IJSE_SE_SE_EEENSB_IJNSC_ILi0EEESY_SY_EEEEENSB_IJNSA_10UnderscoreES11_S11_EEEEENS7_6detail27Sm100ImplicitGemmTileTraitsINSA_18SM100_TMA_2SM_LOADENSA_14ComposedLayoutINSA_7SwizzleILi2ELi5ELi2EEENSA_18smem_ptr_flag_bitsILi32EEENSW_INSB_IJSK_NSC_ILi4EEEEEENSB_IJSE_SK_EEEEEEEvEENS15_INSA_25SM100_TMA_2SM_LOAD_IM2COLES1G_vEEEENS_8epilogue10collective18CollectiveEpilogueINS1L_23Sm100TmaWarpSpecializedILi4ELi2ELi16ELb1ELb0EEEJNSB_IJNSC_ILi128EEESJ_SL_EEENSB_IJNSW_IS1Q_SE_EENSW_INSC_ILi16EEESE_EEEEESN_NSB_IJlNSB_IJSE_lllEEESY_EEESN_S1X_NS1L_6fusion15FusionCallbacksIS1P_NS1Y_17LinearCombinationISN_fSN_fLNS_15FloatRoundStyleE2EEES1R_S1V_JEEENSA_5SM1004TMEM4LOAD26SM100_TMEM_LOAD_32dp32b16xENSA_13SM90_TMA_LOADENS17_INS18_ILi2ELi4ELi3EEES1B_NSW_INSB_IJNSC_ILi8EEES1T_EEENSB_IJS1T_SE_EEEEEEENSA_39AutoVectorizingCopyWithAssumedAlignmentILi128EEENSA_14SM90_TMA_STOREES2E_S2G_S2G_EEEvvEEEEvNT_6ParamsE:
	.zero		3200


//--------------------- SYMBOLS --------------------------

	.type		.nv.reservedSmem.offset0,@object
	.size		.nv.reservedSmem.offset0,0x4
	.type		.nv.reservedSmem.cap,@object
	.size		.nv.reservedSmem.cap,0x4
	.type		__assertfail,@function
